//
// Generated by NVIDIA NVVM Compiler
//
// Compiler Build ID: CL-36424714
// Cuda compilation tools, release 13.0, V13.0.88
// Based on NVVM 20.0.0
//

.version 9.0
.target sm_100
.address_size 64

	// .globl	slice_2d_1024
// _ZZ10nms_kernelifPKfPyE11block_boxes has been demoted
// _ZZN3cub18CUB_300001_SM_10006detail10merge_sort30DeviceMergeSortBlockSortKernelINS2_10policy_hubIN6thrust24THRUST_300001_SM_1000_NS12zip_iteratorIN4cuda3std3__45tupleIJNS6_10device_ptrIfEENSC_IiEEEEEEEE9Policy600ESG_PNS0_8NullTypeESG_SK_jNSA_4lessINSB_IJfiEEEEESM_SJ_EEvbT0_T1_T2_T3_T4_PT6_PT7_T5_NS1_7vsmem_tEE19static_temp_storage has been demoted
// _ZZN3cub18CUB_300001_SM_10006detail10merge_sort26DeviceMergeSortMergeKernelINS2_10policy_hubIN6thrust24THRUST_300001_SM_1000_NS12zip_iteratorIN4cuda3std3__45tupleIJNS6_10device_ptrIfEENSC_IiEEEEEEEE9Policy600ESG_PNS0_8NullTypeESG_SK_jNSA_4lessINSB_IJfiEEEEESM_SJ_EEvbT2_T3_T4_PT6_PT7_T5_PSQ_SQ_NS1_7vsmem_tEE19static_temp_storage has been demoted
// _ZZN3cub18CUB_300001_SM_10006detail10merge_sort30DeviceMergeSortBlockSortKernelINS2_10policy_hubIN6thrust24THRUST_300001_SM_1000_NS12zip_iteratorIN4cuda3std3__45tupleIJNS6_10device_ptrIfEENSC_IiEEEEEEEE9Policy600ESG_PNS0_8NullTypeESG_SK_mNSA_4lessINSB_IJfiEEEEESM_SJ_EEvbT0_T1_T2_T3_T4_PT6_PT7_T5_NS1_7vsmem_tEE19static_temp_storage has been demoted
// _ZZN3cub18CUB_300001_SM_10006detail10merge_sort26DeviceMergeSortMergeKernelINS2_10policy_hubIN6thrust24THRUST_300001_SM_1000_NS12zip_iteratorIN4cuda3std3__45tupleIJNS6_10device_ptrIfEENSC_IiEEEEEEEE9Policy600ESG_PNS0_8NullTypeESG_SK_mNSA_4lessINSB_IJfiEEEEESM_SJ_EEvbT2_T3_T4_PT6_PT7_T5_PSQ_SQ_NS1_7vsmem_tEE19static_temp_storage has been demoted
// _ZZN3cub18CUB_300001_SM_10006detail9transform23transform_kernel_ublkcpINS2_19async_copy_policy_tILi128EEEiN4cuda3std3__46negateIfEEN6thrust24THRUST_300001_SM_1000_NS10device_ptrIfEEJfEEEvT0_iT1_T2_DpNS2_16aligned_base_ptrIT3_EEE3bar has been demoted
// _ZZN3cub18CUB_300001_SM_10006detail9transform23transform_kernel_ublkcpINS2_19async_copy_policy_tILi128EEElN4cuda3std3__46negateIfEEN6thrust24THRUST_300001_SM_1000_NS10device_ptrIfEEJfEEEvT0_iT1_T2_DpNS2_16aligned_base_ptrIT3_EEE3bar has been demoted
.global .align 1 .b8 _ZN34_INTERNAL_f5a8ca50_4_k_cu_184b3eb34cuda3std3__45__cpo5beginE[1];
.global .align 1 .b8 _ZN34_INTERNAL_f5a8ca50_4_k_cu_184b3eb34cuda3std3__45__cpo3endE[1];
.global .align 1 .b8 _ZN34_INTERNAL_f5a8ca50_4_k_cu_184b3eb34cuda3std3__45__cpo6cbeginE[1];
.global .align 1 .b8 _ZN34_INTERNAL_f5a8ca50_4_k_cu_184b3eb34cuda3std3__45__cpo4cendE[1];
.global .align 1 .b8 _ZN34_INTERNAL_f5a8ca50_4_k_cu_184b3eb34cuda3std3__45__cpo6rbeginE[1];
.global .align 1 .b8 _ZN34_INTERNAL_f5a8ca50_4_k_cu_184b3eb34cuda3std3__45__cpo4rendE[1];
.global .align 1 .b8 _ZN34_INTERNAL_f5a8ca50_4_k_cu_184b3eb34cuda3std3__45__cpo7crbeginE[1];
.global .align 1 .b8 _ZN34_INTERNAL_f5a8ca50_4_k_cu_184b3eb34cuda3std3__45__cpo5crendE[1];
.global .align 1 .b8 _ZN34_INTERNAL_f5a8ca50_4_k_cu_184b3eb34cuda3std3__436_GLOBAL__N__f5a8ca50_4_k_cu_184b3eb36ignoreE[1];
.global .align 1 .b8 _ZN34_INTERNAL_f5a8ca50_4_k_cu_184b3eb34cuda3std3__419piecewise_constructE[1];
.global .align 1 .b8 _ZN34_INTERNAL_f5a8ca50_4_k_cu_184b3eb34cuda3std3__48in_placeE[1];
.global .align 1 .b8 _ZN34_INTERNAL_f5a8ca50_4_k_cu_184b3eb34cuda3std3__420unreachable_sentinelE[1];
.global .align 1 .b8 _ZN34_INTERNAL_f5a8ca50_4_k_cu_184b3eb34cuda3std3__47nulloptE[1];
.global .align 1 .b8 _ZN34_INTERNAL_f5a8ca50_4_k_cu_184b3eb34cuda3std3__48unexpectE[1];
.global .align 1 .b8 _ZN34_INTERNAL_f5a8ca50_4_k_cu_184b3eb34cuda3std6ranges3__45__cpo4swapE[1];
.global .align 1 .b8 _ZN34_INTERNAL_f5a8ca50_4_k_cu_184b3eb34cuda3std6ranges3__45__cpo9iter_moveE[1];
.global .align 1 .b8 _ZN34_INTERNAL_f5a8ca50_4_k_cu_184b3eb34cuda3std6ranges3__45__cpo5beginE[1];
.global .align 1 .b8 _ZN34_INTERNAL_f5a8ca50_4_k_cu_184b3eb34cuda3std6ranges3__45__cpo3endE[1];
.global .align 1 .b8 _ZN34_INTERNAL_f5a8ca50_4_k_cu_184b3eb34cuda3std6ranges3__45__cpo6cbeginE[1];
.global .align 1 .b8 _ZN34_INTERNAL_f5a8ca50_4_k_cu_184b3eb34cuda3std6ranges3__45__cpo4cendE[1];
.global .align 1 .b8 _ZN34_INTERNAL_f5a8ca50_4_k_cu_184b3eb34cuda3std6ranges3__45__cpo7advanceE[1];
.global .align 1 .b8 _ZN34_INTERNAL_f5a8ca50_4_k_cu_184b3eb34cuda3std6ranges3__45__cpo9iter_swapE[1];
.global .align 1 .b8 _ZN34_INTERNAL_f5a8ca50_4_k_cu_184b3eb34cuda3std6ranges3__45__cpo4nextE[1];
.global .align 1 .b8 _ZN34_INTERNAL_f5a8ca50_4_k_cu_184b3eb34cuda3std6ranges3__45__cpo4prevE[1];
.global .align 1 .b8 _ZN34_INTERNAL_f5a8ca50_4_k_cu_184b3eb34cuda3std6ranges3__45__cpo4dataE[1];
.global .align 1 .b8 _ZN34_INTERNAL_f5a8ca50_4_k_cu_184b3eb34cuda3std6ranges3__45__cpo5cdataE[1];
.global .align 1 .b8 _ZN34_INTERNAL_f5a8ca50_4_k_cu_184b3eb34cuda3std6ranges3__45__cpo4sizeE[1];
.global .align 1 .b8 _ZN34_INTERNAL_f5a8ca50_4_k_cu_184b3eb34cuda3std6ranges3__45__cpo5ssizeE[1];
.global .align 1 .b8 _ZN34_INTERNAL_f5a8ca50_4_k_cu_184b3eb34cuda3std6ranges3__45__cpo8distanceE[1];
.global .align 1 .b8 _ZN34_INTERNAL_f5a8ca50_4_k_cu_184b3eb36thrust24THRUST_300001_SM_1000_NS8cuda_cub3parE[1];
.global .align 1 .b8 _ZN34_INTERNAL_f5a8ca50_4_k_cu_184b3eb36thrust24THRUST_300001_SM_1000_NS8cuda_cub10par_nosyncE[1];
.global .align 1 .b8 _ZN34_INTERNAL_f5a8ca50_4_k_cu_184b3eb36thrust24THRUST_300001_SM_1000_NS6system6detail10sequential3seqE[1];
.global .align 1 .b8 _ZN34_INTERNAL_f5a8ca50_4_k_cu_184b3eb36thrust24THRUST_300001_SM_1000_NS6system3cpp3parE[1];
.global .align 1 .b8 _ZN34_INTERNAL_f5a8ca50_4_k_cu_184b3eb36thrust24THRUST_300001_SM_1000_NS12placeholders2_1E[1];
.global .align 1 .b8 _ZN34_INTERNAL_f5a8ca50_4_k_cu_184b3eb36thrust24THRUST_300001_SM_1000_NS12placeholders2_2E[1];
.global .align 1 .b8 _ZN34_INTERNAL_f5a8ca50_4_k_cu_184b3eb36thrust24THRUST_300001_SM_1000_NS12placeholders2_3E[1];
.global .align 1 .b8 _ZN34_INTERNAL_f5a8ca50_4_k_cu_184b3eb36thrust24THRUST_300001_SM_1000_NS12placeholders2_4E[1];
.global .align 1 .b8 _ZN34_INTERNAL_f5a8ca50_4_k_cu_184b3eb36thrust24THRUST_300001_SM_1000_NS12placeholders2_5E[1];
.global .align 1 .b8 _ZN34_INTERNAL_f5a8ca50_4_k_cu_184b3eb36thrust24THRUST_300001_SM_1000_NS12placeholders2_6E[1];
.global .align 1 .b8 _ZN34_INTERNAL_f5a8ca50_4_k_cu_184b3eb36thrust24THRUST_300001_SM_1000_NS12placeholders2_7E[1];
.global .align 1 .b8 _ZN34_INTERNAL_f5a8ca50_4_k_cu_184b3eb36thrust24THRUST_300001_SM_1000_NS12placeholders2_8E[1];
.global .align 1 .b8 _ZN34_INTERNAL_f5a8ca50_4_k_cu_184b3eb36thrust24THRUST_300001_SM_1000_NS12placeholders2_9E[1];
.global .align 1 .b8 _ZN34_INTERNAL_f5a8ca50_4_k_cu_184b3eb36thrust24THRUST_300001_SM_1000_NS12placeholders3_10E[1];
.global .align 1 .b8 _ZN34_INTERNAL_f5a8ca50_4_k_cu_184b3eb36thrust24THRUST_300001_SM_1000_NS3seqE[1];
.global .align 1 .b8 _ZN34_INTERNAL_f5a8ca50_4_k_cu_184b3eb36thrust24THRUST_300001_SM_1000_NS6deviceE[1];
.extern .shared .align 128 .b8 _ZN3cub18CUB_300001_SM_10006detail9transform4smemE[];

.visible .entry slice_2d_1024(
	.param .u64 .ptr .align 1 slice_2d_1024_param_0,
	.param .u64 .ptr .align 1 slice_2d_1024_param_1,
	.param .u64 .ptr .align 1 slice_2d_1024_param_2,
	.param .u32 slice_2d_1024_param_3,
	.param .u32 slice_2d_1024_param_4
)
{
	.reg .pred 	%p<3>;
	.reg .b32 	%r<15>;
	.reg .b32 	%f<2>;
	.reg .b64 	%rd<13>;

	ld.param.u64 	%rd1, [slice_2d_1024_param_0];
	ld.param.u64 	%rd2, [slice_2d_1024_param_1];
	ld.param.u64 	%rd3, [slice_2d_1024_param_2];
	ld.param.u32 	%r5, [slice_2d_1024_param_3];
	ld.param.u32 	%r6, [slice_2d_1024_param_4];
	mov.u32 	%r1, %ctaid.x;
	shl.b32 	%r7, %r1, 8;
	mov.u32 	%r2, %tid.x;
	shr.u32 	%r8, %r2, 2;
	or.b32  	%r3, %r7, %r8;
	setp.ge.s32 	%p1, %r3, %r5;
	@%p1 bra 	$L__BB0_3;
	shl.b32 	%r9, %r1, 10;
	or.b32  	%r4, %r9, %r2;
	mul.lo.s32 	%r10, %r6, %r5;
	setp.ge.s32 	%p2, %r4, %r10;
	@%p2 bra 	$L__BB0_3;
	cvta.to.global.u64 	%rd4, %rd3;
	mul.wide.u32 	%rd5, %r3, 4;
	add.s64 	%rd6, %rd4, %rd5;
	ld.global.nc.u32 	%r11, [%rd6];
	shl.b32 	%r12, %r11, 2;
	and.b32  	%r13, %r2, 3;
	or.b32  	%r14, %r12, %r13;
	cvta.to.global.u64 	%rd7, %rd2;
	mul.wide.s32 	%rd8, %r14, 4;
	add.s64 	%rd9, %rd7, %rd8;
	ld.global.nc.f32 	%f1, [%rd9];
	cvta.to.global.u64 	%rd10, %rd1;
	mul.wide.u32 	%rd11, %r4, 4;
	add.s64 	%rd12, %rd10, %rd11;
	st.global.f32 	[%rd12], %f1;
$L__BB0_3:
	ret;

}
	// .globl	slice_2d_1024_2
.visible .entry slice_2d_1024_2(
	.param .u64 .ptr .align 1 slice_2d_1024_2_param_0,
	.param .u64 .ptr .align 1 slice_2d_1024_2_param_1,
	.param .u64 .ptr .align 1 slice_2d_1024_2_param_2,
	.param .u32 slice_2d_1024_2_param_3,
	.param .u32 slice_2d_1024_2_param_4
)
{
	.reg .pred 	%p<2>;
	.reg .b32 	%r<14>;
	.reg .b32 	%f<2>;
	.reg .b64 	%rd<13>;

	ld.param.u64 	%rd1, [slice_2d_1024_2_param_0];
	ld.param.u64 	%rd2, [slice_2d_1024_2_param_1];
	ld.param.u64 	%rd3, [slice_2d_1024_2_param_2];
	ld.param.u32 	%r2, [slice_2d_1024_2_param_3];
	ld.param.u32 	%r3, [slice_2d_1024_2_param_4];
	mov.u32 	%r4, %ctaid.x;
	shl.b32 	%r5, %r4, 10;
	mov.u32 	%r6, %tid.x;
	or.b32  	%r1, %r5, %r6;
	mul.lo.s32 	%r7, %r3, %r2;
	setp.ge.s32 	%p1, %r1, %r7;
	@%p1 bra 	$L__BB1_2;
	cvta.to.global.u64 	%rd4, %rd3;
	cvta.to.global.u64 	%rd5, %rd2;
	cvta.to.global.u64 	%rd6, %rd1;
	mul.hi.u32 	%r8, %r1, 1717986919;
	shr.u32 	%r9, %r8, 1;
	mul.wide.u32 	%rd7, %r9, 4;
	add.s64 	%rd8, %rd4, %rd7;
	ld.global.nc.u32 	%r10, [%rd8];
	mul.lo.s32 	%r11, %r9, 5;
	sub.s32 	%r12, %r1, %r11;
	mad.lo.s32 	%r13, %r10, 5, %r12;
	mul.wide.s32 	%rd9, %r13, 4;
	add.s64 	%rd10, %rd5, %rd9;
	ld.global.nc.f32 	%f1, [%rd10];
	mul.wide.u32 	%rd11, %r1, 4;
	add.s64 	%rd12, %rd6, %rd11;
	st.global.f32 	[%rd12], %f1;
$L__BB1_2:
	ret;

}
	// .globl	delta2box_1
.visible .entry delta2box_1(
	.param .u64 .ptr .align 1 delta2box_1_param_0,
	.param .u64 .ptr .align 1 delta2box_1_param_1,
	.param .u64 .ptr .align 1 delta2box_1_param_2,
	.param .u32 delta2box_1_param_3,
	.param .f32 delta2box_1_param_4
)
{
	.reg .pred 	%p<11>;
	.reg .b32 	%r<14>;
	.reg .b32 	%f<36>;
	.reg .b64 	%rd<13>;
	.reg .b64 	%fd<4>;

	ld.param.u64 	%rd2, [delta2box_1_param_0];
	ld.param.u64 	%rd3, [delta2box_1_param_1];
	ld.param.u64 	%rd4, [delta2box_1_param_2];
	ld.param.u32 	%r6, [delta2box_1_param_3];
	ld.param.f32 	%f16, [delta2box_1_param_4];
	mov.u32 	%r7, %ctaid.x;
	shl.b32 	%r8, %r7, 8;
	mov.u32 	%r1, %tid.x;
	shr.u32 	%r9, %r1, 2;
	or.b32  	%r2, %r8, %r9;
	setp.ge.s32 	%p1, %r2, %r6;
	and.b32  	%r3, %r1, 3;
	shl.b32 	%r10, %r7, 10;
	or.b32  	%r4, %r10, %r1;
	@%p1 bra 	$L__BB2_6;
	setp.lt.u32 	%p2, %r3, 2;
	cvta.to.global.u64 	%rd5, %rd2;
	mul.wide.u32 	%rd6, %r4, 4;
	add.s64 	%rd1, %rd5, %rd6;
	@%p2 bra 	$L__BB2_3;
	ld.global.nc.f32 	%f30, [%rd1];
	ld.global.nc.f32 	%f20, [%rd1+-8];
	sub.f32 	%f21, %f30, %f20;
	add.f32 	%f33, %f21, 0f3F800000;
	bra.uni 	$L__BB2_4;
$L__BB2_3:
	ld.global.nc.f32 	%f30, [%rd1];
	ld.global.nc.f32 	%f18, [%rd1+8];
	add.f32 	%f19, %f30, %f18;
	mul.f32 	%f33, %f19, 0f3F000000;
$L__BB2_4:
	setp.gt.u32 	%p3, %r3, 1;
	@%p3 bra 	$L__BB2_6;
	ld.global.nc.f32 	%f23, [%rd1+8];
	sub.f32 	%f24, %f23, %f30;
	add.f32 	%f32, %f24, 0f3F800000;
$L__BB2_6:
	setp.ge.s32 	%p4, %r2, %r6;
	@%p4 bra 	$L__BB2_15;
	cvta.to.global.u64 	%rd7, %rd3;
	mul.wide.u32 	%rd8, %r4, 4;
	add.s64 	%rd9, %rd7, %rd8;
	ld.global.nc.f32 	%f25, [%rd9];
	and.b32  	%r5, %r1, 2;
	shr.u32 	%r11, %r1, 1;
	and.b32  	%r12, %r11, 1;
	setp.eq.b32 	%p5, %r12, 1;
	setp.gt.f32 	%p6, %f25, %f16;
	selp.f32 	%f27, %f16, %f25, %p6;
	selp.f32 	%f34, %f27, %f25, %p5;
	setp.eq.s32 	%p7, %r5, 0;
	@%p7 bra 	$L__BB2_10;
	cvt.f64.f32 	%fd1, %f34;
	cvt.f64.f32 	%fd2, %f16;
	neg.f64 	%fd3, %fd2;
	setp.geu.f64 	%p8, %fd1, %fd3;
	@%p8 bra 	$L__BB2_10;
	neg.f32 	%f34, %f16;
$L__BB2_10:
	shl.b32 	%r13, %r6, 2;
	setp.ge.u32 	%p9, %r4, %r13;
	@%p9 bra 	$L__BB2_15;
	setp.eq.s32 	%p10, %r5, 0;
	@%p10 bra 	$L__BB2_13;
	mul.f32 	%f28, %f34, 0f3FB8AA3B;
	ex2.approx.f32 	%f29, %f28;
	mul.f32 	%f35, %f33, %f29;
	bra.uni 	$L__BB2_14;
$L__BB2_13:
	fma.rn.f32 	%f35, %f34, %f32, %f33;
$L__BB2_14:
	cvta.to.global.u64 	%rd10, %rd4;
	add.s64 	%rd12, %rd10, %rd8;
	st.global.f32 	[%rd12], %f35;
$L__BB2_15:
	ret;

}
	// .globl	delta2box_2
.visible .entry delta2box_2(
	.param .u64 .ptr .align 1 delta2box_2_param_0,
	.param .u64 .ptr .align 1 delta2box_2_param_1,
	.param .u32 delta2box_2_param_2,
	.param .u32 delta2box_2_param_3,
	.param .u32 delta2box_2_param_4
)
{
	.reg .pred 	%p<10>;
	.reg .b32 	%r<21>;
	.reg .b32 	%f<19>;
	.reg .b64 	%rd<15>;

	ld.param.u64 	%rd3, [delta2box_2_param_0];
	ld.param.u64 	%rd4, [delta2box_2_param_1];
	ld.param.u32 	%r5, [delta2box_2_param_2];
	ld.param.u32 	%r6, [delta2box_2_param_3];
	ld.param.u32 	%r7, [delta2box_2_param_4];
	cvta.to.global.u64 	%rd1, %rd4;
	cvta.to.global.u64 	%rd2, %rd3;
	mov.u32 	%r1, %ctaid.x;
	shl.b32 	%r8, %r1, 8;
	mov.u32 	%r2, %tid.x;
	shr.u32 	%r9, %r2, 2;
	or.b32  	%r3, %r8, %r9;
	setp.gt.u32 	%p1, %r3, 999;
	@%p1 bra 	$L__BB3_4;
	and.b32  	%r10, %r2, 2;
	setp.ne.s32 	%p2, %r10, 0;
	@%p2 bra 	$L__BB3_3;
	shl.b32 	%r14, %r1, 10;
	or.b32  	%r15, %r14, %r2;
	mul.wide.u32 	%rd9, %r15, 4;
	add.s64 	%rd10, %rd2, %rd9;
	ld.global.nc.f32 	%f8, [%rd10];
	ld.global.nc.f32 	%f9, [%rd10+8];
	mul.f32 	%f10, %f9, 0f3F000000;
	sub.f32 	%f11, %f8, %f10;
	add.f32 	%f18, %f11, 0f3F000000;
	bra.uni 	$L__BB3_4;
$L__BB3_3:
	shl.b32 	%r11, %r1, 10;
	or.b32  	%r12, %r11, %r2;
	add.s32 	%r13, %r12, -2;
	mul.wide.u32 	%rd5, %r13, 4;
	add.s64 	%rd6, %rd2, %rd5;
	ld.global.nc.f32 	%f5, [%rd6];
	mul.wide.u32 	%rd7, %r12, 4;
	add.s64 	%rd8, %rd2, %rd7;
	ld.global.nc.f32 	%f6, [%rd8];
	fma.rn.f32 	%f7, %f6, 0f3F000000, %f5;
	add.f32 	%f18, %f7, 0fBF000000;
$L__BB3_4:
	setp.ge.s32 	%p3, %r3, %r5;
	@%p3 bra 	$L__BB3_9;
	shl.b32 	%r16, %r1, 10;
	or.b32  	%r4, %r16, %r2;
	shl.b32 	%r17, %r5, 2;
	setp.ge.u32 	%p4, %r4, %r17;
	@%p4 bra 	$L__BB3_9;
	and.b32  	%r18, %r2, 1;
	setp.eq.b32 	%p5, %r18, 1;
	@%p5 bra 	$L__BB3_8;
	add.s32 	%r20, %r7, -1;
	cvt.rn.f32.s32 	%f15, %r20;
	setp.gt.f32 	%p8, %f18, %f15;
	selp.f32 	%f16, %f15, %f18, %p8;
	setp.lt.f32 	%p9, %f16, 0f00000000;
	selp.f32 	%f17, 0f00000000, %f16, %p9;
	mul.wide.u32 	%rd13, %r4, 4;
	add.s64 	%rd14, %rd1, %rd13;
	st.global.f32 	[%rd14], %f17;
	bra.uni 	$L__BB3_9;
$L__BB3_8:
	add.s32 	%r19, %r6, -1;
	cvt.rn.f32.s32 	%f12, %r19;
	setp.gt.f32 	%p6, %f18, %f12;
	selp.f32 	%f13, %f12, %f18, %p6;
	setp.lt.f32 	%p7, %f13, 0f00000000;
	selp.f32 	%f14, 0f00000000, %f13, %p7;
	mul.wide.u32 	%rd11, %r4, 4;
	add.s64 	%rd12, %rd1, %rd11;
	st.global.f32 	[%rd12], %f14;
$L__BB3_9:
	ret;

}
	// .globl	_Z10nms_kernelifPKfPy
.visible .entry _Z10nms_kernelifPKfPy(
	.param .u32 _Z10nms_kernelifPKfPy_param_0,
	.param .f32 _Z10nms_kernelifPKfPy_param_1,
	.param .u64 .ptr .align 1 _Z10nms_kernelifPKfPy_param_2,
	.param .u64 .ptr .align 1 _Z10nms_kernelifPKfPy_param_3
)
{
	.reg .pred 	%p<19>;
	.reg .b32 	%r<58>;
	.reg .b32 	%f<170>;
	.reg .b64 	%rd<60>;
	// demoted variable
	.shared .align 4 .b8 _ZZ10nms_kernelifPKfPyE11block_boxes[1280];
	ld.param.u32 	%r19, [_Z10nms_kernelifPKfPy_param_0];
	ld.param.f32 	%f6, [_Z10nms_kernelifPKfPy_param_1];
	ld.param.u64 	%rd12, [_Z10nms_kernelifPKfPy_param_2];
	ld.param.u64 	%rd11, [_Z10nms_kernelifPKfPy_param_3];
	cvta.to.global.u64 	%rd1, %rd12;
	mov.u32 	%r1, %ctaid.y;
	mov.u32 	%r2, %ctaid.x;
	shl.b32 	%r3, %r1, 6;
	shl.b32 	%r4, %r2, 6;
	sub.s32 	%r20, %r19, %r4;
	min.s32 	%r5, %r20, 64;
	mov.u32 	%r6, %tid.x;
	setp.ge.u32 	%p1, %r6, %r5;
	@%p1 bra 	$L__BB4_2;
	add.s32 	%r21, %r4, %r6;
	mul.lo.s32 	%r22, %r21, 5;
	mul.wide.u32 	%rd13, %r22, 4;
	add.s64 	%rd14, %rd1, %rd13;
	ld.global.f32 	%f7, [%rd14];
	mov.u32 	%r23, _ZZ10nms_kernelifPKfPyE11block_boxes;
	mad.lo.s32 	%r24, %r6, 20, %r23;
	st.shared.f32 	[%r24], %f7;
	add.s32 	%r25, %r22, 1;
	mul.wide.u32 	%rd15, %r25, 4;
	add.s64 	%rd16, %rd1, %rd15;
	ld.global.f32 	%f8, [%rd16];
	st.shared.f32 	[%r24+4], %f8;
	add.s32 	%r26, %r22, 2;
	mul.wide.u32 	%rd17, %r26, 4;
	add.s64 	%rd18, %rd1, %rd17;
	ld.global.f32 	%f9, [%rd18];
	st.shared.f32 	[%r24+8], %f9;
	add.s32 	%r27, %r22, 3;
	mul.wide.u32 	%rd19, %r27, 4;
	add.s64 	%rd20, %rd1, %rd19;
	ld.global.f32 	%f10, [%rd20];
	st.shared.f32 	[%r24+12], %f10;
	add.s32 	%r28, %r22, 4;
	mul.wide.u32 	%rd21, %r28, 4;
	add.s64 	%rd22, %rd1, %rd21;
	ld.global.f32 	%f11, [%rd22];
	st.shared.f32 	[%r24+16], %f11;
$L__BB4_2:
	bar.sync 	0;
	sub.s32 	%r29, %r19, %r3;
	min.s32 	%r30, %r29, 64;
	setp.ge.u32 	%p2, %r6, %r30;
	@%p2 bra 	$L__BB4_13;
	add.s32 	%r7, %r3, %r6;
	setp.eq.s32 	%p3, %r1, %r2;
	add.s32 	%r31, %r6, 1;
	selp.b32 	%r56, %r31, 0, %p3;
	setp.ge.s32 	%p4, %r56, %r5;
	mov.b64 	%rd59, 0;
	@%p4 bra 	$L__BB4_12;
	mul.lo.s32 	%r32, %r7, 5;
	mul.wide.u32 	%rd26, %r32, 4;
	add.s64 	%rd27, %rd1, %rd26;
	ld.global.f32 	%f1, [%rd27];
	ld.global.f32 	%f2, [%rd27+8];
	ld.global.f32 	%f3, [%rd27+4];
	ld.global.f32 	%f4, [%rd27+12];
	sub.f32 	%f12, %f2, %f1;
	add.f32 	%f13, %f12, 0f3F800000;
	sub.f32 	%f14, %f4, %f3;
	add.f32 	%f15, %f14, 0f3F800000;
	mul.f32 	%f5, %f13, %f15;
	sub.s32 	%r9, %r5, %r56;
	and.b32  	%r10, %r9, 3;
	sub.s32 	%r33, %r56, %r5;
	setp.gt.u32 	%p5, %r33, -4;
	mov.b64 	%rd59, 0;
	@%p5 bra 	$L__BB4_7;
	and.b32  	%r11, %r9, -4;
	mov.b32 	%r55, 0;
	mov.b64 	%rd59, 0;
$L__BB4_6:
	.pragma "nounroll";
	mov.u32 	%r35, _ZZ10nms_kernelifPKfPyE11block_boxes;
	mad.lo.s32 	%r36, %r56, 20, %r35;
	ld.shared.f32 	%f16, [%r36];
	max.f32 	%f17, %f1, %f16;
	ld.shared.f32 	%f18, [%r36+8];
	min.f32 	%f19, %f2, %f18;
	ld.shared.f32 	%f20, [%r36+4];
	max.f32 	%f21, %f3, %f20;
	ld.shared.f32 	%f22, [%r36+12];
	min.f32 	%f23, %f4, %f22;
	sub.f32 	%f24, %f19, %f17;
	add.f32 	%f25, %f24, 0f3F800000;
	max.f32 	%f26, %f25, 0f00000000;
	sub.f32 	%f27, %f23, %f21;
	add.f32 	%f28, %f27, 0f3F800000;
	max.f32 	%f29, %f28, 0f00000000;
	mul.f32 	%f30, %f26, %f29;
	sub.f32 	%f31, %f18, %f16;
	add.f32 	%f32, %f31, 0f3F800000;
	sub.f32 	%f33, %f22, %f20;
	add.f32 	%f34, %f33, 0f3F800000;
	fma.rn.f32 	%f35, %f32, %f34, %f5;
	sub.f32 	%f36, %f35, %f30;
	div.rn.f32 	%f37, %f30, %f36;
	setp.gt.f32 	%p6, %f37, %f6;
	mov.b64 	%rd29, 1;
	shl.b64 	%rd30, %rd29, %r56;
	selp.b64 	%rd31, %rd30, 0, %p6;
	or.b64  	%rd32, %rd31, %rd59;
	add.s32 	%r37, %r56, 1;
	ld.shared.f32 	%f38, [%r36+20];
	max.f32 	%f39, %f1, %f38;
	ld.shared.f32 	%f40, [%r36+28];
	min.f32 	%f41, %f2, %f40;
	ld.shared.f32 	%f42, [%r36+24];
	max.f32 	%f43, %f3, %f42;
	ld.shared.f32 	%f44, [%r36+32];
	min.f32 	%f45, %f4, %f44;
	sub.f32 	%f46, %f41, %f39;
	add.f32 	%f47, %f46, 0f3F800000;
	max.f32 	%f48, %f47, 0f00000000;
	sub.f32 	%f49, %f45, %f43;
	add.f32 	%f50, %f49, 0f3F800000;
	max.f32 	%f51, %f50, 0f00000000;
	mul.f32 	%f52, %f48, %f51;
	sub.f32 	%f53, %f40, %f38;
	add.f32 	%f54, %f53, 0f3F800000;
	sub.f32 	%f55, %f44, %f42;
	add.f32 	%f56, %f55, 0f3F800000;
	fma.rn.f32 	%f57, %f54, %f56, %f5;
	sub.f32 	%f58, %f57, %f52;
	div.rn.f32 	%f59, %f52, %f58;
	setp.gt.f32 	%p7, %f59, %f6;
	shl.b64 	%rd33, %rd29, %r37;
	selp.b64 	%rd34, %rd33, 0, %p7;
	or.b64  	%rd35, %rd34, %rd32;
	add.s32 	%r38, %r56, 2;
	ld.shared.f32 	%f60, [%r36+40];
	max.f32 	%f61, %f1, %f60;
	ld.shared.f32 	%f62, [%r36+48];
	min.f32 	%f63, %f2, %f62;
	ld.shared.f32 	%f64, [%r36+44];
	max.f32 	%f65, %f3, %f64;
	ld.shared.f32 	%f66, [%r36+52];
	min.f32 	%f67, %f4, %f66;
	sub.f32 	%f68, %f63, %f61;
	add.f32 	%f69, %f68, 0f3F800000;
	max.f32 	%f70, %f69, 0f00000000;
	sub.f32 	%f71, %f67, %f65;
	add.f32 	%f72, %f71, 0f3F800000;
	max.f32 	%f73, %f72, 0f00000000;
	mul.f32 	%f74, %f70, %f73;
	sub.f32 	%f75, %f62, %f60;
	add.f32 	%f76, %f75, 0f3F800000;
	sub.f32 	%f77, %f66, %f64;
	add.f32 	%f78, %f77, 0f3F800000;
	fma.rn.f32 	%f79, %f76, %f78, %f5;
	sub.f32 	%f80, %f79, %f74;
	div.rn.f32 	%f81, %f74, %f80;
	setp.gt.f32 	%p8, %f81, %f6;
	shl.b64 	%rd36, %rd29, %r38;
	selp.b64 	%rd37, %rd36, 0, %p8;
	or.b64  	%rd38, %rd37, %rd35;
	add.s32 	%r39, %r56, 3;
	ld.shared.f32 	%f82, [%r36+60];
	max.f32 	%f83, %f1, %f82;
	ld.shared.f32 	%f84, [%r36+68];
	min.f32 	%f85, %f2, %f84;
	ld.shared.f32 	%f86, [%r36+64];
	max.f32 	%f87, %f3, %f86;
	ld.shared.f32 	%f88, [%r36+72];
	min.f32 	%f89, %f4, %f88;
	sub.f32 	%f90, %f85, %f83;
	add.f32 	%f91, %f90, 0f3F800000;
	max.f32 	%f92, %f91, 0f00000000;
	sub.f32 	%f93, %f89, %f87;
	add.f32 	%f94, %f93, 0f3F800000;
	max.f32 	%f95, %f94, 0f00000000;
	mul.f32 	%f96, %f92, %f95;
	sub.f32 	%f97, %f84, %f82;
	add.f32 	%f98, %f97, 0f3F800000;
	sub.f32 	%f99, %f88, %f86;
	add.f32 	%f100, %f99, 0f3F800000;
	fma.rn.f32 	%f101, %f98, %f100, %f5;
	sub.f32 	%f102, %f101, %f96;
	div.rn.f32 	%f103, %f96, %f102;
	setp.gt.f32 	%p9, %f103, %f6;
	shl.b64 	%rd39, %rd29, %r39;
	selp.b64 	%rd40, %rd39, 0, %p9;
	or.b64  	%rd59, %rd40, %rd38;
	add.s32 	%r56, %r56, 4;
	add.s32 	%r55, %r55, 4;
	setp.ne.s32 	%p10, %r55, %r11;
	@%p10 bra 	$L__BB4_6;
$L__BB4_7:
	setp.eq.s32 	%p11, %r10, 0;
	@%p11 bra 	$L__BB4_12;
	setp.eq.s32 	%p12, %r10, 1;
	@%p12 bra 	$L__BB4_10;
	mov.u32 	%r40, _ZZ10nms_kernelifPKfPyE11block_boxes;
	mad.lo.s32 	%r41, %r56, 20, %r40;
	ld.shared.f32 	%f104, [%r41];
	max.f32 	%f105, %f1, %f104;
	ld.shared.f32 	%f106, [%r41+8];
	min.f32 	%f107, %f2, %f106;
	ld.shared.f32 	%f108, [%r41+4];
	max.f32 	%f109, %f3, %f108;
	ld.shared.f32 	%f110, [%r41+12];
	min.f32 	%f111, %f4, %f110;
	sub.f32 	%f112, %f107, %f105;
	add.f32 	%f113, %f112, 0f3F800000;
	max.f32 	%f114, %f113, 0f00000000;
	sub.f32 	%f115, %f111, %f109;
	add.f32 	%f116, %f115, 0f3F800000;
	max.f32 	%f117, %f116, 0f00000000;
	mul.f32 	%f118, %f114, %f117;
	sub.f32 	%f119, %f106, %f104;
	add.f32 	%f120, %f119, 0f3F800000;
	sub.f32 	%f121, %f110, %f108;
	add.f32 	%f122, %f121, 0f3F800000;
	fma.rn.f32 	%f123, %f120, %f122, %f5;
	sub.f32 	%f124, %f123, %f118;
	div.rn.f32 	%f125, %f118, %f124;
	setp.gt.f32 	%p13, %f125, %f6;
	mov.b64 	%rd42, 1;
	shl.b64 	%rd43, %rd42, %r56;
	selp.b64 	%rd44, %rd43, 0, %p13;
	add.s32 	%r42, %r56, 1;
	ld.shared.f32 	%f126, [%r41+20];
	max.f32 	%f127, %f1, %f126;
	ld.shared.f32 	%f128, [%r41+28];
	min.f32 	%f129, %f2, %f128;
	ld.shared.f32 	%f130, [%r41+24];
	max.f32 	%f131, %f3, %f130;
	ld.shared.f32 	%f132, [%r41+32];
	min.f32 	%f133, %f4, %f132;
	sub.f32 	%f134, %f129, %f127;
	add.f32 	%f135, %f134, 0f3F800000;
	max.f32 	%f136, %f135, 0f00000000;
	sub.f32 	%f137, %f133, %f131;
	add.f32 	%f138, %f137, 0f3F800000;
	max.f32 	%f139, %f138, 0f00000000;
	mul.f32 	%f140, %f136, %f139;
	sub.f32 	%f141, %f128, %f126;
	add.f32 	%f142, %f141, 0f3F800000;
	sub.f32 	%f143, %f132, %f130;
	add.f32 	%f144, %f143, 0f3F800000;
	fma.rn.f32 	%f145, %f142, %f144, %f5;
	sub.f32 	%f146, %f145, %f140;
	div.rn.f32 	%f147, %f140, %f146;
	setp.gt.f32 	%p14, %f147, %f6;
	shl.b64 	%rd45, %rd42, %r42;
	selp.b64 	%rd46, %rd45, 0, %p14;
	or.b64  	%rd47, %rd44, %rd46;
	or.b64  	%rd59, %rd47, %rd59;
	add.s32 	%r56, %r56, 2;
$L__BB4_10:
	and.b32  	%r43, %r9, 1;
	setp.eq.b32 	%p15, %r43, 1;
	not.pred 	%p16, %p15;
	@%p16 bra 	$L__BB4_12;
	mov.u32 	%r44, _ZZ10nms_kernelifPKfPyE11block_boxes;
	mad.lo.s32 	%r45, %r56, 20, %r44;
	ld.shared.f32 	%f148, [%r45];
	max.f32 	%f149, %f1, %f148;
	ld.shared.f32 	%f150, [%r45+8];
	min.f32 	%f151, %f2, %f150;
	ld.shared.f32 	%f152, [%r45+4];
	max.f32 	%f153, %f3, %f152;
	ld.shared.f32 	%f154, [%r45+12];
	min.f32 	%f155, %f4, %f154;
	sub.f32 	%f156, %f151, %f149;
	add.f32 	%f157, %f156, 0f3F800000;
	max.f32 	%f158, %f157, 0f00000000;
	sub.f32 	%f159, %f155, %f153;
	add.f32 	%f160, %f159, 0f3F800000;
	max.f32 	%f161, %f160, 0f00000000;
	mul.f32 	%f162, %f158, %f161;
	sub.f32 	%f163, %f150, %f148;
	add.f32 	%f164, %f163, 0f3F800000;
	sub.f32 	%f165, %f154, %f152;
	add.f32 	%f166, %f165, 0f3F800000;
	fma.rn.f32 	%f167, %f164, %f166, %f5;
	sub.f32 	%f168, %f167, %f162;
	div.rn.f32 	%f169, %f162, %f168;
	setp.gt.f32 	%p17, %f169, %f6;
	mov.b64 	%rd48, 1;
	shl.b64 	%rd49, %rd48, %r56;
	selp.b64 	%rd50, %rd49, 0, %p17;
	or.b64  	%rd59, %rd50, %rd59;
$L__BB4_12:
	shr.s32 	%r46, %r19, 31;
	shr.u32 	%r47, %r46, 26;
	add.s32 	%r48, %r19, %r47;
	shr.s32 	%r49, %r48, 6;
	and.b32  	%r50, %r19, -2147483585;
	setp.gt.s32 	%p18, %r50, 0;
	selp.u32 	%r51, 1, 0, %p18;
	add.s32 	%r52, %r49, %r51;
	mad.lo.s32 	%r53, %r52, %r7, %r2;
	cvta.to.global.u64 	%rd51, %rd11;
	mul.wide.s32 	%rd52, %r53, 8;
	add.s64 	%rd53, %rd51, %rd52;
	st.global.u64 	[%rd53], %rd59;
$L__BB4_13:
	ret;

}
	// .globl	box_and_score_1024
.visible .entry box_and_score_1024(
	.param .u64 .ptr .align 1 box_and_score_1024_param_0,
	.param .u64 .ptr .align 1 box_and_score_1024_param_1,
	.param .u64 .ptr .align 1 box_and_score_1024_param_2,
	.param .u32 box_and_score_1024_param_3
)
{
	.reg .pred 	%p<3>;
	.reg .b32 	%r<17>;
	.reg .b32 	%f<5>;
	.reg .b64 	%rd<13>;

	ld.param.u64 	%rd1, [box_and_score_1024_param_0];
	ld.param.u64 	%rd2, [box_and_score_1024_param_1];
	ld.param.u64 	%rd3, [box_and_score_1024_param_2];
	ld.param.u32 	%r3, [box_and_score_1024_param_3];
	mov.u32 	%r4, %ctaid.x;
	shl.b32 	%r5, %r4, 10;
	mov.u32 	%r6, %tid.x;
	or.b32  	%r1, %r5, %r6;
	mul.lo.s32 	%r7, %r3, 5;
	setp.ge.s32 	%p1, %r1, %r7;
	@%p1 bra 	$L__BB5_5;
	mul.hi.u32 	%r8, %r1, 1717986919;
	shr.u32 	%r9, %r8, 1;
	mul.lo.s32 	%r10, %r9, 5;
	sub.s32 	%r2, %r1, %r10;
	setp.gt.u32 	%p2, %r2, 3;
	@%p2 bra 	$L__BB5_3;
	shl.b32 	%r14, %r8, 1;
	and.b32  	%r15, %r14, 2147483644;
	add.s32 	%r16, %r15, %r2;
	cvta.to.global.u64 	%rd7, %rd2;
	mul.wide.u32 	%rd8, %r16, 4;
	add.s64 	%rd9, %rd7, %rd8;
	ld.global.nc.f32 	%f4, [%rd9];
	bra.uni 	$L__BB5_4;
$L__BB5_3:
	cvta.to.global.u64 	%rd4, %rd3;
	mul.wide.u32 	%rd5, %r9, 4;
	add.s64 	%rd6, %rd4, %rd5;
	ld.global.nc.f32 	%f4, [%rd6];
$L__BB5_4:
	cvta.to.global.u64 	%rd10, %rd1;
	mul.wide.u32 	%rd11, %r1, 4;
	add.s64 	%rd12, %rd10, %rd11;
	st.global.f32 	[%rd12], %f4;
$L__BB5_5:
	ret;

}
	// .globl	_ZN3cub18CUB_300001_SM_10006detail11EmptyKernelIvEEvv
.visible .entry _ZN3cub18CUB_300001_SM_10006detail11EmptyKernelIvEEvv()
{


	ret;

}
	// .globl	_ZN3cub18CUB_300001_SM_10006detail9transform16transform_kernelINS2_10policy_hubILb0EN4cuda3std3__45tupleIJN6thrust24THRUST_300001_SM_1000_NS10device_ptrIfEEEEEE10policy1000EiNS7_6negateIfEESC_JPfEEEvT0_iT1_T2_DpNS2_10kernel_argIT3_EE
.visible .entry _ZN3cub18CUB_300001_SM_10006detail9transform16transform_kernelINS2_10policy_hubILb0EN4cuda3std3__45tupleIJN6thrust24THRUST_300001_SM_1000_NS10device_ptrIfEEEEEE10policy1000EiNS7_6negateIfEESC_JPfEEEvT0_iT1_T2_DpNS2_10kernel_argIT3_EE(
	.param .u32 _ZN3cub18CUB_300001_SM_10006detail9transform16transform_kernelINS2_10policy_hubILb0EN4cuda3std3__45tupleIJN6thrust24THRUST_300001_SM_1000_NS10device_ptrIfEEEEEE10policy1000EiNS7_6negateIfEESC_JPfEEEvT0_iT1_T2_DpNS2_10kernel_argIT3_EE_param_0,
	.param .u32 _ZN3cub18CUB_300001_SM_10006detail9transform16transform_kernelINS2_10policy_hubILb0EN4cuda3std3__45tupleIJN6thrust24THRUST_300001_SM_1000_NS10device_ptrIfEEEEEE10policy1000EiNS7_6negateIfEESC_JPfEEEvT0_iT1_T2_DpNS2_10kernel_argIT3_EE_param_1,
	.param .align 1 .b8 _ZN3cub18CUB_300001_SM_10006detail9transform16transform_kernelINS2_10policy_hubILb0EN4cuda3std3__45tupleIJN6thrust24THRUST_300001_SM_1000_NS10device_ptrIfEEEEEE10policy1000EiNS7_6negateIfEESC_JPfEEEvT0_iT1_T2_DpNS2_10kernel_argIT3_EE_param_2[1],
	.param .align 8 .b8 _ZN3cub18CUB_300001_SM_10006detail9transform16transform_kernelINS2_10policy_hubILb0EN4cuda3std3__45tupleIJN6thrust24THRUST_300001_SM_1000_NS10device_ptrIfEEEEEE10policy1000EiNS7_6negateIfEESC_JPfEEEvT0_iT1_T2_DpNS2_10kernel_argIT3_EE_param_3[8],
	.param .align 8 .b8 _ZN3cub18CUB_300001_SM_10006detail9transform16transform_kernelINS2_10policy_hubILb0EN4cuda3std3__45tupleIJN6thrust24THRUST_300001_SM_1000_NS10device_ptrIfEEEEEE10policy1000EiNS7_6negateIfEESC_JPfEEEvT0_iT1_T2_DpNS2_10kernel_argIT3_EE_param_4[16]
)
.maxntid 128
{
	.reg .pred 	%p<21>;
	.reg .b32 	%r<119>;
	.reg .b32 	%f<5>;
	.reg .b64 	%rd<80>;
	// demoted variable
	.shared .align 8 .u64 _ZZN3cub18CUB_300001_SM_10006detail9transform23transform_kernel_ublkcpINS2_19async_copy_policy_tILi128EEEiN4cuda3std3__46negateIfEEN6thrust24THRUST_300001_SM_1000_NS10device_ptrIfEEJfEEEvT0_iT1_T2_DpNS2_16aligned_base_ptrIT3_EEE3bar;
	ld.param.u64 	%rd33, [_ZN3cub18CUB_300001_SM_10006detail9transform16transform_kernelINS2_10policy_hubILb0EN4cuda3std3__45tupleIJN6thrust24THRUST_300001_SM_1000_NS10device_ptrIfEEEEEE10policy1000EiNS7_6negateIfEESC_JPfEEEvT0_iT1_T2_DpNS2_10kernel_argIT3_EE_param_4];
	ld.param.u32 	%r46, [_ZN3cub18CUB_300001_SM_10006detail9transform16transform_kernelINS2_10policy_hubILb0EN4cuda3std3__45tupleIJN6thrust24THRUST_300001_SM_1000_NS10device_ptrIfEEEEEE10policy1000EiNS7_6negateIfEESC_JPfEEEvT0_iT1_T2_DpNS2_10kernel_argIT3_EE_param_0];
	ld.param.u64 	%rd34, [_ZN3cub18CUB_300001_SM_10006detail9transform16transform_kernelINS2_10policy_hubILb0EN4cuda3std3__45tupleIJN6thrust24THRUST_300001_SM_1000_NS10device_ptrIfEEEEEE10policy1000EiNS7_6negateIfEESC_JPfEEEvT0_iT1_T2_DpNS2_10kernel_argIT3_EE_param_4+8];
	ld.param.u64 	%rd35, [_ZN3cub18CUB_300001_SM_10006detail9transform16transform_kernelINS2_10policy_hubILb0EN4cuda3std3__45tupleIJN6thrust24THRUST_300001_SM_1000_NS10device_ptrIfEEEEEE10policy1000EiNS7_6negateIfEESC_JPfEEEvT0_iT1_T2_DpNS2_10kernel_argIT3_EE_param_3];
	ld.param.u32 	%r45, [_ZN3cub18CUB_300001_SM_10006detail9transform16transform_kernelINS2_10policy_hubILb0EN4cuda3std3__45tupleIJN6thrust24THRUST_300001_SM_1000_NS10device_ptrIfEEEEEE10policy1000EiNS7_6negateIfEESC_JPfEEEvT0_iT1_T2_DpNS2_10kernel_argIT3_EE_param_1];
	cvta.to.global.u64 	%rd1, %rd35;
	cvt.u32.u64 	%r1, %rd34;
	shl.b32 	%r2, %r45, 7;
	mov.u32 	%r47, %ctaid.x;
	mul.lo.s32 	%r3, %r2, %r47;
	sub.s32 	%r4, %r46, %r3;
	min.s32 	%r5, %r2, %r4;
	setp.eq.s32 	%p1, %r47, 0;
	add.s32 	%r49, %r47, 2;
	mov.u32 	%r50, %nctaid.x;
	setp.ge.u32 	%p2, %r49, %r50;
	or.pred  	%p3, %p1, %p2;
	@%p3 bra 	$L__BB7_5;
	mov.b32 	%r87, -1;
	// begin inline asm
	{
	 .reg .pred P_OUT; 
	elect.sync _|P_OUT, %r87;
	selp.b32 %r86, 1, 0, P_OUT; 
}
	// end inline asm
	mov.u32 	%r88, %tid.x;
	setp.gt.u32 	%p11, %r88, 31;
	setp.eq.s32 	%p12, %r86, 0;
	or.pred  	%p13, %p11, %p12;
	@%p13 bra 	$L__BB7_3;
	mov.u32 	%r89, _ZZN3cub18CUB_300001_SM_10006detail9transform23transform_kernel_ublkcpINS2_19async_copy_policy_tILi128EEEiN4cuda3std3__46negateIfEEN6thrust24THRUST_300001_SM_1000_NS10device_ptrIfEEJfEEEvT0_iT1_T2_DpNS2_16aligned_base_ptrIT3_EEE3bar;
	mov.b32 	%r90, 1;
	// begin inline asm
	mbarrier.init.shared.b64 [%r89], %r90;
	// end inline asm
	// begin inline asm
	fence.proxy.async.shared::cta; // 6.
	// end inline asm
	mul.wide.s32 	%rd65, %r3, 4;
	shl.b32 	%r96, %r45, 9;
	add.s32 	%r97, %r96, %r1;
	add.s32 	%r98, %r97, 15;
	and.b32  	%r95, %r98, -16;
	cvta.to.global.u64 	%rd66, %rd33;
	add.s64 	%rd63, %rd66, %rd65;
	mov.u32 	%r91, _ZN3cub18CUB_300001_SM_10006detail9transform4smemE;
	// begin inline asm
	cp.async.bulk.shared::cluster.global.mbarrier::complete_tx::bytes [%r91], [%rd63], %r95, [%r89];
	// end inline asm
	// begin inline asm
	mbarrier.arrive.expect_tx.release.cta.shared::cta.b64 %rd64, [%r89], %r95; // 8. 
	// end inline asm
$L__BB7_3:
	bar.sync 	0;
	mov.u32 	%r100, _ZZN3cub18CUB_300001_SM_10006detail9transform23transform_kernel_ublkcpINS2_19async_copy_policy_tILi128EEEiN4cuda3std3__46negateIfEEN6thrust24THRUST_300001_SM_1000_NS10device_ptrIfEEJfEEEvT0_iT1_T2_DpNS2_16aligned_base_ptrIT3_EEE3bar;
$L__BB7_4:
	mov.b32 	%r101, 0;
	// begin inline asm
	{
	 .reg .pred P_OUT; 
	mbarrier.try_wait.parity.shared::cta.b64  P_OUT, [%r100], %r101;                                // 7a. 
	selp.b32 %r99, 1, 0, P_OUT; 
}
	// end inline asm
	setp.eq.s32 	%p14, %r99, 0;
	@%p14 bra 	$L__BB7_4;
	bra.uni 	$L__BB7_16;
$L__BB7_5:
	shl.b32 	%r52, %r5, 2;
	cvt.s64.s32 	%rd36, %r52;
	shr.u64 	%rd3, %rd36, 2;
	mov.u32 	%r6, %ntid.x;
	mov.u32 	%r7, %ntid.y;
	mov.u32 	%r8, %ntid.z;
	mov.u32 	%r53, %tid.x;
	mov.u32 	%r54, %tid.y;
	mov.u32 	%r55, %tid.z;
	mad.lo.s32 	%r56, %r55, %r7, %r54;
	mad.lo.s32 	%r57, %r56, %r6, %r53;
	cvt.u64.u32 	%rd77, %r57;
	setp.le.u64 	%p4, %rd3, %rd77;
	@%p4 bra 	$L__BB7_15;
	mul.lo.s32 	%r58, %r6, %r7;
	mul.lo.s32 	%r59, %r58, %r8;
	cvt.u32.u64 	%r60, %rd77;
	cvt.u64.u32 	%rd5, %r59;
	add.s32 	%r61, %r60, %r59;
	cvt.u64.u32 	%rd37, %r61;
	max.u64 	%rd38, %rd3, %rd37;
	setp.gt.u64 	%p5, %rd3, %rd37;
	selp.u64 	%rd6, 1, 0, %p5;
	add.s64 	%rd39, %rd6, %rd37;
	sub.s64 	%rd7, %rd38, %rd39;
	and.b64  	%rd40, %rd7, -4294967296;
	setp.ne.s64 	%p6, %rd40, 0;
	@%p6 bra 	$L__BB7_8;
	cvt.u32.u64 	%r62, %rd5;
	cvt.u32.u64 	%r63, %rd7;
	div.u32 	%r64, %r63, %r62;
	cvt.u64.u32 	%rd73, %r64;
	bra.uni 	$L__BB7_9;
$L__BB7_8:
	div.u64 	%rd73, %rd7, %rd5;
$L__BB7_9:
	add.s64 	%rd11, %rd73, %rd6;
	and.b64  	%rd41, %rd11, 3;
	setp.eq.s64 	%p7, %rd41, 3;
	@%p7 bra 	$L__BB7_12;
	shl.b64 	%rd42, %rd77, 2;
	mul.wide.s32 	%rd43, %r3, 4;
	add.s64 	%rd44, %rd42, %rd43;
	cvt.s64.s32 	%rd45, %rd34;
	add.s64 	%rd46, %rd44, %rd45;
	add.s64 	%rd75, %rd33, %rd46;
	mov.u32 	%r67, _ZN3cub18CUB_300001_SM_10006detail9transform4smemE;
	add.s32 	%r68, %r1, %r67;
	shl.b32 	%r69, %r60, 2;
	add.s32 	%r108, %r68, %r69;
	mul.lo.s32 	%r70, %r8, %r7;
	mul.lo.s32 	%r71, %r70, %r6;
	shl.b32 	%r10, %r71, 2;
	add.s64 	%rd47, %rd11, 1;
	and.b64  	%rd48, %rd47, 3;
	neg.s64 	%rd74, %rd48;
$L__BB7_11:
	.pragma "nounroll";
	// begin inline asm
	cp.async.ca.shared.global [%r108], [%rd75], 4, 4;
	// end inline asm
	add.s64 	%rd77, %rd77, %rd5;
	shl.b64 	%rd50, %rd5, 2;
	add.s64 	%rd75, %rd75, %rd50;
	add.s32 	%r108, %r108, %r10;
	add.s64 	%rd74, %rd74, 1;
	setp.ne.s64 	%p8, %rd74, 0;
	@%p8 bra 	$L__BB7_11;
$L__BB7_12:
	setp.lt.u64 	%p9, %rd11, 3;
	@%p9 bra 	$L__BB7_15;
	shl.b64 	%rd21, %rd5, 2;
	shl.b64 	%rd51, %rd77, 2;
	cvt.s64.s32 	%rd52, %r3;
	mul.wide.s32 	%rd53, %r3, 4;
	add.s64 	%rd22, %rd51, %rd53;
	shl.b64 	%rd23, %rd5, 4;
	shl.b64 	%rd54, %rd5, 3;
	add.s64 	%rd24, %rd22, %rd54;
	add.s64 	%rd55, %rd77, %rd52;
	shl.b64 	%rd56, %rd55, 2;
	mad.lo.s64 	%rd25, %rd5, 12, %rd56;
	cvt.u32.u64 	%r73, %rd34;
	mov.u32 	%r74, _ZN3cub18CUB_300001_SM_10006detail9transform4smemE;
	add.s32 	%r75, %r73, %r74;
	mul.lo.s32 	%r76, %r8, %r7;
	mul.lo.s32 	%r77, %r76, %r6;
	shl.b32 	%r78, %r77, 2;
	cvt.u32.u64 	%r79, %rd77;
	shl.b32 	%r80, %r79, 2;
	add.s32 	%r109, %r75, %r80;
	add.s32 	%r112, %r109, %r78;
	shl.b32 	%r14, %r77, 4;
	shl.b32 	%r81, %r77, 3;
	add.s32 	%r111, %r109, %r81;
	mad.lo.s32 	%r110, %r77, 12, %r109;
	cvt.s64.s32 	%rd57, %rd34;
	add.s64 	%rd78, %rd33, %rd57;
$L__BB7_14:
	add.s64 	%rd58, %rd78, %rd22;
	// begin inline asm
	cp.async.ca.shared.global [%r109], [%rd58], 4, 4;
	// end inline asm
	add.s64 	%rd62, %rd22, %rd21;
	add.s64 	%rd59, %rd78, %rd62;
	// begin inline asm
	cp.async.ca.shared.global [%r112], [%rd59], 4, 4;
	// end inline asm
	add.s64 	%rd60, %rd78, %rd24;
	// begin inline asm
	cp.async.ca.shared.global [%r111], [%rd60], 4, 4;
	// end inline asm
	add.s64 	%rd61, %rd78, %rd25;
	// begin inline asm
	cp.async.ca.shared.global [%r110], [%rd61], 4, 4;
	// end inline asm
	add.s64 	%rd77, %rd77, %rd21;
	add.s64 	%rd78, %rd78, %rd23;
	add.s32 	%r112, %r112, %r14;
	add.s32 	%r111, %r111, %r14;
	add.s32 	%r110, %r110, %r14;
	add.s32 	%r109, %r109, %r14;
	setp.lt.u64 	%p10, %rd77, %rd3;
	@%p10 bra 	$L__BB7_14;
$L__BB7_15:
	// begin inline asm
	cp.async.commit_group;
	// end inline asm
	// begin inline asm
	cp.async.wait_group 0;
	// end inline asm
	barrier.sync 	0;
$L__BB7_16:
	cvt.u32.u64 	%r26, %rd34;
	setp.gt.s32 	%p15, %r2, %r4;
	@%p15 bra 	$L__BB7_20;
	setp.lt.s32 	%p16, %r45, 1;
	@%p16 bra 	$L__BB7_25;
	mov.u32 	%r113, %tid.x;
	neg.s32 	%r115, %r45;
	shl.b32 	%r102, %r113, 2;
	add.s32 	%r103, %r26, %r102;
	mov.u32 	%r104, _ZN3cub18CUB_300001_SM_10006detail9transform4smemE;
	add.s32 	%r114, %r104, %r103;
	mul.wide.s32 	%rd67, %r3, 4;
	add.s64 	%rd31, %rd1, %rd67;
$L__BB7_19:
	.pragma "nounroll";
	mul.wide.s32 	%rd68, %r113, 4;
	add.s64 	%rd69, %rd31, %rd68;
	ld.shared.f32 	%f1, [%r114];
	neg.f32 	%f2, %f1;
	st.global.f32 	[%rd69], %f2;
	add.s32 	%r115, %r115, 1;
	setp.eq.s32 	%p17, %r115, 0;
	add.s32 	%r114, %r114, 512;
	add.s32 	%r113, %r113, 128;
	@%p17 bra 	$L__BB7_25;
	bra.uni 	$L__BB7_19;
$L__BB7_20:
	setp.lt.s32 	%p18, %r45, 1;
	@%p18 bra 	$L__BB7_25;
	mov.u32 	%r116, %tid.x;
	neg.s32 	%r118, %r45;
	shl.b32 	%r105, %r116, 2;
	add.s32 	%r106, %r26, %r105;
	mov.u32 	%r107, _ZN3cub18CUB_300001_SM_10006detail9transform4smemE;
	add.s32 	%r117, %r107, %r106;
	mul.wide.s32 	%rd70, %r3, 4;
	add.s64 	%rd32, %rd1, %rd70;
$L__BB7_22:
	.pragma "nounroll";
	setp.ge.s32 	%p19, %r116, %r5;
	@%p19 bra 	$L__BB7_24;
	ld.shared.f32 	%f3, [%r117];
	neg.f32 	%f4, %f3;
	mul.wide.s32 	%rd71, %r116, 4;
	add.s64 	%rd72, %rd32, %rd71;
	st.global.f32 	[%rd72], %f4;
$L__BB7_24:
	add.s32 	%r118, %r118, 1;
	setp.ne.s32 	%p20, %r118, 0;
	add.s32 	%r117, %r117, 512;
	add.s32 	%r116, %r116, 128;
	@%p20 bra 	$L__BB7_22;
$L__BB7_25:
	ret;

}
	// .globl	_ZN3cub18CUB_300001_SM_10006detail9transform16transform_kernelINS2_10policy_hubILb0EN4cuda3std3__45tupleIJN6thrust24THRUST_300001_SM_1000_NS10device_ptrIfEEEEEE10policy1000ElNS7_6negateIfEESC_JPfEEEvT0_iT1_T2_DpNS2_10kernel_argIT3_EE
.visible .entry _ZN3cub18CUB_300001_SM_10006detail9transform16transform_kernelINS2_10policy_hubILb0EN4cuda3std3__45tupleIJN6thrust24THRUST_300001_SM_1000_NS10device_ptrIfEEEEEE10policy1000ElNS7_6negateIfEESC_JPfEEEvT0_iT1_T2_DpNS2_10kernel_argIT3_EE(
	.param .u64 _ZN3cub18CUB_300001_SM_10006detail9transform16transform_kernelINS2_10policy_hubILb0EN4cuda3std3__45tupleIJN6thrust24THRUST_300001_SM_1000_NS10device_ptrIfEEEEEE10policy1000ElNS7_6negateIfEESC_JPfEEEvT0_iT1_T2_DpNS2_10kernel_argIT3_EE_param_0,
	.param .u32 _ZN3cub18CUB_300001_SM_10006detail9transform16transform_kernelINS2_10policy_hubILb0EN4cuda3std3__45tupleIJN6thrust24THRUST_300001_SM_1000_NS10device_ptrIfEEEEEE10policy1000ElNS7_6negateIfEESC_JPfEEEvT0_iT1_T2_DpNS2_10kernel_argIT3_EE_param_1,
	.param .align 1 .b8 _ZN3cub18CUB_300001_SM_10006detail9transform16transform_kernelINS2_10policy_hubILb0EN4cuda3std3__45tupleIJN6thrust24THRUST_300001_SM_1000_NS10device_ptrIfEEEEEE10policy1000ElNS7_6negateIfEESC_JPfEEEvT0_iT1_T2_DpNS2_10kernel_argIT3_EE_param_2[1],
	.param .align 8 .b8 _ZN3cub18CUB_300001_SM_10006detail9transform16transform_kernelINS2_10policy_hubILb0EN4cuda3std3__45tupleIJN6thrust24THRUST_300001_SM_1000_NS10device_ptrIfEEEEEE10policy1000ElNS7_6negateIfEESC_JPfEEEvT0_iT1_T2_DpNS2_10kernel_argIT3_EE_param_3[8],
	.param .align 8 .b8 _ZN3cub18CUB_300001_SM_10006detail9transform16transform_kernelINS2_10policy_hubILb0EN4cuda3std3__45tupleIJN6thrust24THRUST_300001_SM_1000_NS10device_ptrIfEEEEEE10policy1000ElNS7_6negateIfEESC_JPfEEEvT0_iT1_T2_DpNS2_10kernel_argIT3_EE_param_4[16]
)
.maxntid 128
{
	.reg .pred 	%p<21>;
	.reg .b32 	%r<116>;
	.reg .b32 	%f<5>;
	.reg .b64 	%rd<85>;
	// demoted variable
	.shared .align 8 .u64 _ZZN3cub18CUB_300001_SM_10006detail9transform23transform_kernel_ublkcpINS2_19async_copy_policy_tILi128EEElN4cuda3std3__46negateIfEEN6thrust24THRUST_300001_SM_1000_NS10device_ptrIfEEJfEEEvT0_iT1_T2_DpNS2_16aligned_base_ptrIT3_EEE3bar;
	ld.param.u64 	%rd34, [_ZN3cub18CUB_300001_SM_10006detail9transform16transform_kernelINS2_10policy_hubILb0EN4cuda3std3__45tupleIJN6thrust24THRUST_300001_SM_1000_NS10device_ptrIfEEEEEE10policy1000ElNS7_6negateIfEESC_JPfEEEvT0_iT1_T2_DpNS2_10kernel_argIT3_EE_param_4];
	ld.param.u64 	%rd36, [_ZN3cub18CUB_300001_SM_10006detail9transform16transform_kernelINS2_10policy_hubILb0EN4cuda3std3__45tupleIJN6thrust24THRUST_300001_SM_1000_NS10device_ptrIfEEEEEE10policy1000ElNS7_6negateIfEESC_JPfEEEvT0_iT1_T2_DpNS2_10kernel_argIT3_EE_param_0];
	ld.param.u64 	%rd35, [_ZN3cub18CUB_300001_SM_10006detail9transform16transform_kernelINS2_10policy_hubILb0EN4cuda3std3__45tupleIJN6thrust24THRUST_300001_SM_1000_NS10device_ptrIfEEEEEE10policy1000ElNS7_6negateIfEESC_JPfEEEvT0_iT1_T2_DpNS2_10kernel_argIT3_EE_param_4+8];
	ld.param.u64 	%rd37, [_ZN3cub18CUB_300001_SM_10006detail9transform16transform_kernelINS2_10policy_hubILb0EN4cuda3std3__45tupleIJN6thrust24THRUST_300001_SM_1000_NS10device_ptrIfEEEEEE10policy1000ElNS7_6negateIfEESC_JPfEEEvT0_iT1_T2_DpNS2_10kernel_argIT3_EE_param_3];
	ld.param.u32 	%r43, [_ZN3cub18CUB_300001_SM_10006detail9transform16transform_kernelINS2_10policy_hubILb0EN4cuda3std3__45tupleIJN6thrust24THRUST_300001_SM_1000_NS10device_ptrIfEEEEEE10policy1000ElNS7_6negateIfEESC_JPfEEEvT0_iT1_T2_DpNS2_10kernel_argIT3_EE_param_1];
	cvta.to.global.u64 	%rd1, %rd37;
	cvt.u32.u64 	%r1, %rd35;
	shl.b32 	%r2, %r43, 7;
	mov.u32 	%r44, %ctaid.x;
	cvt.u64.u32 	%rd38, %r44;
	cvt.s64.s32 	%rd39, %r2;
	mul.lo.s64 	%rd3, %rd39, %rd38;
	sub.s64 	%rd40, %rd36, %rd3;
	min.s64 	%rd41, %rd40, %rd39;
	cvt.u32.u64 	%r3, %rd41;
	setp.eq.s32 	%p1, %r44, 0;
	add.s32 	%r46, %r44, 2;
	mov.u32 	%r47, %nctaid.x;
	setp.ge.u32 	%p2, %r46, %r47;
	or.pred  	%p3, %p1, %p2;
	@%p3 bra 	$L__BB8_5;
	mov.b32 	%r84, -1;
	// begin inline asm
	{
	 .reg .pred P_OUT; 
	elect.sync _|P_OUT, %r84;
	selp.b32 %r83, 1, 0, P_OUT; 
}
	// end inline asm
	mov.u32 	%r85, %tid.x;
	setp.gt.u32 	%p11, %r85, 31;
	setp.eq.s32 	%p12, %r83, 0;
	or.pred  	%p13, %p11, %p12;
	@%p13 bra 	$L__BB8_3;
	mov.u32 	%r86, _ZZN3cub18CUB_300001_SM_10006detail9transform23transform_kernel_ublkcpINS2_19async_copy_policy_tILi128EEElN4cuda3std3__46negateIfEEN6thrust24THRUST_300001_SM_1000_NS10device_ptrIfEEJfEEEvT0_iT1_T2_DpNS2_16aligned_base_ptrIT3_EEE3bar;
	mov.b32 	%r87, 1;
	// begin inline asm
	mbarrier.init.shared.b64 [%r86], %r87;
	// end inline asm
	// begin inline asm
	fence.proxy.async.shared::cta; // 6.
	// end inline asm
	shl.b64 	%rd70, %rd3, 2;
	shl.b32 	%r93, %r43, 9;
	add.s32 	%r94, %r93, %r1;
	add.s32 	%r95, %r94, 15;
	and.b32  	%r92, %r95, -16;
	cvta.to.global.u64 	%rd71, %rd34;
	add.s64 	%rd68, %rd71, %rd70;
	mov.u32 	%r88, _ZN3cub18CUB_300001_SM_10006detail9transform4smemE;
	// begin inline asm
	cp.async.bulk.shared::cluster.global.mbarrier::complete_tx::bytes [%r88], [%rd68], %r92, [%r86];
	// end inline asm
	// begin inline asm
	mbarrier.arrive.expect_tx.release.cta.shared::cta.b64 %rd69, [%r86], %r92; // 8. 
	// end inline asm
$L__BB8_3:
	bar.sync 	0;
	mov.u32 	%r97, _ZZN3cub18CUB_300001_SM_10006detail9transform23transform_kernel_ublkcpINS2_19async_copy_policy_tILi128EEElN4cuda3std3__46negateIfEEN6thrust24THRUST_300001_SM_1000_NS10device_ptrIfEEJfEEEvT0_iT1_T2_DpNS2_16aligned_base_ptrIT3_EEE3bar;
$L__BB8_4:
	mov.b32 	%r98, 0;
	// begin inline asm
	{
	 .reg .pred P_OUT; 
	mbarrier.try_wait.parity.shared::cta.b64  P_OUT, [%r97], %r98;                                // 7a. 
	selp.b32 %r96, 1, 0, P_OUT; 
}
	// end inline asm
	setp.eq.s32 	%p14, %r96, 0;
	@%p14 bra 	$L__BB8_4;
	bra.uni 	$L__BB8_16;
$L__BB8_5:
	shl.b32 	%r49, %r3, 2;
	cvt.s64.s32 	%rd42, %r49;
	shr.u64 	%rd4, %rd42, 2;
	mov.u32 	%r4, %ntid.x;
	mov.u32 	%r5, %ntid.y;
	mov.u32 	%r6, %ntid.z;
	mov.u32 	%r50, %tid.x;
	mov.u32 	%r51, %tid.y;
	mov.u32 	%r52, %tid.z;
	mad.lo.s32 	%r53, %r52, %r5, %r51;
	mad.lo.s32 	%r54, %r53, %r4, %r50;
	cvt.u64.u32 	%rd82, %r54;
	setp.le.u64 	%p4, %rd4, %rd82;
	@%p4 bra 	$L__BB8_15;
	mul.lo.s32 	%r55, %r4, %r5;
	mul.lo.s32 	%r56, %r55, %r6;
	cvt.u32.u64 	%r57, %rd82;
	cvt.u64.u32 	%rd6, %r56;
	add.s32 	%r58, %r57, %r56;
	cvt.u64.u32 	%rd43, %r58;
	max.u64 	%rd44, %rd4, %rd43;
	setp.gt.u64 	%p5, %rd4, %rd43;
	selp.u64 	%rd7, 1, 0, %p5;
	add.s64 	%rd45, %rd7, %rd43;
	sub.s64 	%rd8, %rd44, %rd45;
	and.b64  	%rd46, %rd8, -4294967296;
	setp.ne.s64 	%p6, %rd46, 0;
	@%p6 bra 	$L__BB8_8;
	cvt.u32.u64 	%r59, %rd6;
	cvt.u32.u64 	%r60, %rd8;
	div.u32 	%r61, %r60, %r59;
	cvt.u64.u32 	%rd78, %r61;
	bra.uni 	$L__BB8_9;
$L__BB8_8:
	div.u64 	%rd78, %rd8, %rd6;
$L__BB8_9:
	add.s64 	%rd12, %rd78, %rd7;
	and.b64  	%rd47, %rd12, 3;
	setp.eq.s64 	%p7, %rd47, 3;
	@%p7 bra 	$L__BB8_12;
	shl.b64 	%rd48, %rd3, 2;
	shl.b64 	%rd49, %rd82, 2;
	add.s64 	%rd50, %rd48, %rd49;
	cvt.s64.s32 	%rd51, %rd35;
	add.s64 	%rd52, %rd50, %rd51;
	add.s64 	%rd80, %rd34, %rd52;
	mov.u32 	%r64, _ZN3cub18CUB_300001_SM_10006detail9transform4smemE;
	add.s32 	%r65, %r1, %r64;
	shl.b32 	%r66, %r57, 2;
	add.s32 	%r105, %r65, %r66;
	mul.lo.s32 	%r67, %r6, %r5;
	mul.lo.s32 	%r68, %r67, %r4;
	shl.b32 	%r8, %r68, 2;
	add.s64 	%rd53, %rd12, 1;
	and.b64  	%rd54, %rd53, 3;
	neg.s64 	%rd79, %rd54;
$L__BB8_11:
	.pragma "nounroll";
	// begin inline asm
	cp.async.ca.shared.global [%r105], [%rd80], 4, 4;
	// end inline asm
	add.s64 	%rd82, %rd82, %rd6;
	shl.b64 	%rd56, %rd6, 2;
	add.s64 	%rd80, %rd80, %rd56;
	add.s32 	%r105, %r105, %r8;
	add.s64 	%rd79, %rd79, 1;
	setp.ne.s64 	%p8, %rd79, 0;
	@%p8 bra 	$L__BB8_11;
$L__BB8_12:
	setp.lt.u64 	%p9, %rd12, 3;
	@%p9 bra 	$L__BB8_15;
	shl.b64 	%rd22, %rd6, 2;
	shl.b64 	%rd57, %rd3, 2;
	shl.b64 	%rd58, %rd82, 2;
	add.s64 	%rd23, %rd57, %rd58;
	shl.b64 	%rd24, %rd6, 4;
	shl.b64 	%rd59, %rd6, 3;
	add.s64 	%rd25, %rd23, %rd59;
	add.s64 	%rd60, %rd82, %rd3;
	shl.b64 	%rd61, %rd60, 2;
	mad.lo.s64 	%rd26, %rd6, 12, %rd61;
	cvt.u32.u64 	%r70, %rd35;
	mov.u32 	%r71, _ZN3cub18CUB_300001_SM_10006detail9transform4smemE;
	add.s32 	%r72, %r70, %r71;
	mul.lo.s32 	%r73, %r6, %r5;
	mul.lo.s32 	%r74, %r73, %r4;
	shl.b32 	%r75, %r74, 2;
	cvt.u32.u64 	%r76, %rd82;
	shl.b32 	%r77, %r76, 2;
	add.s32 	%r106, %r72, %r77;
	add.s32 	%r109, %r106, %r75;
	shl.b32 	%r12, %r74, 4;
	shl.b32 	%r78, %r74, 3;
	add.s32 	%r108, %r106, %r78;
	mad.lo.s32 	%r107, %r74, 12, %r106;
	cvt.s64.s32 	%rd62, %rd35;
	add.s64 	%rd83, %rd34, %rd62;
$L__BB8_14:
	add.s64 	%rd63, %rd83, %rd23;
	// begin inline asm
	cp.async.ca.shared.global [%r106], [%rd63], 4, 4;
	// end inline asm
	add.s64 	%rd67, %rd23, %rd22;
	add.s64 	%rd64, %rd83, %rd67;
	// begin inline asm
	cp.async.ca.shared.global [%r109], [%rd64], 4, 4;
	// end inline asm
	add.s64 	%rd65, %rd83, %rd25;
	// begin inline asm
	cp.async.ca.shared.global [%r108], [%rd65], 4, 4;
	// end inline asm
	add.s64 	%rd66, %rd83, %rd26;
	// begin inline asm
	cp.async.ca.shared.global [%r107], [%rd66], 4, 4;
	// end inline asm
	add.s64 	%rd82, %rd82, %rd22;
	add.s64 	%rd83, %rd83, %rd24;
	add.s32 	%r109, %r109, %r12;
	add.s32 	%r108, %r108, %r12;
	add.s32 	%r107, %r107, %r12;
	add.s32 	%r106, %r106, %r12;
	setp.lt.u64 	%p10, %rd82, %rd4;
	@%p10 bra 	$L__BB8_14;
$L__BB8_15:
	// begin inline asm
	cp.async.commit_group;
	// end inline asm
	// begin inline asm
	cp.async.wait_group 0;
	// end inline asm
	barrier.sync 	0;
$L__BB8_16:
	cvt.u32.u64 	%r24, %rd35;
	setp.eq.s32 	%p15, %r2, %r3;
	@%p15 bra 	$L__BB8_22;
	setp.lt.s32 	%p16, %r43, 1;
	@%p16 bra 	$L__BB8_25;
	mov.u32 	%r113, %tid.x;
	neg.s32 	%r115, %r43;
	shl.b32 	%r99, %r113, 2;
	add.s32 	%r100, %r24, %r99;
	mov.u32 	%r101, _ZN3cub18CUB_300001_SM_10006detail9transform4smemE;
	add.s32 	%r114, %r101, %r100;
	shl.b64 	%rd72, %rd3, 2;
	add.s64 	%rd32, %rd1, %rd72;
$L__BB8_19:
	.pragma "nounroll";
	setp.ge.s32 	%p17, %r113, %r3;
	@%p17 bra 	$L__BB8_21;
	ld.shared.f32 	%f1, [%r114];
	neg.f32 	%f2, %f1;
	mul.wide.s32 	%rd73, %r113, 4;
	add.s64 	%rd74, %rd32, %rd73;
	st.global.f32 	[%rd74], %f2;
$L__BB8_21:
	add.s32 	%r115, %r115, 1;
	setp.ne.s32 	%p18, %r115, 0;
	add.s32 	%r114, %r114, 512;
	add.s32 	%r113, %r113, 128;
	@%p18 bra 	$L__BB8_19;
	bra.uni 	$L__BB8_25;
$L__BB8_22:
	setp.lt.s32 	%p19, %r43, 1;
	@%p19 bra 	$L__BB8_25;
	mov.u32 	%r110, %tid.x;
	neg.s32 	%r112, %r43;
	shl.b32 	%r102, %r110, 2;
	add.s32 	%r103, %r24, %r102;
	mov.u32 	%r104, _ZN3cub18CUB_300001_SM_10006detail9transform4smemE;
	add.s32 	%r111, %r104, %r103;
	shl.b64 	%rd75, %rd3, 2;
	add.s64 	%rd33, %rd1, %rd75;
$L__BB8_24:
	.pragma "nounroll";
	mul.wide.s32 	%rd76, %r110, 4;
	add.s64 	%rd77, %rd33, %rd76;
	ld.shared.f32 	%f3, [%r111];
	neg.f32 	%f4, %f3;
	st.global.f32 	[%rd77], %f4;
	add.s32 	%r112, %r112, 1;
	setp.eq.s32 	%p20, %r112, 0;
	add.s32 	%r111, %r111, 512;
	add.s32 	%r110, %r110, 128;
	@%p20 bra 	$L__BB8_25;
	bra.uni 	$L__BB8_24;
$L__BB8_25:
	ret;

}
	// .globl	_ZN3cub18CUB_300001_SM_10006detail10merge_sort30DeviceMergeSortBlockSortKernelINS2_10policy_hubIN6thrust24THRUST_300001_SM_1000_NS12zip_iteratorIN4cuda3std3__45tupleIJNS6_10device_ptrIfEENSC_IiEEEEEEEE9Policy600ESG_PNS0_8NullTypeESG_SK_jNSA_4lessINSB_IJfiEEEEESM_SJ_EEvbT0_T1_T2_T3_T4_PT6_PT7_T5_NS1_7vsmem_tE
.visible .entry _ZN3cub18CUB_300001_SM_10006detail10merge_sort30DeviceMergeSortBlockSortKernelINS2_10policy_hubIN6thrust24THRUST_300001_SM_1000_NS12zip_iteratorIN4cuda3std3__45tupleIJNS6_10device_ptrIfEENSC_IiEEEEEEEE9Policy600ESG_PNS0_8NullTypeESG_SK_jNSA_4lessINSB_IJfiEEEEESM_SJ_EEvbT0_T1_T2_T3_T4_PT6_PT7_T5_NS1_7vsmem_tE(
	.param .u8 _ZN3cub18CUB_300001_SM_10006detail10merge_sort30DeviceMergeSortBlockSortKernelINS2_10policy_hubIN6thrust24THRUST_300001_SM_1000_NS12zip_iteratorIN4cuda3std3__45tupleIJNS6_10device_ptrIfEENSC_IiEEEEEEEE9Policy600ESG_PNS0_8NullTypeESG_SK_jNSA_4lessINSB_IJfiEEEEESM_SJ_EEvbT0_T1_T2_T3_T4_PT6_PT7_T5_NS1_7vsmem_tE_param_0,
	.param .align 8 .b8 _ZN3cub18CUB_300001_SM_10006detail10merge_sort30DeviceMergeSortBlockSortKernelINS2_10policy_hubIN6thrust24THRUST_300001_SM_1000_NS12zip_iteratorIN4cuda3std3__45tupleIJNS6_10device_ptrIfEENSC_IiEEEEEEEE9Policy600ESG_PNS0_8NullTypeESG_SK_jNSA_4lessINSB_IJfiEEEEESM_SJ_EEvbT0_T1_T2_T3_T4_PT6_PT7_T5_NS1_7vsmem_tE_param_1[16],
	.param .u64 .ptr .align 1 _ZN3cub18CUB_300001_SM_10006detail10merge_sort30DeviceMergeSortBlockSortKernelINS2_10policy_hubIN6thrust24THRUST_300001_SM_1000_NS12zip_iteratorIN4cuda3std3__45tupleIJNS6_10device_ptrIfEENSC_IiEEEEEEEE9Policy600ESG_PNS0_8NullTypeESG_SK_jNSA_4lessINSB_IJfiEEEEESM_SJ_EEvbT0_T1_T2_T3_T4_PT6_PT7_T5_NS1_7vsmem_tE_param_2,
	.param .align 8 .b8 _ZN3cub18CUB_300001_SM_10006detail10merge_sort30DeviceMergeSortBlockSortKernelINS2_10policy_hubIN6thrust24THRUST_300001_SM_1000_NS12zip_iteratorIN4cuda3std3__45tupleIJNS6_10device_ptrIfEENSC_IiEEEEEEEE9Policy600ESG_PNS0_8NullTypeESG_SK_jNSA_4lessINSB_IJfiEEEEESM_SJ_EEvbT0_T1_T2_T3_T4_PT6_PT7_T5_NS1_7vsmem_tE_param_3[16],
	.param .u64 .ptr .align 1 _ZN3cub18CUB_300001_SM_10006detail10merge_sort30DeviceMergeSortBlockSortKernelINS2_10policy_hubIN6thrust24THRUST_300001_SM_1000_NS12zip_iteratorIN4cuda3std3__45tupleIJNS6_10device_ptrIfEENSC_IiEEEEEEEE9Policy600ESG_PNS0_8NullTypeESG_SK_jNSA_4lessINSB_IJfiEEEEESM_SJ_EEvbT0_T1_T2_T3_T4_PT6_PT7_T5_NS1_7vsmem_tE_param_4,
	.param .u32 _ZN3cub18CUB_300001_SM_10006detail10merge_sort30DeviceMergeSortBlockSortKernelINS2_10policy_hubIN6thrust24THRUST_300001_SM_1000_NS12zip_iteratorIN4cuda3std3__45tupleIJNS6_10device_ptrIfEENSC_IiEEEEEEEE9Policy600ESG_PNS0_8NullTypeESG_SK_jNSA_4lessINSB_IJfiEEEEESM_SJ_EEvbT0_T1_T2_T3_T4_PT6_PT7_T5_NS1_7vsmem_tE_param_5,
	.param .u64 .ptr .align 1 _ZN3cub18CUB_300001_SM_10006detail10merge_sort30DeviceMergeSortBlockSortKernelINS2_10policy_hubIN6thrust24THRUST_300001_SM_1000_NS12zip_iteratorIN4cuda3std3__45tupleIJNS6_10device_ptrIfEENSC_IiEEEEEEEE9Policy600ESG_PNS0_8NullTypeESG_SK_jNSA_4lessINSB_IJfiEEEEESM_SJ_EEvbT0_T1_T2_T3_T4_PT6_PT7_T5_NS1_7vsmem_tE_param_6,
	.param .u64 .ptr .align 1 _ZN3cub18CUB_300001_SM_10006detail10merge_sort30DeviceMergeSortBlockSortKernelINS2_10policy_hubIN6thrust24THRUST_300001_SM_1000_NS12zip_iteratorIN4cuda3std3__45tupleIJNS6_10device_ptrIfEENSC_IiEEEEEEEE9Policy600ESG_PNS0_8NullTypeESG_SK_jNSA_4lessINSB_IJfiEEEEESM_SJ_EEvbT0_T1_T2_T3_T4_PT6_PT7_T5_NS1_7vsmem_tE_param_7,
	.param .align 1 .b8 _ZN3cub18CUB_300001_SM_10006detail10merge_sort30DeviceMergeSortBlockSortKernelINS2_10policy_hubIN6thrust24THRUST_300001_SM_1000_NS12zip_iteratorIN4cuda3std3__45tupleIJNS6_10device_ptrIfEENSC_IiEEEEEEEE9Policy600ESG_PNS0_8NullTypeESG_SK_jNSA_4lessINSB_IJfiEEEEESM_SJ_EEvbT0_T1_T2_T3_T4_PT6_PT7_T5_NS1_7vsmem_tE_param_8[1],
	.param .align 8 .b8 _ZN3cub18CUB_300001_SM_10006detail10merge_sort30DeviceMergeSortBlockSortKernelINS2_10policy_hubIN6thrust24THRUST_300001_SM_1000_NS12zip_iteratorIN4cuda3std3__45tupleIJNS6_10device_ptrIfEENSC_IiEEEEEEEE9Policy600ESG_PNS0_8NullTypeESG_SK_jNSA_4lessINSB_IJfiEEEEESM_SJ_EEvbT0_T1_T2_T3_T4_PT6_PT7_T5_NS1_7vsmem_tE_param_9[8]
)
.maxntid 256
{
	.local .align 16 .b8 	__local_depot9[80];
	.reg .b64 	%SP;
	.reg .b64 	%SPL;
	.reg .pred 	%p<495>;
	.reg .b16 	%rs<4>;
	.reg .b32 	%r<1201>;
	.reg .b32 	%f<451>;
	.reg .b64 	%rd<79>;
	// demoted variable
	.shared .align 16 .b8 _ZZN3cub18CUB_300001_SM_10006detail10merge_sort30DeviceMergeSortBlockSortKernelINS2_10policy_hubIN6thrust24THRUST_300001_SM_1000_NS12zip_iteratorIN4cuda3std3__45tupleIJNS6_10device_ptrIfEENSC_IiEEEEEEEE9Policy600ESG_PNS0_8NullTypeESG_SK_jNSA_4lessINSB_IJfiEEEEESM_SJ_EEvbT0_T1_T2_T3_T4_PT6_PT7_T5_NS1_7vsmem_tEE19static_temp_storage[16912];
	mov.u64 	%SPL, __local_depot9;
	ld.param.u64 	%rd37, [_ZN3cub18CUB_300001_SM_10006detail10merge_sort30DeviceMergeSortBlockSortKernelINS2_10policy_hubIN6thrust24THRUST_300001_SM_1000_NS12zip_iteratorIN4cuda3std3__45tupleIJNS6_10device_ptrIfEENSC_IiEEEEEEEE9Policy600ESG_PNS0_8NullTypeESG_SK_jNSA_4lessINSB_IJfiEEEEESM_SJ_EEvbT0_T1_T2_T3_T4_PT6_PT7_T5_NS1_7vsmem_tE_param_3+8];
	ld.param.u64 	%rd36, [_ZN3cub18CUB_300001_SM_10006detail10merge_sort30DeviceMergeSortBlockSortKernelINS2_10policy_hubIN6thrust24THRUST_300001_SM_1000_NS12zip_iteratorIN4cuda3std3__45tupleIJNS6_10device_ptrIfEENSC_IiEEEEEEEE9Policy600ESG_PNS0_8NullTypeESG_SK_jNSA_4lessINSB_IJfiEEEEESM_SJ_EEvbT0_T1_T2_T3_T4_PT6_PT7_T5_NS1_7vsmem_tE_param_3];
	ld.param.u64 	%rd39, [_ZN3cub18CUB_300001_SM_10006detail10merge_sort30DeviceMergeSortBlockSortKernelINS2_10policy_hubIN6thrust24THRUST_300001_SM_1000_NS12zip_iteratorIN4cuda3std3__45tupleIJNS6_10device_ptrIfEENSC_IiEEEEEEEE9Policy600ESG_PNS0_8NullTypeESG_SK_jNSA_4lessINSB_IJfiEEEEESM_SJ_EEvbT0_T1_T2_T3_T4_PT6_PT7_T5_NS1_7vsmem_tE_param_1+8];
	ld.param.u64 	%rd40, [_ZN3cub18CUB_300001_SM_10006detail10merge_sort30DeviceMergeSortBlockSortKernelINS2_10policy_hubIN6thrust24THRUST_300001_SM_1000_NS12zip_iteratorIN4cuda3std3__45tupleIJNS6_10device_ptrIfEENSC_IiEEEEEEEE9Policy600ESG_PNS0_8NullTypeESG_SK_jNSA_4lessINSB_IJfiEEEEESM_SJ_EEvbT0_T1_T2_T3_T4_PT6_PT7_T5_NS1_7vsmem_tE_param_1];
	ld.param.u32 	%r432, [_ZN3cub18CUB_300001_SM_10006detail10merge_sort30DeviceMergeSortBlockSortKernelINS2_10policy_hubIN6thrust24THRUST_300001_SM_1000_NS12zip_iteratorIN4cuda3std3__45tupleIJNS6_10device_ptrIfEENSC_IiEEEEEEEE9Policy600ESG_PNS0_8NullTypeESG_SK_jNSA_4lessINSB_IJfiEEEEESM_SJ_EEvbT0_T1_T2_T3_T4_PT6_PT7_T5_NS1_7vsmem_tE_param_5];
	ld.param.u64 	%rd38, [_ZN3cub18CUB_300001_SM_10006detail10merge_sort30DeviceMergeSortBlockSortKernelINS2_10policy_hubIN6thrust24THRUST_300001_SM_1000_NS12zip_iteratorIN4cuda3std3__45tupleIJNS6_10device_ptrIfEENSC_IiEEEEEEEE9Policy600ESG_PNS0_8NullTypeESG_SK_jNSA_4lessINSB_IJfiEEEEESM_SJ_EEvbT0_T1_T2_T3_T4_PT6_PT7_T5_NS1_7vsmem_tE_param_6];
	cvta.to.global.u64 	%rd1, %rd38;
	add.u64 	%rd2, %SPL, 0;
	add.u64 	%rd3, %SPL, 16;
	cvta.to.global.u64 	%rd4, %rd40;
	cvta.to.global.u64 	%rd5, %rd39;
	cvta.to.global.u64 	%rd6, %rd36;
	cvta.to.global.u64 	%rd7, %rd37;
	mov.u32 	%r433, %ctaid.x;
	mov.u32 	%r434, %nctaid.x;
	shl.b32 	%r1, %r433, 11;
	add.s32 	%r435, %r434, -1;
	setp.ge.u32 	%p37, %r433, %r435;
	@%p37 bra 	$L__BB9_149;
	// begin inline asm
	griddepcontrol.wait;
	// end inline asm
	cvt.u64.u32 	%rd58, %r1;
	mov.u32 	%r2, %tid.x;
	and.b32  	%r3, %r2, 31;
	shl.b32 	%r4, %r2, 3;
	and.b32  	%r5, %r4, 7936;
	or.b32  	%r749, %r5, %r3;
	cvt.u64.u32 	%rd59, %r749;
	add.s64 	%rd8, %rd59, %rd58;
	shl.b64 	%rd60, %rd8, 2;
	add.s64 	%rd61, %rd4, %rd60;
	add.s64 	%rd62, %rd5, %rd60;
	ld.global.u32 	%r750, [%rd61];
	ld.global.u32 	%r751, [%rd62];
	ld.global.u32 	%r752, [%rd61+128];
	ld.global.u32 	%r753, [%rd62+128];
	ld.global.u32 	%r754, [%rd61+256];
	ld.global.u32 	%r755, [%rd62+256];
	ld.global.u32 	%r756, [%rd61+384];
	ld.global.u32 	%r757, [%rd62+384];
	ld.global.u32 	%r758, [%rd61+512];
	ld.global.u32 	%r759, [%rd62+512];
	ld.global.u32 	%r760, [%rd61+640];
	ld.global.u32 	%r761, [%rd62+640];
	ld.global.u32 	%r762, [%rd61+768];
	ld.global.u32 	%r763, [%rd62+768];
	ld.global.u32 	%r764, [%rd61+896];
	ld.global.u32 	%r765, [%rd62+896];
	// begin inline asm
	mov.u32 %r748, %laneid;
	// end inline asm
	add.s32 	%r766, %r748, %r5;
	shr.s32 	%r767, %r766, 5;
	add.s32 	%r768, %r767, %r766;
	shl.b32 	%r769, %r768, 3;
	mov.u32 	%r770, _ZZN3cub18CUB_300001_SM_10006detail10merge_sort30DeviceMergeSortBlockSortKernelINS2_10policy_hubIN6thrust24THRUST_300001_SM_1000_NS12zip_iteratorIN4cuda3std3__45tupleIJNS6_10device_ptrIfEENSC_IiEEEEEEEE9Policy600ESG_PNS0_8NullTypeESG_SK_jNSA_4lessINSB_IJfiEEEEESM_SJ_EEvbT0_T1_T2_T3_T4_PT6_PT7_T5_NS1_7vsmem_tEE19static_temp_storage;
	add.s32 	%r6, %r770, %r769;
	st.shared.v2.u32 	[%r6], {%r750, %r751};
	add.s32 	%r771, %r766, 32;
	shr.s32 	%r772, %r771, 5;
	add.s32 	%r773, %r772, %r766;
	shl.b32 	%r774, %r773, 3;
	add.s32 	%r7, %r770, %r774;
	st.shared.v2.u32 	[%r7+256], {%r752, %r753};
	add.s32 	%r775, %r766, 64;
	shr.s32 	%r776, %r775, 5;
	add.s32 	%r777, %r776, %r766;
	shl.b32 	%r778, %r777, 3;
	add.s32 	%r8, %r770, %r778;
	st.shared.v2.u32 	[%r8+512], {%r754, %r755};
	add.s32 	%r779, %r766, 96;
	shr.s32 	%r780, %r779, 5;
	add.s32 	%r781, %r780, %r766;
	shl.b32 	%r782, %r781, 3;
	add.s32 	%r9, %r770, %r782;
	st.shared.v2.u32 	[%r9+768], {%r756, %r757};
	add.s32 	%r783, %r766, 128;
	shr.s32 	%r784, %r783, 5;
	add.s32 	%r785, %r784, %r766;
	shl.b32 	%r786, %r785, 3;
	add.s32 	%r10, %r770, %r786;
	st.shared.v2.u32 	[%r10+1024], {%r758, %r759};
	add.s32 	%r787, %r766, 160;
	shr.s32 	%r788, %r787, 5;
	add.s32 	%r789, %r788, %r766;
	shl.b32 	%r790, %r789, 3;
	add.s32 	%r11, %r770, %r790;
	st.shared.v2.u32 	[%r11+1280], {%r760, %r761};
	add.s32 	%r791, %r766, 192;
	shr.s32 	%r792, %r791, 5;
	add.s32 	%r793, %r792, %r766;
	shl.b32 	%r794, %r793, 3;
	add.s32 	%r12, %r770, %r794;
	st.shared.v2.u32 	[%r12+1536], {%r762, %r763};
	add.s32 	%r795, %r766, 224;
	shr.s32 	%r796, %r795, 5;
	add.s32 	%r797, %r796, %r766;
	shl.b32 	%r798, %r797, 3;
	add.s32 	%r13, %r770, %r798;
	st.shared.v2.u32 	[%r13+1792], {%r764, %r765};
	bar.warp.sync 	-1;
	mad.lo.s32 	%r799, %r748, 7, %r766;
	shr.s32 	%r800, %r799, 5;
	add.s32 	%r801, %r800, %r799;
	shl.b32 	%r802, %r801, 3;
	add.s32 	%r14, %r770, %r802;
	ld.shared.v2.u32 	{%r803, %r1020}, [%r14];
	mov.b32 	%f283, %r803;
	add.s32 	%r804, %r799, 1;
	shr.s32 	%r805, %r804, 5;
	add.s32 	%r806, %r805, %r799;
	shl.b32 	%r807, %r806, 3;
	add.s32 	%r16, %r770, %r807;
	ld.shared.v2.u32 	{%r808, %r17}, [%r16+8];
	mov.b32 	%f2, %r808;
	add.s32 	%r809, %r799, 2;
	shr.s32 	%r810, %r809, 5;
	add.s32 	%r811, %r810, %r799;
	shl.b32 	%r812, %r811, 3;
	add.s32 	%r18, %r770, %r812;
	ld.shared.v2.u32 	{%r813, %r1008}, [%r18+16];
	mov.b32 	%f271, %r813;
	add.s32 	%r814, %r799, 3;
	shr.s32 	%r815, %r814, 5;
	add.s32 	%r816, %r815, %r799;
	shl.b32 	%r817, %r816, 3;
	add.s32 	%r20, %r770, %r817;
	ld.shared.v2.u32 	{%r818, %r21}, [%r20+24];
	mov.b32 	%f4, %r818;
	add.s32 	%r819, %r799, 4;
	shr.s32 	%r820, %r819, 5;
	add.s32 	%r821, %r820, %r799;
	shl.b32 	%r822, %r821, 3;
	add.s32 	%r22, %r770, %r822;
	ld.shared.v2.u32 	{%r823, %r1010}, [%r22+32];
	mov.b32 	%f273, %r823;
	add.s32 	%r824, %r799, 5;
	shr.s32 	%r825, %r824, 5;
	add.s32 	%r826, %r825, %r799;
	shl.b32 	%r827, %r826, 3;
	add.s32 	%r24, %r770, %r827;
	ld.shared.v2.u32 	{%r828, %r25}, [%r24+40];
	mov.b32 	%f6, %r828;
	add.s32 	%r829, %r799, 6;
	shr.s32 	%r830, %r829, 5;
	add.s32 	%r831, %r830, %r799;
	shl.b32 	%r832, %r831, 3;
	add.s32 	%r26, %r770, %r832;
	ld.shared.v2.u32 	{%r833, %r1012}, [%r26+48];
	mov.b32 	%f275, %r833;
	add.s32 	%r834, %r799, 7;
	shr.s32 	%r835, %r834, 5;
	add.s32 	%r836, %r835, %r799;
	shl.b32 	%r837, %r836, 3;
	add.s32 	%r28, %r770, %r837;
	ld.shared.v2.u32 	{%r838, %r29}, [%r28+56];
	mov.b32 	%f8, %r838;
	bar.sync 	0;
	// begin inline asm
	griddepcontrol.launch_dependents;
	// end inline asm
	setp.lt.f32 	%p285, %f2, %f283;
	@%p285 bra 	$L__BB9_3;
	setp.lt.f32 	%p286, %f283, %f2;
	setp.ge.s32 	%p287, %r17, %r1020;
	or.pred  	%p288, %p286, %p287;
	mov.u32 	%r1014, %r17;
	mov.f32 	%f277, %f2;
	@%p288 bra 	$L__BB9_4;
$L__BB9_3:
	mov.u32 	%r1014, %r1020;
	mov.f32 	%f277, %f283;
	mov.u32 	%r1020, %r17;
	mov.f32 	%f283, %f2;
$L__BB9_4:
	setp.lt.f32 	%p289, %f4, %f271;
	@%p289 bra 	$L__BB9_6;
	setp.lt.f32 	%p290, %f271, %f4;
	setp.ge.s32 	%p291, %r21, %r1008;
	or.pred  	%p292, %p290, %p291;
	mov.u32 	%r1016, %r21;
	mov.f32 	%f279, %f4;
	@%p292 bra 	$L__BB9_7;
$L__BB9_6:
	mov.u32 	%r1016, %r1008;
	mov.f32 	%f279, %f271;
	mov.u32 	%r1008, %r21;
	mov.f32 	%f271, %f4;
$L__BB9_7:
	setp.lt.f32 	%p293, %f6, %f273;
	@%p293 bra 	$L__BB9_9;
	setp.lt.f32 	%p294, %f273, %f6;
	setp.ge.s32 	%p295, %r25, %r1010;
	or.pred  	%p296, %p294, %p295;
	mov.u32 	%r1018, %r25;
	mov.f32 	%f281, %f6;
	@%p296 bra 	$L__BB9_10;
$L__BB9_9:
	mov.u32 	%r1018, %r1010;
	mov.f32 	%f281, %f273;
	mov.u32 	%r1010, %r25;
	mov.f32 	%f273, %f6;
$L__BB9_10:
	setp.lt.f32 	%p297, %f8, %f275;
	@%p297 bra 	$L__BB9_12;
	setp.lt.f32 	%p298, %f275, %f8;
	setp.ge.s32 	%p299, %r29, %r1012;
	or.pred  	%p300, %p298, %p299;
	mov.u32 	%r1011, %r29;
	mov.f32 	%f274, %f8;
	@%p300 bra 	$L__BB9_13;
$L__BB9_12:
	mov.u32 	%r1011, %r1012;
	mov.f32 	%f274, %f275;
	mov.u32 	%r1012, %r29;
	mov.f32 	%f275, %f8;
$L__BB9_13:
	setp.lt.f32 	%p301, %f271, %f277;
	@%p301 bra 	$L__BB9_15;
	setp.lt.f32 	%p302, %f277, %f271;
	setp.ge.s32 	%p303, %r1008, %r1014;
	or.pred  	%p304, %p302, %p303;
	mov.u32 	%r1022, %r1008;
	mov.f32 	%f285, %f271;
	@%p304 bra 	$L__BB9_16;
$L__BB9_15:
	mov.u32 	%r1022, %r1014;
	mov.f32 	%f285, %f277;
	mov.u32 	%r1014, %r1008;
	mov.f32 	%f277, %f271;
$L__BB9_16:
	setp.lt.f32 	%p305, %f273, %f279;
	@%p305 bra 	$L__BB9_18;
	setp.lt.f32 	%p306, %f279, %f273;
	setp.ge.s32 	%p307, %r1010, %r1016;
	or.pred  	%p308, %p306, %p307;
	mov.u32 	%r1024, %r1010;
	mov.f32 	%f287, %f273;
	@%p308 bra 	$L__BB9_19;
$L__BB9_18:
	mov.u32 	%r1024, %r1016;
	mov.f32 	%f287, %f279;
	mov.u32 	%r1016, %r1010;
	mov.f32 	%f279, %f273;
$L__BB9_19:
	setp.lt.f32 	%p309, %f275, %f281;
	@%p309 bra 	$L__BB9_21;
	setp.lt.f32 	%p310, %f281, %f275;
	setp.ge.s32 	%p311, %r1012, %r1018;
	or.pred  	%p312, %p310, %p311;
	mov.u32 	%r1026, %r1012;
	mov.f32 	%f289, %f275;
	@%p312 bra 	$L__BB9_22;
$L__BB9_21:
	mov.u32 	%r1026, %r1018;
	mov.f32 	%f289, %f281;
	mov.u32 	%r1018, %r1012;
	mov.f32 	%f281, %f275;
$L__BB9_22:
	setp.lt.f32 	%p313, %f277, %f283;
	@%p313 bra 	$L__BB9_24;
	setp.lt.f32 	%p314, %f283, %f277;
	setp.ge.s32 	%p315, %r1014, %r1020;
	or.pred  	%p316, %p314, %p315;
	mov.u32 	%r1028, %r1014;
	mov.f32 	%f291, %f277;
	@%p316 bra 	$L__BB9_25;
$L__BB9_24:
	mov.u32 	%r1028, %r1020;
	mov.f32 	%f291, %f283;
	mov.u32 	%r1020, %r1014;
	mov.f32 	%f283, %f277;
$L__BB9_25:
	setp.lt.f32 	%p317, %f279, %f285;
	@%p317 bra 	$L__BB9_27;
	setp.lt.f32 	%p318, %f285, %f279;
	setp.ge.s32 	%p319, %r1016, %r1022;
	or.pred  	%p320, %p318, %p319;
	mov.u32 	%r1030, %r1016;
	mov.f32 	%f293, %f279;
	@%p320 bra 	$L__BB9_28;
$L__BB9_27:
	mov.u32 	%r1030, %r1022;
	mov.f32 	%f293, %f285;
	mov.u32 	%r1022, %r1016;
	mov.f32 	%f285, %f279;
$L__BB9_28:
	setp.lt.f32 	%p321, %f281, %f287;
	@%p321 bra 	$L__BB9_30;
	setp.lt.f32 	%p322, %f287, %f281;
	setp.ge.s32 	%p323, %r1018, %r1024;
	or.pred  	%p324, %p322, %p323;
	mov.u32 	%r1032, %r1018;
	mov.f32 	%f295, %f281;
	@%p324 bra 	$L__BB9_31;
$L__BB9_30:
	mov.u32 	%r1032, %r1024;
	mov.f32 	%f295, %f287;
	mov.u32 	%r1024, %r1018;
	mov.f32 	%f287, %f281;
$L__BB9_31:
	setp.lt.f32 	%p325, %f274, %f289;
	@%p325 bra 	$L__BB9_33;
	setp.lt.f32 	%p326, %f289, %f274;
	setp.ge.s32 	%p327, %r1011, %r1026;
	or.pred  	%p328, %p326, %p327;
	mov.u32 	%r1025, %r1011;
	mov.f32 	%f288, %f274;
	@%p328 bra 	$L__BB9_34;
$L__BB9_33:
	mov.u32 	%r1025, %r1026;
	mov.f32 	%f288, %f289;
	mov.u32 	%r1026, %r1011;
	mov.f32 	%f289, %f274;
$L__BB9_34:
	setp.lt.f32 	%p329, %f285, %f291;
	@%p329 bra 	$L__BB9_36;
	setp.lt.f32 	%p330, %f291, %f285;
	setp.ge.s32 	%p331, %r1022, %r1028;
	or.pred  	%p332, %p330, %p331;
	mov.u32 	%r1036, %r1022;
	mov.f32 	%f299, %f285;
	@%p332 bra 	$L__BB9_37;
$L__BB9_36:
	mov.u32 	%r1036, %r1028;
	mov.f32 	%f299, %f291;
	mov.u32 	%r1028, %r1022;
	mov.f32 	%f291, %f285;
$L__BB9_37:
	setp.lt.f32 	%p333, %f287, %f293;
	@%p333 bra 	$L__BB9_39;
	setp.lt.f32 	%p334, %f293, %f287;
	setp.ge.s32 	%p335, %r1024, %r1030;
	or.pred  	%p336, %p334, %p335;
	mov.u32 	%r1038, %r1024;
	mov.f32 	%f301, %f287;
	@%p336 bra 	$L__BB9_40;
$L__BB9_39:
	mov.u32 	%r1038, %r1030;
	mov.f32 	%f301, %f293;
	mov.u32 	%r1030, %r1024;
	mov.f32 	%f293, %f287;
$L__BB9_40:
	setp.lt.f32 	%p337, %f289, %f295;
	@%p337 bra 	$L__BB9_42;
	setp.lt.f32 	%p338, %f295, %f289;
	setp.ge.s32 	%p339, %r1026, %r1032;
	or.pred  	%p340, %p338, %p339;
	mov.u32 	%r1040, %r1026;
	mov.f32 	%f303, %f289;
	@%p340 bra 	$L__BB9_43;
$L__BB9_42:
	mov.u32 	%r1040, %r1032;
	mov.f32 	%f303, %f295;
	mov.u32 	%r1032, %r1026;
	mov.f32 	%f295, %f289;
$L__BB9_43:
	setp.lt.f32 	%p341, %f291, %f283;
	@%p341 bra 	$L__BB9_45;
	setp.lt.f32 	%p342, %f283, %f291;
	setp.ge.s32 	%p343, %r1028, %r1020;
	or.pred  	%p344, %p342, %p343;
	mov.u32 	%r1042, %r1028;
	mov.f32 	%f305, %f291;
	@%p344 bra 	$L__BB9_46;
$L__BB9_45:
	mov.u32 	%r1042, %r1020;
	mov.f32 	%f305, %f283;
	mov.u32 	%r1020, %r1028;
	mov.f32 	%f283, %f291;
$L__BB9_46:
	setp.lt.f32 	%p345, %f293, %f299;
	@%p345 bra 	$L__BB9_48;
	setp.lt.f32 	%p346, %f299, %f293;
	setp.ge.s32 	%p347, %r1030, %r1036;
	or.pred  	%p348, %p346, %p347;
	mov.u32 	%r1044, %r1030;
	mov.f32 	%f307, %f293;
	@%p348 bra 	$L__BB9_49;
$L__BB9_48:
	mov.u32 	%r1044, %r1036;
	mov.f32 	%f307, %f299;
	mov.u32 	%r1036, %r1030;
	mov.f32 	%f299, %f293;
$L__BB9_49:
	setp.lt.f32 	%p349, %f295, %f301;
	@%p349 bra 	$L__BB9_51;
	setp.lt.f32 	%p350, %f301, %f295;
	setp.ge.s32 	%p351, %r1032, %r1038;
	or.pred  	%p352, %p350, %p351;
	mov.u32 	%r1046, %r1032;
	mov.f32 	%f309, %f295;
	@%p352 bra 	$L__BB9_52;
$L__BB9_51:
	mov.u32 	%r1046, %r1038;
	mov.f32 	%f309, %f301;
	mov.u32 	%r1038, %r1032;
	mov.f32 	%f301, %f295;
$L__BB9_52:
	setp.lt.f32 	%p353, %f288, %f303;
	@%p353 bra 	$L__BB9_54;
	setp.lt.f32 	%p354, %f303, %f288;
	setp.ge.s32 	%p355, %r1025, %r1040;
	or.pred  	%p356, %p354, %p355;
	mov.u32 	%r1039, %r1025;
	mov.f32 	%f302, %f288;
	@%p356 bra 	$L__BB9_55;
$L__BB9_54:
	mov.u32 	%r1039, %r1040;
	mov.f32 	%f302, %f303;
	mov.u32 	%r1040, %r1025;
	mov.f32 	%f303, %f288;
$L__BB9_55:
	setp.lt.f32 	%p357, %f299, %f305;
	@%p357 bra 	$L__BB9_57;
	setp.lt.f32 	%p358, %f305, %f299;
	setp.ge.s32 	%p359, %r1036, %r1042;
	or.pred  	%p360, %p358, %p359;
	mov.u32 	%r1050, %r1036;
	mov.f32 	%f313, %f299;
	@%p360 bra 	$L__BB9_58;
$L__BB9_57:
	mov.u32 	%r1050, %r1042;
	mov.f32 	%f313, %f305;
	mov.u32 	%r1042, %r1036;
	mov.f32 	%f305, %f299;
$L__BB9_58:
	setp.lt.f32 	%p361, %f301, %f307;
	@%p361 bra 	$L__BB9_60;
	setp.lt.f32 	%p362, %f307, %f301;
	setp.ge.s32 	%p363, %r1038, %r1044;
	or.pred  	%p364, %p362, %p363;
	mov.u32 	%r1052, %r1038;
	mov.f32 	%f315, %f301;
	@%p364 bra 	$L__BB9_61;
$L__BB9_60:
	mov.u32 	%r1052, %r1044;
	mov.f32 	%f315, %f307;
	mov.u32 	%r1044, %r1038;
	mov.f32 	%f307, %f301;
$L__BB9_61:
	setp.lt.f32 	%p365, %f303, %f309;
	@%p365 bra 	$L__BB9_63;
	setp.lt.f32 	%p366, %f309, %f303;
	setp.ge.s32 	%p367, %r1040, %r1046;
	or.pred  	%p368, %p366, %p367;
	mov.u32 	%r1054, %r1040;
	mov.f32 	%f317, %f303;
	@%p368 bra 	$L__BB9_64;
$L__BB9_63:
	mov.u32 	%r1054, %r1046;
	mov.f32 	%f317, %f309;
	mov.u32 	%r1046, %r1040;
	mov.f32 	%f309, %f303;
$L__BB9_64:
	setp.lt.f32 	%p369, %f305, %f283;
	@%p369 bra 	$L__BB9_66;
	setp.lt.f32 	%p370, %f283, %f305;
	setp.ge.s32 	%p371, %r1042, %r1020;
	or.pred  	%p372, %p370, %p371;
	mov.u32 	%r1056, %r1042;
	mov.f32 	%f319, %f305;
	@%p372 bra 	$L__BB9_67;
$L__BB9_66:
	mov.u32 	%r1056, %r1020;
	mov.f32 	%f319, %f283;
	mov.u32 	%r1020, %r1042;
	mov.f32 	%f283, %f305;
$L__BB9_67:
	setp.lt.f32 	%p373, %f307, %f313;
	@%p373 bra 	$L__BB9_69;
	setp.lt.f32 	%p374, %f313, %f307;
	setp.ge.s32 	%p375, %r1044, %r1050;
	or.pred  	%p376, %p374, %p375;
	mov.u32 	%r1058, %r1044;
	mov.f32 	%f321, %f307;
	@%p376 bra 	$L__BB9_70;
$L__BB9_69:
	mov.u32 	%r1058, %r1050;
	mov.f32 	%f321, %f313;
	mov.u32 	%r1050, %r1044;
	mov.f32 	%f313, %f307;
$L__BB9_70:
	setp.lt.f32 	%p377, %f309, %f315;
	@%p377 bra 	$L__BB9_72;
	setp.lt.f32 	%p378, %f315, %f309;
	setp.ge.s32 	%p379, %r1046, %r1052;
	or.pred  	%p380, %p378, %p379;
	mov.u32 	%r1060, %r1046;
	mov.f32 	%f323, %f309;
	@%p380 bra 	$L__BB9_73;
$L__BB9_72:
	mov.u32 	%r1060, %r1052;
	mov.f32 	%f323, %f315;
	mov.u32 	%r1052, %r1046;
	mov.f32 	%f315, %f309;
$L__BB9_73:
	setp.lt.f32 	%p381, %f302, %f317;
	@%p381 bra 	$L__BB9_75;
	setp.lt.f32 	%p382, %f317, %f302;
	setp.ge.s32 	%p383, %r1039, %r1054;
	or.pred  	%p384, %p382, %p383;
	mov.u32 	%r1061, %r1039;
	mov.f32 	%f324, %f302;
	@%p384 bra 	$L__BB9_76;
$L__BB9_75:
	mov.u32 	%r1061, %r1054;
	mov.f32 	%f324, %f317;
	mov.u32 	%r1054, %r1039;
	mov.f32 	%f317, %f302;
$L__BB9_76:
	setp.lt.f32 	%p385, %f313, %f319;
	@%p385 bra 	$L__BB9_78;
	setp.lt.f32 	%p386, %f319, %f313;
	setp.ge.s32 	%p387, %r1050, %r1056;
	or.pred  	%p388, %p386, %p387;
	mov.u32 	%r1066, %r1050;
	mov.f32 	%f329, %f313;
	@%p388 bra 	$L__BB9_79;
$L__BB9_78:
	mov.u32 	%r1066, %r1056;
	mov.f32 	%f329, %f319;
	mov.u32 	%r1056, %r1050;
	mov.f32 	%f319, %f313;
$L__BB9_79:
	setp.lt.f32 	%p389, %f315, %f321;
	@%p389 bra 	$L__BB9_81;
	setp.lt.f32 	%p390, %f321, %f315;
	setp.ge.s32 	%p391, %r1052, %r1058;
	or.pred  	%p392, %p390, %p391;
	mov.u32 	%r1064, %r1052;
	mov.f32 	%f327, %f315;
	@%p392 bra 	$L__BB9_82;
$L__BB9_81:
	mov.u32 	%r1064, %r1058;
	mov.f32 	%f327, %f321;
	mov.u32 	%r1058, %r1052;
	mov.f32 	%f321, %f315;
$L__BB9_82:
	setp.lt.f32 	%p393, %f317, %f323;
	@%p393 bra 	$L__BB9_84;
	setp.lt.f32 	%p394, %f323, %f317;
	setp.ge.s32 	%p395, %r1054, %r1060;
	or.pred  	%p396, %p394, %p395;
	mov.u32 	%r1062, %r1054;
	mov.f32 	%f325, %f317;
	@%p396 bra 	$L__BB9_85;
$L__BB9_84:
	mov.u32 	%r1062, %r1060;
	mov.f32 	%f325, %f323;
	mov.u32 	%r1060, %r1054;
	mov.f32 	%f323, %f317;
$L__BB9_85:
	shl.b32 	%r840, %r4, 3;
	add.s32 	%r86, %r770, %r840;
	mov.b32 	%r1069, 2;
$L__BB9_86:
	mov.u32 	%r95, %r1069;
	bar.sync 	0;
	add.s32 	%r842, %r95, -1;
	mov.b32 	%r843, %f283;
	mov.b32 	%r844, %f319;
	st.shared.v4.u32 	[%r86], {%r843, %r1020, %r844, %r1056};
	mov.b32 	%r845, %f329;
	mov.b32 	%r846, %f321;
	st.shared.v4.u32 	[%r86+16], {%r845, %r1066, %r846, %r1058};
	mov.b32 	%r847, %f327;
	mov.b32 	%r848, %f323;
	st.shared.v4.u32 	[%r86+32], {%r847, %r1064, %r848, %r1060};
	mov.b32 	%r849, %f325;
	mov.b32 	%r850, %f324;
	st.shared.v4.u32 	[%r86+48], {%r849, %r1062, %r850, %r1061};
	bar.sync 	0;
	neg.s32 	%r851, %r95;
	and.b32  	%r852, %r2, %r851;
	shl.b32 	%r853, %r852, 3;
	shl.b32 	%r854, %r95, 2;
	and.b32  	%r855, %r842, %r2;
	shl.b32 	%r856, %r855, 3;
	min.u32 	%r96, %r856, 2048;
	min.u32 	%r97, %r853, 2048;
	add.s32 	%r857, %r97, %r854;
	min.u32 	%r98, %r857, 2048;
	add.s32 	%r858, %r98, %r854;
	min.u32 	%r99, %r858, 2048;
	sub.s32 	%r859, %r98, %r97;
	sub.s32 	%r860, %r99, %r98;
	setp.lt.s32 	%p397, %r96, %r860;
	sub.s32 	%r861, %r96, %r860;
	selp.b32 	%r1072, 0, %r861, %p397;
	min.s32 	%r1070, %r859, %r96;
	setp.ge.s32 	%p398, %r1072, %r1070;
	@%p398 bra 	$L__BB9_92;
	add.s32 	%r102, %r98, %r96;
$L__BB9_88:
	sub.s32 	%r862, %r1070, %r1072;
	shr.u32 	%r863, %r862, 31;
	add.s32 	%r864, %r862, %r863;
	shr.s32 	%r865, %r864, 1;
	add.s32 	%r105, %r865, %r1072;
	add.s32 	%r866, %r105, %r97;
	shl.b32 	%r867, %r866, 3;
	add.s32 	%r869, %r770, %r867;
	ld.shared.v2.u32 	{%r870, %r106}, [%r869];
	mov.b32 	%f73, %r870;
	not.b32 	%r871, %r105;
	add.s32 	%r872, %r102, %r871;
	shl.b32 	%r873, %r872, 3;
	add.s32 	%r874, %r770, %r873;
	ld.shared.v2.u32 	{%r875, %r107}, [%r874];
	mov.b32 	%f74, %r875;
	setp.lt.f32 	%p400, %f74, %f73;
	mov.pred 	%p477, 0;
	@%p400 bra 	$L__BB9_91;
	setp.lt.f32 	%p402, %f73, %f74;
	mov.pred 	%p477, -1;
	@%p402 bra 	$L__BB9_91;
	setp.ge.s32 	%p477, %r107, %r106;
$L__BB9_91:
	add.s32 	%r876, %r105, 1;
	selp.b32 	%r1072, %r876, %r1072, %p477;
	selp.b32 	%r1070, %r1070, %r105, %p477;
	setp.lt.s32 	%p403, %r1072, %r1070;
	@%p403 bra 	$L__BB9_88;
$L__BB9_92:
	add.s32 	%r111, %r1072, %r97;
	add.s32 	%r877, %r98, %r96;
	sub.s32 	%r112, %r877, %r1072;
	shl.b32 	%r878, %r111, 3;
	add.s32 	%r113, %r770, %r878;
	ld.shared.v2.u32 	{%r880, %r1076}, [%r113];
	mov.b32 	%f335, %r880;
	shl.b32 	%r881, %r112, 3;
	add.s32 	%r115, %r770, %r881;
	ld.shared.v2.u32 	{%r882, %r1073}, [%r115];
	mov.b32 	%f332, %r882;
	setp.ge.s32 	%p405, %r112, %r99;
	mov.pred 	%p404, 0;
	mov.pred 	%p478, %p404;
	@%p405 bra 	$L__BB9_96;
	setp.ge.s32 	%p407, %r111, %r98;
	setp.lt.f32 	%p408, %f332, %f335;
	or.pred  	%p409, %p407, %p408;
	mov.pred 	%p478, -1;
	@%p409 bra 	$L__BB9_96;
	setp.lt.f32 	%p411, %f335, %f332;
	mov.pred 	%p478, %p404;
	@%p411 bra 	$L__BB9_96;
	setp.lt.s32 	%p478, %r1073, %r1076;
$L__BB9_96:
	selp.f32 	%f283, %f332, %f335, %p478;
	selp.b32 	%r1020, %r1073, %r1076, %p478;
	selp.u32 	%r883, 1, 0, %p478;
	add.s32 	%r118, %r112, %r883;
	not.pred 	%p412, %p478;
	selp.u32 	%r884, 1, 0, %p412;
	add.s32 	%r119, %r111, %r884;
	@%p412 bra 	$L__BB9_98;
	ld.shared.v2.u32 	{%r886, %r1073}, [%r115+8];
	mov.b32 	%f332, %r886;
	bra.uni 	$L__BB9_99;
$L__BB9_98:
	ld.shared.v2.u32 	{%r885, %r1076}, [%r113+8];
	mov.b32 	%f335, %r885;
$L__BB9_99:
	setp.ge.s32 	%p414, %r118, %r99;
	mov.pred 	%p413, 0;
	mov.pred 	%p479, %p413;
	@%p414 bra 	$L__BB9_103;
	setp.ge.s32 	%p416, %r119, %r98;
	setp.lt.f32 	%p417, %f332, %f335;
	or.pred  	%p418, %p416, %p417;
	mov.pred 	%p479, -1;
	@%p418 bra 	$L__BB9_103;
	setp.lt.f32 	%p420, %f335, %f332;
	mov.pred 	%p479, %p413;
	@%p420 bra 	$L__BB9_103;
	setp.lt.s32 	%p479, %r1073, %r1076;
$L__BB9_103:
	selp.f32 	%f319, %f332, %f335, %p479;
	selp.b32 	%r1056, %r1073, %r1076, %p479;
	selp.u32 	%r887, 1, 0, %p479;
	add.s32 	%r125, %r118, %r887;
	not.pred 	%p421, %p479;
	selp.u32 	%r888, 1, 0, %p421;
	add.s32 	%r126, %r119, %r888;
	@%p479 bra 	$L__BB9_105;
	shl.b32 	%r889, %r126, 3;
	add.s32 	%r891, %r770, %r889;
	ld.shared.v2.u32 	{%r892, %r1076}, [%r891];
	mov.b32 	%f335, %r892;
	bra.uni 	$L__BB9_106;
$L__BB9_105:
	shl.b32 	%r893, %r125, 3;
	add.s32 	%r895, %r770, %r893;
	ld.shared.v2.u32 	{%r896, %r1073}, [%r895];
	mov.b32 	%f332, %r896;
$L__BB9_106:
	setp.ge.s32 	%p423, %r125, %r99;
	mov.pred 	%p422, 0;
	mov.pred 	%p480, %p422;
	@%p423 bra 	$L__BB9_110;
	setp.ge.s32 	%p425, %r126, %r98;
	setp.lt.f32 	%p426, %f332, %f335;
	or.pred  	%p427, %p425, %p426;
	mov.pred 	%p480, -1;
	@%p427 bra 	$L__BB9_110;
	setp.lt.f32 	%p429, %f335, %f332;
	mov.pred 	%p480, %p422;
	@%p429 bra 	$L__BB9_110;
	setp.lt.s32 	%p480, %r1073, %r1076;
$L__BB9_110:
	selp.f32 	%f329, %f332, %f335, %p480;
	selp.b32 	%r1066, %r1073, %r1076, %p480;
	selp.u32 	%r897, 1, 0, %p480;
	add.s32 	%r132, %r125, %r897;
	not.pred 	%p430, %p480;
	selp.u32 	%r898, 1, 0, %p430;
	add.s32 	%r133, %r126, %r898;
	@%p480 bra 	$L__BB9_112;
	shl.b32 	%r899, %r133, 3;
	add.s32 	%r901, %r770, %r899;
	ld.shared.v2.u32 	{%r902, %r1076}, [%r901];
	mov.b32 	%f335, %r902;
	bra.uni 	$L__BB9_113;
$L__BB9_112:
	shl.b32 	%r903, %r132, 3;
	add.s32 	%r905, %r770, %r903;
	ld.shared.v2.u32 	{%r906, %r1073}, [%r905];
	mov.b32 	%f332, %r906;
$L__BB9_113:
	setp.ge.s32 	%p432, %r132, %r99;
	mov.pred 	%p431, 0;
	mov.pred 	%p481, %p431;
	@%p432 bra 	$L__BB9_117;
	setp.ge.s32 	%p434, %r133, %r98;
	setp.lt.f32 	%p435, %f332, %f335;
	or.pred  	%p436, %p434, %p435;
	mov.pred 	%p481, -1;
	@%p436 bra 	$L__BB9_117;
	setp.lt.f32 	%p438, %f335, %f332;
	mov.pred 	%p481, %p431;
	@%p438 bra 	$L__BB9_117;
	setp.lt.s32 	%p481, %r1073, %r1076;
$L__BB9_117:
	selp.f32 	%f321, %f332, %f335, %p481;
	selp.b32 	%r1058, %r1073, %r1076, %p481;
	selp.u32 	%r907, 1, 0, %p481;
	add.s32 	%r139, %r132, %r907;
	not.pred 	%p439, %p481;
	selp.u32 	%r908, 1, 0, %p439;
	add.s32 	%r140, %r133, %r908;
	@%p481 bra 	$L__BB9_119;
	shl.b32 	%r909, %r140, 3;
	add.s32 	%r911, %r770, %r909;
	ld.shared.v2.u32 	{%r912, %r1076}, [%r911];
	mov.b32 	%f335, %r912;
	bra.uni 	$L__BB9_120;
$L__BB9_119:
	shl.b32 	%r913, %r139, 3;
	add.s32 	%r915, %r770, %r913;
	ld.shared.v2.u32 	{%r916, %r1073}, [%r915];
	mov.b32 	%f332, %r916;
$L__BB9_120:
	setp.ge.s32 	%p441, %r139, %r99;
	mov.pred 	%p440, 0;
	mov.pred 	%p482, %p440;
	@%p441 bra 	$L__BB9_124;
	setp.ge.s32 	%p443, %r140, %r98;
	setp.lt.f32 	%p444, %f332, %f335;
	or.pred  	%p445, %p443, %p444;
	mov.pred 	%p482, -1;
	@%p445 bra 	$L__BB9_124;
	setp.lt.f32 	%p447, %f335, %f332;
	mov.pred 	%p482, %p440;
	@%p447 bra 	$L__BB9_124;
	setp.lt.s32 	%p482, %r1073, %r1076;
$L__BB9_124:
	selp.f32 	%f327, %f332, %f335, %p482;
	selp.b32 	%r1064, %r1073, %r1076, %p482;
	selp.u32 	%r917, 1, 0, %p482;
	add.s32 	%r146, %r139, %r917;
	not.pred 	%p448, %p482;
	selp.u32 	%r918, 1, 0, %p448;
	add.s32 	%r147, %r140, %r918;
	@%p482 bra 	$L__BB9_126;
	shl.b32 	%r919, %r147, 3;
	add.s32 	%r921, %r770, %r919;
	ld.shared.v2.u32 	{%r922, %r1076}, [%r921];
	mov.b32 	%f335, %r922;
	bra.uni 	$L__BB9_127;
$L__BB9_126:
	shl.b32 	%r923, %r146, 3;
	add.s32 	%r925, %r770, %r923;
	ld.shared.v2.u32 	{%r926, %r1073}, [%r925];
	mov.b32 	%f332, %r926;
$L__BB9_127:
	setp.ge.s32 	%p450, %r146, %r99;
	mov.pred 	%p449, 0;
	mov.pred 	%p483, %p449;
	@%p450 bra 	$L__BB9_131;
	setp.ge.s32 	%p452, %r147, %r98;
	setp.lt.f32 	%p453, %f332, %f335;
	or.pred  	%p454, %p452, %p453;
	mov.pred 	%p483, -1;
	@%p454 bra 	$L__BB9_131;
	setp.lt.f32 	%p456, %f335, %f332;
	mov.pred 	%p483, %p449;
	@%p456 bra 	$L__BB9_131;
	setp.lt.s32 	%p483, %r1073, %r1076;
$L__BB9_131:
	selp.f32 	%f323, %f332, %f335, %p483;
	selp.b32 	%r1060, %r1073, %r1076, %p483;
	selp.u32 	%r927, 1, 0, %p483;
	add.s32 	%r153, %r146, %r927;
	not.pred 	%p457, %p483;
	selp.u32 	%r928, 1, 0, %p457;
	add.s32 	%r154, %r147, %r928;
	@%p483 bra 	$L__BB9_133;
	shl.b32 	%r929, %r154, 3;
	add.s32 	%r931, %r770, %r929;
	ld.shared.v2.u32 	{%r932, %r1076}, [%r931];
	mov.b32 	%f335, %r932;
	bra.uni 	$L__BB9_134;
$L__BB9_133:
	shl.b32 	%r933, %r153, 3;
	add.s32 	%r935, %r770, %r933;
	ld.shared.v2.u32 	{%r936, %r1073}, [%r935];
	mov.b32 	%f332, %r936;
$L__BB9_134:
	setp.ge.s32 	%p459, %r153, %r99;
	mov.pred 	%p458, 0;
	mov.pred 	%p484, %p458;
	@%p459 bra 	$L__BB9_138;
	setp.ge.s32 	%p461, %r154, %r98;
	setp.lt.f32 	%p462, %f332, %f335;
	or.pred  	%p463, %p461, %p462;
	mov.pred 	%p484, -1;
	@%p463 bra 	$L__BB9_138;
	setp.lt.f32 	%p465, %f335, %f332;
	mov.pred 	%p484, %p458;
	@%p465 bra 	$L__BB9_138;
	setp.lt.s32 	%p484, %r1073, %r1076;
$L__BB9_138:
	selp.f32 	%f325, %f332, %f335, %p484;
	selp.b32 	%r1062, %r1073, %r1076, %p484;
	selp.u32 	%r937, 1, 0, %p484;
	add.s32 	%r160, %r153, %r937;
	not.pred 	%p466, %p484;
	selp.u32 	%r938, 1, 0, %p466;
	add.s32 	%r161, %r154, %r938;
	@%p484 bra 	$L__BB9_140;
	shl.b32 	%r939, %r161, 3;
	add.s32 	%r941, %r770, %r939;
	ld.shared.v2.u32 	{%r942, %r1076}, [%r941];
	mov.b32 	%f335, %r942;
	bra.uni 	$L__BB9_141;
$L__BB9_140:
	shl.b32 	%r943, %r160, 3;
	add.s32 	%r945, %r770, %r943;
	ld.shared.v2.u32 	{%r946, %r1073}, [%r945];
	mov.b32 	%f332, %r946;
$L__BB9_141:
	setp.ge.s32 	%p468, %r160, %r99;
	mov.pred 	%p467, 0;
	mov.pred 	%p485, %p467;
	@%p468 bra 	$L__BB9_145;
	setp.ge.s32 	%p470, %r161, %r98;
	setp.lt.f32 	%p471, %f332, %f335;
	or.pred  	%p472, %p470, %p471;
	mov.pred 	%p485, -1;
	@%p472 bra 	$L__BB9_145;
	setp.lt.f32 	%p474, %f335, %f332;
	mov.pred 	%p485, %p467;
	@%p474 bra 	$L__BB9_145;
	setp.lt.s32 	%p485, %r1073, %r1076;
$L__BB9_145:
	selp.f32 	%f324, %f332, %f335, %p485;
	selp.b32 	%r1061, %r1073, %r1076, %p485;
	shl.b32 	%r1069, %r95, 1;
	setp.lt.u32 	%p475, %r95, 129;
	@%p475 bra 	$L__BB9_86;
	ld.param.s8 	%rs3, [_ZN3cub18CUB_300001_SM_10006detail10merge_sort30DeviceMergeSortBlockSortKernelINS2_10policy_hubIN6thrust24THRUST_300001_SM_1000_NS12zip_iteratorIN4cuda3std3__45tupleIJNS6_10device_ptrIfEENSC_IiEEEEEEEE9Policy600ESG_PNS0_8NullTypeESG_SK_jNSA_4lessINSB_IJfiEEEEESM_SJ_EEvbT0_T1_T2_T3_T4_PT6_PT7_T5_NS1_7vsmem_tE_param_0];
	bar.sync 	0;
	setp.eq.s16 	%p476, %rs3, 0;
	@%p476 bra 	$L__BB9_148;
	mov.b32 	%r947, %f283;
	st.shared.v2.u32 	[%r14], {%r947, %r1020};
	mov.b32 	%r948, %f319;
	st.shared.v2.u32 	[%r16+8], {%r948, %r1056};
	mov.b32 	%r949, %f329;
	st.shared.v2.u32 	[%r18+16], {%r949, %r1066};
	mov.b32 	%r950, %f321;
	st.shared.v2.u32 	[%r20+24], {%r950, %r1058};
	mov.b32 	%r951, %f327;
	st.shared.v2.u32 	[%r22+32], {%r951, %r1064};
	mov.b32 	%r952, %f323;
	st.shared.v2.u32 	[%r24+40], {%r952, %r1060};
	mov.b32 	%r953, %f325;
	st.shared.v2.u32 	[%r26+48], {%r953, %r1062};
	mov.b32 	%r954, %f324;
	st.shared.v2.u32 	[%r28+56], {%r954, %r1061};
	bar.warp.sync 	-1;
	ld.shared.v2.u32 	{%r955, %r956}, [%r6];
	ld.shared.v2.u32 	{%r957, %r958}, [%r7+256];
	ld.shared.v2.u32 	{%r959, %r960}, [%r8+512];
	ld.shared.v2.u32 	{%r961, %r962}, [%r9+768];
	ld.shared.v2.u32 	{%r963, %r964}, [%r10+1024];
	ld.shared.v2.u32 	{%r965, %r966}, [%r11+1280];
	ld.shared.v2.u32 	{%r967, %r968}, [%r12+1536];
	ld.shared.v2.u32 	{%r969, %r970}, [%r13+1792];
	cvt.u64.u32 	%rd63, %r5;
	add.s32 	%r971, %r3, %r1;
	cvt.u64.u32 	%rd64, %r971;
	add.s64 	%rd65, %rd64, %rd63;
	shl.b64 	%rd66, %rd65, 2;
	add.s64 	%rd67, %rd6, %rd66;
	add.s64 	%rd68, %rd7, %rd66;
	st.global.u32 	[%rd67], %r955;
	st.global.u32 	[%rd68], %r956;
	st.global.u32 	[%rd67+128], %r957;
	st.global.u32 	[%rd68+128], %r958;
	st.global.u32 	[%rd67+256], %r959;
	st.global.u32 	[%rd68+256], %r960;
	st.global.u32 	[%rd67+384], %r961;
	st.global.u32 	[%rd68+384], %r962;
	st.global.u32 	[%rd67+512], %r963;
	st.global.u32 	[%rd68+512], %r964;
	st.global.u32 	[%rd67+640], %r965;
	st.global.u32 	[%rd68+640], %r966;
	st.global.u32 	[%rd67+768], %r967;
	st.global.u32 	[%rd68+768], %r968;
	st.global.u32 	[%rd67+896], %r969;
	st.global.u32 	[%rd68+896], %r970;
	bra.uni 	$L__BB9_390;
$L__BB9_148:
	mov.b32 	%r972, %f283;
	st.shared.v2.u32 	[%r14], {%r972, %r1020};
	mov.b32 	%r973, %f319;
	st.shared.v2.u32 	[%r16+8], {%r973, %r1056};
	mov.b32 	%r974, %f329;
	st.shared.v2.u32 	[%r18+16], {%r974, %r1066};
	mov.b32 	%r975, %f321;
	st.shared.v2.u32 	[%r20+24], {%r975, %r1058};
	mov.b32 	%r976, %f327;
	st.shared.v2.u32 	[%r22+32], {%r976, %r1064};
	mov.b32 	%r977, %f323;
	st.shared.v2.u32 	[%r24+40], {%r977, %r1060};
	mov.b32 	%r978, %f325;
	st.shared.v2.u32 	[%r26+48], {%r978, %r1062};
	mov.b32 	%r979, %f324;
	st.shared.v2.u32 	[%r28+56], {%r979, %r1061};
	bar.warp.sync 	-1;
	ld.shared.v2.u32 	{%r980, %r981}, [%r6];
	ld.shared.v2.u32 	{%r982, %r983}, [%r7+256];
	ld.shared.v2.u32 	{%r984, %r985}, [%r8+512];
	ld.shared.v2.u32 	{%r986, %r987}, [%r9+768];
	ld.shared.v2.u32 	{%r988, %r989}, [%r10+1024];
	ld.shared.v2.u32 	{%r990, %r991}, [%r11+1280];
	ld.shared.v2.u32 	{%r992, %r993}, [%r12+1536];
	ld.shared.v2.u32 	{%r994, %r995}, [%r13+1792];
	shl.b64 	%rd69, %rd8, 3;
	add.s64 	%rd70, %rd1, %rd69;
	st.global.u32 	[%rd70], %r980;
	st.global.u32 	[%rd70+4], %r981;
	st.global.u32 	[%rd70+256], %r982;
	st.global.u32 	[%rd70+260], %r983;
	st.global.u32 	[%rd70+512], %r984;
	st.global.u32 	[%rd70+516], %r985;
	st.global.u32 	[%rd70+768], %r986;
	st.global.u32 	[%rd70+772], %r987;
	st.global.u32 	[%rd70+1024], %r988;
	st.global.u32 	[%rd70+1028], %r989;
	st.global.u32 	[%rd70+1280], %r990;
	st.global.u32 	[%rd70+1284], %r991;
	st.global.u32 	[%rd70+1536], %r992;
	st.global.u32 	[%rd70+1540], %r993;
	st.global.u32 	[%rd70+1792], %r994;
	st.global.u32 	[%rd70+1796], %r995;
	bra.uni 	$L__BB9_390;
$L__BB9_149:
	sub.s32 	%r436, %r432, %r1;
	min.s32 	%r168, %r436, 2048;
	// begin inline asm
	griddepcontrol.wait;
	// end inline asm
	mov.b32 	%r437, 0;
	st.local.v4.u32 	[%rd3], {%r437, %r437, %r437, %r437};
	add.s64 	%rd9, %rd3, 16;
	add.s64 	%rd10, %rd3, 32;
	add.s64 	%rd11, %rd3, 48;
	mul.wide.u32 	%rd43, %r1, 4;
	add.s64 	%rd44, %rd4, %rd43;
	add.s64 	%rd45, %rd5, %rd43;
	mov.u32 	%r169, %tid.x;
	ld.global.u32 	%r1094, [%rd45];
	ld.global.f32 	%f353, [%rd44];
	mov.b32 	%r438, %f353;
	st.local.v4.u32 	[%rd3+16], {%r437, %r437, %r438, %r1094};
	st.local.v4.u32 	[%rd3+32], {%r438, %r1094, %r438, %r1094};
	st.local.v4.u32 	[%rd3+48], {%r438, %r1094, %r438, %r1094};
	and.b32  	%r439, %r169, 31;
	shl.b32 	%r440, %r169, 3;
	and.b32  	%r441, %r440, 7936;
	or.b32  	%r442, %r441, %r439;
	setp.ge.s32 	%p38, %r442, %r168;
	cvt.u64.u32 	%rd12, %r442;
	mul.wide.u32 	%rd46, %r442, 4;
	add.s64 	%rd13, %rd44, %rd46;
	add.s64 	%rd14, %rd45, %rd46;
	mov.u32 	%r1087, %r1094;
	mov.f32 	%f346, %f353;
	@%p38 bra 	$L__BB9_151;
	ld.global.f32 	%f346, [%rd13];
	ld.global.u32 	%r1087, [%rd14];
	mov.b32 	%r443, %f346;
	st.local.v2.u32 	[%rd3], {%r443, %r1087};
$L__BB9_151:
	add.s64 	%rd15, %rd3, 8;
	cvt.u32.u64 	%r444, %rd12;
	add.s32 	%r173, %r444, 32;
	setp.ge.s32 	%p39, %r173, %r168;
	mov.u32 	%r1088, %r1094;
	mov.f32 	%f347, %f353;
	@%p39 bra 	$L__BB9_153;
	ld.global.f32 	%f347, [%rd13+128];
	ld.global.u32 	%r1088, [%rd14+128];
	mov.b32 	%r445, %f347;
	st.local.v2.u32 	[%rd15], {%r445, %r1088};
$L__BB9_153:
	add.s32 	%r176, %r444, 64;
	setp.ge.s32 	%p40, %r176, %r168;
	mov.u32 	%r1089, %r1094;
	mov.f32 	%f348, %f353;
	@%p40 bra 	$L__BB9_155;
	ld.global.f32 	%f348, [%rd13+256];
	ld.global.u32 	%r1089, [%rd14+256];
	mov.b32 	%r447, %f348;
	st.local.v2.u32 	[%rd9], {%r447, %r1089};
$L__BB9_155:
	add.s64 	%rd16, %rd3, 24;
	add.s32 	%r179, %r444, 96;
	setp.ge.s32 	%p41, %r179, %r168;
	mov.u32 	%r1090, %r1094;
	mov.f32 	%f349, %f353;
	@%p41 bra 	$L__BB9_157;
	ld.global.f32 	%f349, [%rd13+384];
	ld.global.u32 	%r1090, [%rd14+384];
	mov.b32 	%r449, %f349;
	st.local.v2.u32 	[%rd16], {%r449, %r1090};
$L__BB9_157:
	add.s32 	%r182, %r444, 128;
	setp.ge.s32 	%p42, %r182, %r168;
	mov.u32 	%r1091, %r1094;
	mov.f32 	%f350, %f353;
	@%p42 bra 	$L__BB9_159;
	ld.global.f32 	%f350, [%rd13+512];
	ld.global.u32 	%r1091, [%rd14+512];
	mov.b32 	%r451, %f350;
	st.local.v2.u32 	[%rd10], {%r451, %r1091};
$L__BB9_159:
	add.s32 	%r185, %r444, 160;
	setp.ge.s32 	%p43, %r185, %r168;
	mov.u32 	%r1092, %r1094;
	mov.f32 	%f351, %f353;
	@%p43 bra 	$L__BB9_161;
	ld.global.f32 	%f351, [%rd13+640];
	ld.global.u32 	%r1092, [%rd14+640];
$L__BB9_161:
	add.s32 	%r188, %r444, 192;
	setp.ge.s32 	%p44, %r188, %r168;
	mov.u32 	%r1093, %r1094;
	mov.f32 	%f352, %f353;
	@%p44 bra 	$L__BB9_163;
	ld.global.f32 	%f352, [%rd13+768];
	ld.global.u32 	%r1093, [%rd14+768];
$L__BB9_163:
	add.s32 	%r191, %r444, 224;
	setp.ge.s32 	%p45, %r191, %r168;
	@%p45 bra 	$L__BB9_165;
	ld.global.f32 	%f353, [%rd13+896];
	ld.global.u32 	%r1094, [%rd14+896];
$L__BB9_165:
	// begin inline asm
	mov.u32 %r455, %laneid;
	// end inline asm
	shl.b32 	%r456, %r169, 3;
	and.b32  	%r457, %r456, 7936;
	add.s32 	%r458, %r455, %r457;
	shr.s32 	%r459, %r458, 5;
	add.s32 	%r460, %r459, %r458;
	shl.b32 	%r461, %r460, 3;
	mov.u32 	%r462, _ZZN3cub18CUB_300001_SM_10006detail10merge_sort30DeviceMergeSortBlockSortKernelINS2_10policy_hubIN6thrust24THRUST_300001_SM_1000_NS12zip_iteratorIN4cuda3std3__45tupleIJNS6_10device_ptrIfEENSC_IiEEEEEEEE9Policy600ESG_PNS0_8NullTypeESG_SK_jNSA_4lessINSB_IJfiEEEEESM_SJ_EEvbT0_T1_T2_T3_T4_PT6_PT7_T5_NS1_7vsmem_tEE19static_temp_storage;
	add.s32 	%r194, %r462, %r461;
	mov.b32 	%r463, %f346;
	st.shared.v2.u32 	[%r194], {%r463, %r1087};
	add.s32 	%r464, %r458, 32;
	shr.s32 	%r465, %r464, 5;
	add.s32 	%r466, %r465, %r458;
	shl.b32 	%r467, %r466, 3;
	add.s32 	%r195, %r462, %r467;
	mov.b32 	%r468, %f347;
	st.shared.v2.u32 	[%r195+256], {%r468, %r1088};
	add.s32 	%r469, %r458, 64;
	shr.s32 	%r470, %r469, 5;
	add.s32 	%r471, %r470, %r458;
	shl.b32 	%r472, %r471, 3;
	add.s32 	%r196, %r462, %r472;
	mov.b32 	%r473, %f348;
	st.shared.v2.u32 	[%r196+512], {%r473, %r1089};
	add.s32 	%r474, %r458, 96;
	shr.s32 	%r475, %r474, 5;
	add.s32 	%r476, %r475, %r458;
	shl.b32 	%r477, %r476, 3;
	add.s32 	%r197, %r462, %r477;
	mov.b32 	%r478, %f349;
	st.shared.v2.u32 	[%r197+768], {%r478, %r1090};
	add.s32 	%r479, %r458, 128;
	shr.s32 	%r480, %r479, 5;
	add.s32 	%r481, %r480, %r458;
	shl.b32 	%r482, %r481, 3;
	add.s32 	%r198, %r462, %r482;
	mov.b32 	%r483, %f350;
	st.shared.v2.u32 	[%r198+1024], {%r483, %r1091};
	add.s32 	%r484, %r458, 160;
	shr.s32 	%r485, %r484, 5;
	add.s32 	%r486, %r485, %r458;
	shl.b32 	%r487, %r486, 3;
	add.s32 	%r199, %r462, %r487;
	mov.b32 	%r488, %f351;
	st.shared.v2.u32 	[%r199+1280], {%r488, %r1092};
	add.s32 	%r489, %r458, 192;
	shr.s32 	%r490, %r489, 5;
	add.s32 	%r491, %r490, %r458;
	shl.b32 	%r492, %r491, 3;
	add.s32 	%r200, %r462, %r492;
	mov.b32 	%r493, %f352;
	st.shared.v2.u32 	[%r200+1536], {%r493, %r1093};
	add.s32 	%r494, %r458, 224;
	shr.s32 	%r495, %r494, 5;
	add.s32 	%r496, %r495, %r458;
	shl.b32 	%r497, %r496, 3;
	add.s32 	%r201, %r462, %r497;
	mov.b32 	%r498, %f353;
	st.shared.v2.u32 	[%r201+1792], {%r498, %r1094};
	bar.warp.sync 	-1;
	mad.lo.s32 	%r499, %r455, 7, %r458;
	shr.s32 	%r500, %r499, 5;
	add.s32 	%r501, %r500, %r499;
	shl.b32 	%r502, %r501, 3;
	add.s32 	%r202, %r462, %r502;
	ld.shared.v2.u32 	{%r998, %r1182}, [%r202];
	mov.b32 	%f436, %r998;
	add.s32 	%r503, %r499, 1;
	shr.s32 	%r504, %r503, 5;
	add.s32 	%r505, %r504, %r499;
	shl.b32 	%r506, %r505, 3;
	add.s32 	%r206, %r462, %r506;
	ld.shared.v2.u32 	{%r1114, %r1173}, [%r206+8];
	mov.b32 	%f427, %r1114;
	st.local.v4.u32 	[%rd3], {%r998, %r1182, %r1114, %r1173};
	add.s32 	%r508, %r499, 2;
	shr.s32 	%r509, %r508, 5;
	add.s32 	%r510, %r509, %r499;
	shl.b32 	%r511, %r510, 3;
	add.s32 	%r208, %r462, %r511;
	ld.shared.v2.u32 	{%r512, %r1172}, [%r208+16];
	mov.b32 	%f426, %r512;
	add.s32 	%r513, %r499, 3;
	shr.s32 	%r514, %r513, 5;
	add.s32 	%r515, %r514, %r499;
	shl.b32 	%r516, %r515, 3;
	add.s32 	%r210, %r462, %r516;
	ld.shared.v2.u32 	{%r517, %r1171}, [%r210+24];
	mov.b32 	%f425, %r517;
	st.local.v4.u32 	[%rd3+16], {%r512, %r1172, %r517, %r1171};
	add.s32 	%r518, %r499, 4;
	shr.s32 	%r519, %r518, 5;
	add.s32 	%r520, %r519, %r499;
	shl.b32 	%r521, %r520, 3;
	add.s32 	%r212, %r462, %r521;
	ld.shared.v2.u32 	{%r522, %r1170}, [%r212+32];
	mov.b32 	%f424, %r522;
	add.s32 	%r523, %r499, 5;
	shr.s32 	%r524, %r523, 5;
	add.s32 	%r525, %r524, %r499;
	shl.b32 	%r526, %r525, 3;
	add.s32 	%r214, %r462, %r526;
	ld.shared.v2.u32 	{%r527, %r1169}, [%r214+40];
	mov.b32 	%f423, %r527;
	st.local.v4.u32 	[%rd3+32], {%r522, %r1170, %r527, %r1169};
	add.s32 	%r528, %r499, 6;
	shr.s32 	%r529, %r528, 5;
	add.s32 	%r530, %r529, %r499;
	shl.b32 	%r531, %r530, 3;
	add.s32 	%r216, %r462, %r531;
	ld.shared.v2.u32 	{%r532, %r1168}, [%r216+48];
	mov.b32 	%f422, %r532;
	add.s32 	%r533, %r499, 7;
	shr.s32 	%r534, %r533, 5;
	add.s32 	%r535, %r534, %r499;
	shl.b32 	%r536, %r535, 3;
	add.s32 	%r218, %r462, %r536;
	ld.shared.v2.u32 	{%r537, %r1167}, [%r218+56];
	mov.b32 	%f421, %r537;
	st.local.v4.u32 	[%rd3+48], {%r532, %r1168, %r537, %r1167};
	bar.sync 	0;
	// begin inline asm
	griddepcontrol.launch_dependents;
	// end inline asm
	st.local.u32 	[%rd2], %r998;
	st.local.u32 	[%rd2+4], %r1182;
	or.b32  	%r538, %r456, 1;
	setp.ge.u32 	%p46, %r538, %r168;
	@%p46 bra 	$L__BB9_170;
	setp.lt.f32 	%p47, %f436, %f427;
	mov.u64 	%rd72, %rd15;
	@%p47 bra 	$L__BB9_169;
	setp.lt.f32 	%p48, %f427, %f436;
	mov.u64 	%rd72, %rd2;
	@%p48 bra 	$L__BB9_169;
	setp.lt.s32 	%p49, %r1182, %r1173;
	selp.b64 	%rd72, %rd15, %rd2, %p49;
$L__BB9_169:
	ld.local.f32 	%f357, [%rd72];
	st.local.f32 	[%rd2], %f357;
	ld.local.u32 	%r1101, [%rd72+4];
	st.local.u32 	[%rd2+4], %r1101;
	bra.uni 	$L__BB9_171;
$L__BB9_170:
	st.local.v2.u32 	[%rd15], {%r998, %r1182};
	mov.u32 	%r1173, %r1182;
	mov.u32 	%r1114, %r998;
	mov.f32 	%f427, %f436;
	mov.u32 	%r1101, %r1182;
	mov.f32 	%f357, %f436;
$L__BB9_171:
	shl.b32 	%r539, %r169, 3;
	or.b32  	%r540, %r539, 2;
	setp.lt.u32 	%p50, %r540, %r168;
	@%p50 bra 	$L__BB9_173;
	mov.b32 	%r541, %f357;
	st.local.v2.u32 	[%rd9], {%r541, %r1101};
	mov.u32 	%r1172, %r1101;
	mov.f32 	%f426, %f357;
	bra.uni 	$L__BB9_177;
$L__BB9_173:
	setp.lt.f32 	%p51, %f357, %f426;
	mov.u64 	%rd73, %rd9;
	@%p51 bra 	$L__BB9_176;
	setp.lt.f32 	%p52, %f426, %f357;
	mov.u64 	%rd73, %rd2;
	@%p52 bra 	$L__BB9_176;
	setp.lt.s32 	%p53, %r1101, %r1172;
	selp.b64 	%rd73, %rd9, %rd2, %p53;
$L__BB9_176:
	ld.local.f32 	%f357, [%rd73];
	st.local.f32 	[%rd2], %f357;
	ld.local.u32 	%r1101, [%rd73+4];
	st.local.u32 	[%rd2+4], %r1101;
$L__BB9_177:
	shl.b32 	%r542, %r169, 3;
	or.b32  	%r543, %r542, 3;
	setp.lt.u32 	%p54, %r543, %r168;
	@%p54 bra 	$L__BB9_179;
	mov.b32 	%r544, %f357;
	st.local.v2.u32 	[%rd16], {%r544, %r1101};
	mov.u32 	%r1171, %r1101;
	mov.f32 	%f425, %f357;
	bra.uni 	$L__BB9_183;
$L__BB9_179:
	setp.lt.f32 	%p55, %f357, %f425;
	mov.u64 	%rd74, %rd16;
	@%p55 bra 	$L__BB9_182;
	setp.lt.f32 	%p56, %f425, %f357;
	mov.u64 	%rd74, %rd2;
	@%p56 bra 	$L__BB9_182;
	setp.lt.s32 	%p57, %r1101, %r1171;
	selp.b64 	%rd74, %rd16, %rd2, %p57;
$L__BB9_182:
	ld.local.f32 	%f357, [%rd74];
	st.local.f32 	[%rd2], %f357;
	ld.local.u32 	%r1101, [%rd74+4];
	st.local.u32 	[%rd2+4], %r1101;
$L__BB9_183:
	shl.b32 	%r545, %r169, 3;
	or.b32  	%r546, %r545, 4;
	setp.lt.u32 	%p58, %r546, %r168;
	@%p58 bra 	$L__BB9_185;
	mov.b32 	%r547, %f357;
	st.local.v2.u32 	[%rd10], {%r547, %r1101};
	mov.u32 	%r1170, %r1101;
	mov.f32 	%f424, %f357;
	bra.uni 	$L__BB9_189;
$L__BB9_185:
	setp.lt.f32 	%p59, %f357, %f424;
	mov.u64 	%rd75, %rd10;
	@%p59 bra 	$L__BB9_188;
	setp.lt.f32 	%p60, %f424, %f357;
	mov.u64 	%rd75, %rd2;
	@%p60 bra 	$L__BB9_188;
	setp.lt.s32 	%p61, %r1101, %r1170;
	selp.b64 	%rd75, %rd10, %rd2, %p61;
$L__BB9_188:
	ld.local.f32 	%f357, [%rd75];
	st.local.f32 	[%rd2], %f357;
	ld.local.u32 	%r1101, [%rd75+4];
	st.local.u32 	[%rd2+4], %r1101;
$L__BB9_189:
	add.s64 	%rd25, %rd3, 40;
	shl.b32 	%r548, %r169, 3;
	or.b32  	%r549, %r548, 5;
	setp.lt.u32 	%p62, %r549, %r168;
	@%p62 bra 	$L__BB9_191;
	mov.b32 	%r550, %f357;
	st.local.v2.u32 	[%rd25], {%r550, %r1101};
	mov.u32 	%r1169, %r1101;
	mov.f32 	%f423, %f357;
	bra.uni 	$L__BB9_195;
$L__BB9_191:
	setp.lt.f32 	%p63, %f357, %f423;
	mov.u64 	%rd76, %rd25;
	@%p63 bra 	$L__BB9_194;
	setp.lt.f32 	%p64, %f423, %f357;
	mov.u64 	%rd76, %rd2;
	@%p64 bra 	$L__BB9_194;
	setp.lt.s32 	%p65, %r1101, %r1169;
	selp.b64 	%rd76, %rd25, %rd2, %p65;
$L__BB9_194:
	ld.local.f32 	%f357, [%rd76];
	st.local.f32 	[%rd2], %f357;
	ld.local.u32 	%r1101, [%rd76+4];
	st.local.u32 	[%rd2+4], %r1101;
$L__BB9_195:
	shl.b32 	%r551, %r169, 3;
	or.b32  	%r552, %r551, 6;
	setp.lt.u32 	%p66, %r552, %r168;
	@%p66 bra 	$L__BB9_197;
	mov.b32 	%r553, %f357;
	st.local.v2.u32 	[%rd11], {%r553, %r1101};
	mov.u32 	%r1168, %r1101;
	mov.f32 	%f422, %f357;
	bra.uni 	$L__BB9_201;
$L__BB9_197:
	setp.lt.f32 	%p67, %f357, %f422;
	mov.u64 	%rd77, %rd11;
	@%p67 bra 	$L__BB9_200;
	setp.lt.f32 	%p68, %f422, %f357;
	mov.u64 	%rd77, %rd2;
	@%p68 bra 	$L__BB9_200;
	setp.lt.s32 	%p69, %r1101, %r1168;
	selp.b64 	%rd77, %rd11, %rd2, %p69;
$L__BB9_200:
	ld.local.f32 	%f357, [%rd77];
	st.local.f32 	[%rd2], %f357;
	ld.local.u32 	%r1101, [%rd77+4];
	st.local.u32 	[%rd2+4], %r1101;
$L__BB9_201:
	shl.b32 	%r554, %r169, 3;
	or.b32  	%r555, %r554, 7;
	setp.lt.u32 	%p70, %r555, %r168;
	@%p70 bra 	$L__BB9_203;
	mov.b32 	%r556, %f357;
	st.local.v2.u32 	[%rd3+56], {%r556, %r1101};
	mov.u32 	%r1167, %r1101;
	mov.f32 	%f421, %f357;
	bra.uni 	$L__BB9_207;
$L__BB9_203:
	add.s64 	%rd78, %rd3, 56;
	setp.lt.f32 	%p71, %f357, %f421;
	@%p71 bra 	$L__BB9_206;
	setp.lt.f32 	%p72, %f421, %f357;
	mov.u64 	%rd78, %rd2;
	@%p72 bra 	$L__BB9_206;
	setp.lt.s32 	%p73, %r1101, %r1167;
	add.s64 	%rd47, %rd3, 56;
	selp.b64 	%rd78, %rd47, %rd2, %p73;
$L__BB9_206:
	ld.local.f32 	%f267, [%rd78];
	st.local.f32 	[%rd2], %f267;
	ld.local.u32 	%r557, [%rd78+4];
	st.local.u32 	[%rd2+4], %r557;
$L__BB9_207:
	shl.b32 	%r558, %r169, 3;
	setp.ge.u32 	%p74, %r558, %r168;
	@%p74 bra 	$L__BB9_292;
	setp.lt.f32 	%p75, %f427, %f436;
	@%p75 bra 	$L__BB9_210;
	setp.lt.f32 	%p76, %f436, %f427;
	setp.ge.s32 	%p77, %r1173, %r1182;
	or.pred  	%p78, %p76, %p77;
	mov.u32 	%r1111, %r1182;
	mov.u32 	%r1112, %r998;
	mov.f32 	%f367, %f436;
	@%p78 bra 	$L__BB9_211;
$L__BB9_210:
	st.local.v4.u32 	[%rd3], {%r1114, %r1173, %r998, %r1182};
	mov.u32 	%r1111, %r1173;
	mov.u32 	%r1112, %r1114;
	mov.f32 	%f367, %f427;
	mov.u32 	%r1173, %r1182;
	mov.u32 	%r1114, %r998;
	mov.f32 	%f427, %f436;
$L__BB9_211:
	setp.lt.f32 	%p79, %f425, %f426;
	@%p79 bra 	$L__BB9_213;
	setp.lt.f32 	%p80, %f426, %f425;
	setp.ge.s32 	%p81, %r1171, %r1172;
	or.pred  	%p82, %p80, %p81;
	mov.u32 	%r1124, %r1171;
	mov.f32 	%f378, %f425;
	@%p82 bra 	$L__BB9_214;
$L__BB9_213:
	mov.b32 	%r561, %f425;
	mov.b32 	%r562, %f426;
	st.local.v4.u32 	[%rd9], {%r561, %r1171, %r562, %r1172};
	mov.u32 	%r1124, %r1172;
	mov.f32 	%f378, %f426;
	mov.u32 	%r1172, %r1171;
	mov.f32 	%f426, %f425;
$L__BB9_214:
	setp.lt.f32 	%p83, %f423, %f424;
	@%p83 bra 	$L__BB9_216;
	setp.lt.f32 	%p84, %f424, %f423;
	setp.ge.s32 	%p85, %r1169, %r1170;
	or.pred  	%p86, %p84, %p85;
	mov.u32 	%r1126, %r1169;
	mov.f32 	%f380, %f423;
	@%p86 bra 	$L__BB9_217;
$L__BB9_216:
	mov.b32 	%r563, %f423;
	mov.b32 	%r564, %f424;
	st.local.v4.u32 	[%rd10], {%r563, %r1169, %r564, %r1170};
	mov.u32 	%r1126, %r1170;
	mov.f32 	%f380, %f424;
	mov.u32 	%r1170, %r1169;
	mov.f32 	%f424, %f423;
$L__BB9_217:
	setp.lt.f32 	%p87, %f421, %f422;
	@%p87 bra 	$L__BB9_219;
	setp.lt.f32 	%p88, %f422, %f421;
	setp.ge.s32 	%p89, %r1167, %r1168;
	or.pred  	%p90, %p88, %p89;
	mov.u32 	%r1119, %r1167;
	mov.f32 	%f373, %f421;
	@%p90 bra 	$L__BB9_220;
$L__BB9_219:
	mov.b32 	%r565, %f421;
	mov.b32 	%r566, %f422;
	st.local.v4.u32 	[%rd11], {%r565, %r1167, %r566, %r1168};
	mov.u32 	%r1119, %r1168;
	mov.f32 	%f373, %f422;
	mov.u32 	%r1168, %r1167;
	mov.f32 	%f422, %f421;
$L__BB9_220:
	setp.lt.f32 	%p91, %f426, %f427;
	@%p91 bra 	$L__BB9_222;
	setp.lt.f32 	%p92, %f427, %f426;
	setp.ge.s32 	%p93, %r1172, %r1173;
	or.pred  	%p94, %p92, %p93;
	mov.u32 	%r1130, %r1172;
	mov.f32 	%f384, %f426;
	@%p94 bra 	$L__BB9_223;
$L__BB9_222:
	mov.b32 	%r567, %f426;
	st.local.v2.u32 	[%rd15], {%r567, %r1172};
	st.local.v2.u32 	[%rd9], {%r1114, %r1173};
	mov.u32 	%r1130, %r1173;
	mov.f32 	%f384, %f427;
	mov.u32 	%r1173, %r1172;
	mov.f32 	%f427, %f426;
$L__BB9_223:
	setp.lt.f32 	%p95, %f424, %f378;
	@%p95 bra 	$L__BB9_225;
	setp.lt.f32 	%p96, %f378, %f424;
	setp.ge.s32 	%p97, %r1170, %r1124;
	or.pred  	%p98, %p96, %p97;
	mov.u32 	%r1132, %r1170;
	mov.f32 	%f386, %f424;
	@%p98 bra 	$L__BB9_226;
$L__BB9_225:
	mov.b32 	%r569, %f424;
	st.local.v2.u32 	[%rd16], {%r569, %r1170};
	mov.b32 	%r570, %f378;
	st.local.v2.u32 	[%rd10], {%r570, %r1124};
	mov.u32 	%r1132, %r1124;
	mov.f32 	%f386, %f378;
	mov.u32 	%r1124, %r1170;
	mov.f32 	%f378, %f424;
$L__BB9_226:
	setp.lt.f32 	%p99, %f422, %f380;
	@%p99 bra 	$L__BB9_228;
	setp.lt.f32 	%p100, %f380, %f422;
	setp.ge.s32 	%p101, %r1168, %r1126;
	or.pred  	%p102, %p100, %p101;
	mov.u32 	%r1134, %r1168;
	mov.f32 	%f388, %f422;
	@%p102 bra 	$L__BB9_229;
$L__BB9_228:
	mov.b32 	%r571, %f422;
	st.local.v2.u32 	[%rd25], {%r571, %r1168};
	mov.b32 	%r572, %f380;
	st.local.v2.u32 	[%rd11], {%r572, %r1126};
	mov.u32 	%r1134, %r1126;
	mov.f32 	%f388, %f380;
	mov.u32 	%r1126, %r1168;
	mov.f32 	%f380, %f422;
$L__BB9_229:
	setp.lt.f32 	%p103, %f427, %f367;
	@%p103 bra 	$L__BB9_231;
	setp.lt.f32 	%p104, %f367, %f427;
	setp.ge.s32 	%p105, %r1173, %r1111;
	or.pred  	%p106, %p104, %p105;
	mov.u32 	%r1127, %r1111;
	mov.f32 	%f381, %f367;
	@%p106 bra 	$L__BB9_232;
$L__BB9_231:
	mov.b32 	%r573, %f427;
	st.local.v4.u32 	[%rd3], {%r573, %r1173, %r1112, %r1111};
	mov.u32 	%r1127, %r1173;
	mov.f32 	%f381, %f427;
	mov.u32 	%r1173, %r1111;
	mov.f32 	%f427, %f367;
$L__BB9_232:
	setp.lt.f32 	%p107, %f378, %f384;
	@%p107 bra 	$L__BB9_234;
	setp.lt.f32 	%p108, %f384, %f378;
	setp.ge.s32 	%p109, %r1124, %r1130;
	or.pred  	%p110, %p108, %p109;
	mov.u32 	%r1138, %r1124;
	mov.f32 	%f392, %f378;
	@%p110 bra 	$L__BB9_235;
$L__BB9_234:
	mov.b32 	%r575, %f378;
	mov.b32 	%r576, %f384;
	st.local.v4.u32 	[%rd9], {%r575, %r1124, %r576, %r1130};
	mov.u32 	%r1138, %r1130;
	mov.f32 	%f392, %f384;
	mov.u32 	%r1130, %r1124;
	mov.f32 	%f384, %f378;
$L__BB9_235:
	setp.lt.f32 	%p111, %f380, %f386;
	@%p111 bra 	$L__BB9_237;
	setp.lt.f32 	%p112, %f386, %f380;
	setp.ge.s32 	%p113, %r1126, %r1132;
	or.pred  	%p114, %p112, %p113;
	mov.u32 	%r1140, %r1126;
	mov.f32 	%f394, %f380;
	@%p114 bra 	$L__BB9_238;
$L__BB9_237:
	mov.b32 	%r577, %f380;
	mov.b32 	%r578, %f386;
	st.local.v4.u32 	[%rd10], {%r577, %r1126, %r578, %r1132};
	mov.u32 	%r1140, %r1132;
	mov.f32 	%f394, %f386;
	mov.u32 	%r1132, %r1126;
	mov.f32 	%f386, %f380;
$L__BB9_238:
	setp.lt.f32 	%p115, %f373, %f388;
	@%p115 bra 	$L__BB9_240;
	setp.lt.f32 	%p116, %f388, %f373;
	setp.ge.s32 	%p117, %r1119, %r1134;
	or.pred  	%p118, %p116, %p117;
	mov.u32 	%r1133, %r1119;
	mov.f32 	%f387, %f373;
	@%p118 bra 	$L__BB9_241;
$L__BB9_240:
	mov.b32 	%r579, %f373;
	mov.b32 	%r580, %f388;
	st.local.v4.u32 	[%rd11], {%r579, %r1119, %r580, %r1134};
	mov.u32 	%r1133, %r1134;
	mov.f32 	%f387, %f388;
	mov.u32 	%r1134, %r1119;
	mov.f32 	%f388, %f373;
$L__BB9_241:
	setp.lt.f32 	%p119, %f384, %f427;
	@%p119 bra 	$L__BB9_243;
	setp.lt.f32 	%p120, %f427, %f384;
	setp.ge.s32 	%p121, %r1130, %r1173;
	or.pred  	%p122, %p120, %p121;
	mov.u32 	%r1144, %r1130;
	mov.f32 	%f398, %f384;
	@%p122 bra 	$L__BB9_244;
$L__BB9_243:
	mov.b32 	%r581, %f384;
	st.local.v2.u32 	[%rd15], {%r581, %r1130};
	mov.b32 	%r582, %f427;
	st.local.v2.u32 	[%rd9], {%r582, %r1173};
	mov.u32 	%r1144, %r1173;
	mov.f32 	%f398, %f427;
	mov.u32 	%r1173, %r1130;
	mov.f32 	%f427, %f384;
$L__BB9_244:
	setp.lt.f32 	%p123, %f386, %f392;
	@%p123 bra 	$L__BB9_246;
	setp.lt.f32 	%p124, %f392, %f386;
	setp.ge.s32 	%p125, %r1132, %r1138;
	or.pred  	%p126, %p124, %p125;
	mov.u32 	%r1146, %r1132;
	mov.f32 	%f400, %f386;
	@%p126 bra 	$L__BB9_247;
$L__BB9_246:
	mov.b32 	%r583, %f386;
	st.local.v2.u32 	[%rd16], {%r583, %r1132};
	mov.b32 	%r584, %f392;
	st.local.v2.u32 	[%rd10], {%r584, %r1138};
	mov.u32 	%r1146, %r1138;
	mov.f32 	%f400, %f392;
	mov.u32 	%r1138, %r1132;
	mov.f32 	%f392, %f386;
$L__BB9_247:
	setp.lt.f32 	%p127, %f388, %f394;
	@%p127 bra 	$L__BB9_249;
	setp.lt.f32 	%p128, %f394, %f388;
	setp.ge.s32 	%p129, %r1134, %r1140;
	or.pred  	%p130, %p128, %p129;
	mov.u32 	%r1148, %r1134;
	mov.f32 	%f402, %f388;
	@%p130 bra 	$L__BB9_250;
$L__BB9_249:
	mov.b32 	%r585, %f388;
	st.local.v2.u32 	[%rd25], {%r585, %r1134};
	mov.b32 	%r586, %f394;
	st.local.v2.u32 	[%rd11], {%r586, %r1140};
	mov.u32 	%r1148, %r1140;
	mov.f32 	%f402, %f394;
	mov.u32 	%r1140, %r1134;
	mov.f32 	%f394, %f388;
$L__BB9_250:
	setp.lt.f32 	%p131, %f427, %f381;
	@%p131 bra 	$L__BB9_252;
	setp.lt.f32 	%p132, %f381, %f427;
	setp.ge.s32 	%p133, %r1173, %r1127;
	or.pred  	%p134, %p132, %p133;
	mov.u32 	%r1141, %r1127;
	mov.f32 	%f395, %f381;
	@%p134 bra 	$L__BB9_253;
$L__BB9_252:
	mov.b32 	%r587, %f427;
	mov.b32 	%r588, %f381;
	st.local.v4.u32 	[%rd3], {%r587, %r1173, %r588, %r1127};
	mov.u32 	%r1141, %r1173;
	mov.f32 	%f395, %f427;
	mov.u32 	%r1173, %r1127;
	mov.f32 	%f427, %f381;
$L__BB9_253:
	setp.lt.f32 	%p135, %f392, %f398;
	@%p135 bra 	$L__BB9_255;
	setp.lt.f32 	%p136, %f398, %f392;
	setp.ge.s32 	%p137, %r1138, %r1144;
	or.pred  	%p138, %p136, %p137;
	mov.u32 	%r1152, %r1138;
	mov.f32 	%f406, %f392;
	@%p138 bra 	$L__BB9_256;
$L__BB9_255:
	mov.b32 	%r589, %f392;
	mov.b32 	%r590, %f398;
	st.local.v4.u32 	[%rd9], {%r589, %r1138, %r590, %r1144};
	mov.u32 	%r1152, %r1144;
	mov.f32 	%f406, %f398;
	mov.u32 	%r1144, %r1138;
	mov.f32 	%f398, %f392;
$L__BB9_256:
	setp.lt.f32 	%p139, %f394, %f400;
	@%p139 bra 	$L__BB9_258;
	setp.lt.f32 	%p140, %f400, %f394;
	setp.ge.s32 	%p141, %r1140, %r1146;
	or.pred  	%p142, %p140, %p141;
	mov.u32 	%r1154, %r1140;
	mov.f32 	%f408, %f394;
	@%p142 bra 	$L__BB9_259;
$L__BB9_258:
	mov.b32 	%r591, %f394;
	mov.b32 	%r592, %f400;
	st.local.v4.u32 	[%rd10], {%r591, %r1140, %r592, %r1146};
	mov.u32 	%r1154, %r1146;
	mov.f32 	%f408, %f400;
	mov.u32 	%r1146, %r1140;
	mov.f32 	%f400, %f394;
$L__BB9_259:
	setp.lt.f32 	%p143, %f387, %f402;
	@%p143 bra 	$L__BB9_261;
	setp.lt.f32 	%p144, %f402, %f387;
	setp.ge.s32 	%p145, %r1133, %r1148;
	or.pred  	%p146, %p144, %p145;
	mov.u32 	%r1147, %r1133;
	mov.f32 	%f401, %f387;
	@%p146 bra 	$L__BB9_262;
$L__BB9_261:
	mov.b32 	%r593, %f387;
	mov.b32 	%r594, %f402;
	st.local.v4.u32 	[%rd11], {%r593, %r1133, %r594, %r1148};
	mov.u32 	%r1147, %r1148;
	mov.f32 	%f401, %f402;
	mov.u32 	%r1148, %r1133;
	mov.f32 	%f402, %f387;
$L__BB9_262:
	setp.lt.f32 	%p147, %f398, %f427;
	@%p147 bra 	$L__BB9_264;
	setp.lt.f32 	%p148, %f427, %f398;
	setp.ge.s32 	%p149, %r1144, %r1173;
	or.pred  	%p150, %p148, %p149;
	mov.u32 	%r1158, %r1144;
	mov.f32 	%f412, %f398;
	@%p150 bra 	$L__BB9_265;
$L__BB9_264:
	mov.b32 	%r595, %f427;
	st.local.v2.u32 	[%rd9], {%r595, %r1173};
	mov.u32 	%r1158, %r1173;
	mov.f32 	%f412, %f427;
	mov.u32 	%r1173, %r1144;
	mov.f32 	%f427, %f398;
$L__BB9_265:
	setp.lt.f32 	%p151, %f400, %f406;
	@%p151 bra 	$L__BB9_267;
	setp.lt.f32 	%p152, %f406, %f400;
	setp.ge.s32 	%p153, %r1146, %r1152;
	or.pred  	%p154, %p152, %p153;
	mov.u32 	%r1160, %r1146;
	mov.f32 	%f414, %f400;
	@%p154 bra 	$L__BB9_268;
$L__BB9_267:
	mov.b32 	%r596, %f400;
	st.local.v2.u32 	[%rd16], {%r596, %r1146};
	mov.b32 	%r597, %f406;
	st.local.v2.u32 	[%rd10], {%r597, %r1152};
	mov.u32 	%r1160, %r1152;
	mov.f32 	%f414, %f406;
	mov.u32 	%r1152, %r1146;
	mov.f32 	%f406, %f400;
$L__BB9_268:
	setp.lt.f32 	%p155, %f402, %f408;
	@%p155 bra 	$L__BB9_270;
	setp.lt.f32 	%p156, %f408, %f402;
	setp.ge.s32 	%p157, %r1148, %r1154;
	or.pred  	%p158, %p156, %p157;
	mov.u32 	%r1162, %r1148;
	mov.f32 	%f416, %f402;
	@%p158 bra 	$L__BB9_271;
$L__BB9_270:
	mov.b32 	%r598, %f402;
	st.local.v2.u32 	[%rd25], {%r598, %r1148};
	mov.b32 	%r599, %f408;
	st.local.v2.u32 	[%rd11], {%r599, %r1154};
	mov.u32 	%r1162, %r1154;
	mov.f32 	%f416, %f408;
	mov.u32 	%r1154, %r1148;
	mov.f32 	%f408, %f402;
$L__BB9_271:
	setp.lt.f32 	%p159, %f427, %f395;
	@%p159 bra 	$L__BB9_273;
	setp.lt.f32 	%p160, %f395, %f427;
	setp.ge.s32 	%p161, %r1173, %r1141;
	or.pred  	%p162, %p160, %p161;
	mov.u32 	%r1182, %r1141;
	mov.f32 	%f436, %f395;
	@%p162 bra 	$L__BB9_274;
$L__BB9_273:
	mov.b32 	%r600, %f427;
	mov.b32 	%r601, %f395;
	st.local.v4.u32 	[%rd3], {%r600, %r1173, %r601, %r1141};
	mov.u32 	%r1182, %r1173;
	mov.f32 	%f436, %f427;
	mov.u32 	%r1173, %r1141;
	mov.f32 	%f427, %f395;
$L__BB9_274:
	setp.lt.f32 	%p163, %f406, %f412;
	@%p163 bra 	$L__BB9_276;
	setp.lt.f32 	%p164, %f412, %f406;
	setp.ge.s32 	%p165, %r1152, %r1158;
	or.pred  	%p166, %p164, %p165;
	mov.u32 	%r1171, %r1152;
	mov.f32 	%f425, %f406;
	@%p166 bra 	$L__BB9_277;
$L__BB9_276:
	mov.b32 	%r602, %f412;
	st.local.v2.u32 	[%rd16], {%r602, %r1158};
	mov.u32 	%r1171, %r1158;
	mov.f32 	%f425, %f412;
	mov.u32 	%r1158, %r1152;
	mov.f32 	%f412, %f406;
$L__BB9_277:
	setp.lt.f32 	%p167, %f408, %f414;
	@%p167 bra 	$L__BB9_279;
	setp.lt.f32 	%p168, %f414, %f408;
	setp.ge.s32 	%p169, %r1154, %r1160;
	or.pred  	%p170, %p168, %p169;
	mov.u32 	%r1169, %r1154;
	mov.f32 	%f423, %f408;
	@%p170 bra 	$L__BB9_280;
$L__BB9_279:
	st.local.u32 	[%rd3+36], %r1154;
	mov.b32 	%r603, %f414;
	st.local.v2.u32 	[%rd3+40], {%r603, %r1160};
	mov.u32 	%r1169, %r1160;
	mov.f32 	%f423, %f414;
	mov.u32 	%r1160, %r1154;
	mov.f32 	%f414, %f408;
$L__BB9_280:
	setp.lt.f32 	%p171, %f401, %f416;
	@%p171 bra 	$L__BB9_282;
	setp.lt.f32 	%p172, %f416, %f401;
	setp.ge.s32 	%p173, %r1147, %r1162;
	or.pred  	%p174, %p172, %p173;
	mov.u32 	%r1167, %r1147;
	mov.f32 	%f421, %f401;
	@%p174 bra 	$L__BB9_283;
$L__BB9_282:
	mov.b32 	%r604, %f401;
	mov.b32 	%r605, %f416;
	st.local.v4.u32 	[%rd11], {%r604, %r1147, %r605, %r1162};
	mov.u32 	%r1167, %r1162;
	mov.f32 	%f421, %f416;
	mov.u32 	%r1162, %r1147;
	mov.f32 	%f416, %f401;
$L__BB9_283:
	setp.lt.f32 	%p175, %f412, %f427;
	@%p175 bra 	$L__BB9_285;
	setp.lt.f32 	%p176, %f427, %f412;
	setp.ge.s32 	%p177, %r1158, %r1173;
	or.pred  	%p178, %p176, %p177;
	mov.u32 	%r1172, %r1158;
	mov.f32 	%f426, %f412;
	@%p178 bra 	$L__BB9_286;
$L__BB9_285:
	mov.b32 	%r606, %f412;
	st.local.v2.u32 	[%rd15], {%r606, %r1158};
	mov.b32 	%r607, %f427;
	st.local.v2.u32 	[%rd9], {%r607, %r1173};
	mov.u32 	%r1172, %r1173;
	mov.f32 	%f426, %f427;
	mov.u32 	%r1173, %r1158;
	mov.f32 	%f427, %f412;
$L__BB9_286:
	setp.lt.f32 	%p179, %f414, %f425;
	@%p179 bra 	$L__BB9_288;
	setp.lt.f32 	%p180, %f425, %f414;
	setp.ge.s32 	%p181, %r1160, %r1171;
	or.pred  	%p182, %p180, %p181;
	mov.u32 	%r1170, %r1160;
	mov.f32 	%f424, %f414;
	@%p182 bra 	$L__BB9_289;
$L__BB9_288:
	mov.b32 	%r608, %f414;
	st.local.v2.u32 	[%rd16], {%r608, %r1160};
	mov.b32 	%r609, %f425;
	st.local.v2.u32 	[%rd10], {%r609, %r1171};
	mov.u32 	%r1170, %r1171;
	mov.f32 	%f424, %f425;
	mov.u32 	%r1171, %r1160;
	mov.f32 	%f425, %f414;
$L__BB9_289:
	setp.lt.f32 	%p183, %f416, %f423;
	@%p183 bra 	$L__BB9_291;
	setp.lt.f32 	%p184, %f423, %f416;
	setp.ge.s32 	%p185, %r1162, %r1169;
	or.pred  	%p186, %p184, %p185;
	mov.u32 	%r1168, %r1162;
	mov.f32 	%f422, %f416;
	@%p186 bra 	$L__BB9_292;
$L__BB9_291:
	mov.b32 	%r610, %f416;
	st.local.v2.u32 	[%rd25], {%r610, %r1162};
	mov.b32 	%r611, %f423;
	st.local.v2.u32 	[%rd11], {%r611, %r1169};
	mov.u32 	%r1168, %r1169;
	mov.f32 	%f422, %f423;
	mov.u32 	%r1169, %r1162;
	mov.f32 	%f423, %f416;
$L__BB9_292:
	mov.b32 	%r1183, 2;
$L__BB9_293:
	mov.u32 	%r309, %r1183;
	bar.sync 	0;
	add.s32 	%r613, %r309, -1;
	mov.b32 	%r614, %f436;
	mov.b32 	%r615, %f427;
	shl.b32 	%r616, %r169, 6;
	mov.u32 	%r617, _ZZN3cub18CUB_300001_SM_10006detail10merge_sort30DeviceMergeSortBlockSortKernelINS2_10policy_hubIN6thrust24THRUST_300001_SM_1000_NS12zip_iteratorIN4cuda3std3__45tupleIJNS6_10device_ptrIfEENSC_IiEEEEEEEE9Policy600ESG_PNS0_8NullTypeESG_SK_jNSA_4lessINSB_IJfiEEEEESM_SJ_EEvbT0_T1_T2_T3_T4_PT6_PT7_T5_NS1_7vsmem_tEE19static_temp_storage;
	add.s32 	%r618, %r617, %r616;
	st.shared.v4.u32 	[%r618], {%r614, %r1182, %r615, %r1173};
	mov.b32 	%r619, %f426;
	mov.b32 	%r620, %f425;
	st.shared.v4.u32 	[%r618+16], {%r619, %r1172, %r620, %r1171};
	mov.b32 	%r621, %f424;
	mov.b32 	%r622, %f423;
	st.shared.v4.u32 	[%r618+32], {%r621, %r1170, %r622, %r1169};
	mov.b32 	%r623, %f422;
	mov.b32 	%r624, %f421;
	st.shared.v4.u32 	[%r618+48], {%r623, %r1168, %r624, %r1167};
	bar.sync 	0;
	neg.s32 	%r625, %r309;
	and.b32  	%r626, %r169, %r625;
	shl.b32 	%r627, %r626, 3;
	shl.b32 	%r628, %r309, 2;
	and.b32  	%r629, %r613, %r169;
	shl.b32 	%r630, %r629, 3;
	min.s32 	%r310, %r630, %r168;
	min.s32 	%r311, %r627, %r168;
	add.s32 	%r631, %r311, %r628;
	min.s32 	%r312, %r631, %r168;
	add.s32 	%r632, %r312, %r628;
	min.s32 	%r313, %r632, %r168;
	sub.s32 	%r633, %r312, %r311;
	sub.s32 	%r634, %r313, %r312;
	setp.lt.s32 	%p187, %r310, %r634;
	sub.s32 	%r635, %r310, %r634;
	selp.b32 	%r1186, 0, %r635, %p187;
	min.s32 	%r1184, %r633, %r310;
	setp.ge.s32 	%p188, %r1186, %r1184;
	@%p188 bra 	$L__BB9_299;
	add.s32 	%r316, %r312, %r310;
$L__BB9_295:
	sub.s32 	%r636, %r1184, %r1186;
	shr.u32 	%r637, %r636, 31;
	add.s32 	%r638, %r636, %r637;
	shr.s32 	%r639, %r638, 1;
	add.s32 	%r319, %r639, %r1186;
	add.s32 	%r640, %r319, %r311;
	shl.b32 	%r641, %r640, 3;
	add.s32 	%r643, %r617, %r641;
	ld.shared.v2.u32 	{%r644, %r320}, [%r643];
	mov.b32 	%f227, %r644;
	not.b32 	%r645, %r319;
	add.s32 	%r646, %r316, %r645;
	shl.b32 	%r647, %r646, 3;
	add.s32 	%r648, %r617, %r647;
	ld.shared.v2.u32 	{%r649, %r321}, [%r648];
	mov.b32 	%f228, %r649;
	setp.lt.f32 	%p190, %f228, %f227;
	mov.pred 	%p486, 0;
	@%p190 bra 	$L__BB9_298;
	setp.lt.f32 	%p192, %f227, %f228;
	mov.pred 	%p486, -1;
	@%p192 bra 	$L__BB9_298;
	setp.ge.s32 	%p486, %r321, %r320;
$L__BB9_298:
	add.s32 	%r650, %r319, 1;
	selp.b32 	%r1186, %r650, %r1186, %p486;
	selp.b32 	%r1184, %r1184, %r319, %p486;
	setp.lt.s32 	%p193, %r1186, %r1184;
	@%p193 bra 	$L__BB9_295;
$L__BB9_299:
	add.s32 	%r325, %r1186, %r311;
	add.s32 	%r651, %r312, %r310;
	sub.s32 	%r326, %r651, %r1186;
	shl.b32 	%r652, %r325, 3;
	add.s32 	%r327, %r617, %r652;
	ld.shared.v2.u32 	{%r654, %r1190}, [%r327];
	mov.b32 	%f440, %r654;
	shl.b32 	%r655, %r326, 3;
	add.s32 	%r329, %r617, %r655;
	ld.shared.v2.u32 	{%r656, %r1187}, [%r329];
	mov.b32 	%f437, %r656;
	setp.ge.s32 	%p195, %r326, %r313;
	mov.pred 	%p194, 0;
	mov.pred 	%p487, %p194;
	@%p195 bra 	$L__BB9_303;
	setp.ge.s32 	%p197, %r325, %r312;
	setp.lt.f32 	%p198, %f437, %f440;
	or.pred  	%p199, %p197, %p198;
	mov.pred 	%p487, -1;
	@%p199 bra 	$L__BB9_303;
	setp.lt.f32 	%p201, %f440, %f437;
	mov.pred 	%p487, %p194;
	@%p201 bra 	$L__BB9_303;
	setp.lt.s32 	%p487, %r1187, %r1190;
$L__BB9_303:
	selp.f32 	%f436, %f437, %f440, %p487;
	selp.b32 	%r1182, %r1187, %r1190, %p487;
	selp.u32 	%r657, 1, 0, %p487;
	add.s32 	%r332, %r326, %r657;
	not.pred 	%p202, %p487;
	selp.u32 	%r658, 1, 0, %p202;
	add.s32 	%r333, %r325, %r658;
	@%p202 bra 	$L__BB9_305;
	ld.shared.v2.u32 	{%r660, %r1187}, [%r329+8];
	mov.b32 	%f437, %r660;
	bra.uni 	$L__BB9_306;
$L__BB9_305:
	ld.shared.v2.u32 	{%r659, %r1190}, [%r327+8];
	mov.b32 	%f440, %r659;
$L__BB9_306:
	setp.ge.s32 	%p204, %r332, %r313;
	mov.pred 	%p203, 0;
	mov.pred 	%p488, %p203;
	@%p204 bra 	$L__BB9_310;
	setp.ge.s32 	%p206, %r333, %r312;
	setp.lt.f32 	%p207, %f437, %f440;
	or.pred  	%p208, %p206, %p207;
	mov.pred 	%p488, -1;
	@%p208 bra 	$L__BB9_310;
	setp.lt.f32 	%p210, %f440, %f437;
	mov.pred 	%p488, %p203;
	@%p210 bra 	$L__BB9_310;
	setp.lt.s32 	%p488, %r1187, %r1190;
$L__BB9_310:
	selp.f32 	%f427, %f437, %f440, %p488;
	selp.b32 	%r1173, %r1187, %r1190, %p488;
	selp.u32 	%r661, 1, 0, %p488;
	add.s32 	%r339, %r332, %r661;
	not.pred 	%p211, %p488;
	selp.u32 	%r662, 1, 0, %p211;
	add.s32 	%r340, %r333, %r662;
	@%p488 bra 	$L__BB9_312;
	shl.b32 	%r663, %r340, 3;
	add.s32 	%r665, %r617, %r663;
	ld.shared.v2.u32 	{%r666, %r1190}, [%r665];
	mov.b32 	%f440, %r666;
	bra.uni 	$L__BB9_313;
$L__BB9_312:
	shl.b32 	%r667, %r339, 3;
	add.s32 	%r669, %r617, %r667;
	ld.shared.v2.u32 	{%r670, %r1187}, [%r669];
	mov.b32 	%f437, %r670;
$L__BB9_313:
	setp.ge.s32 	%p213, %r339, %r313;
	mov.pred 	%p212, 0;
	mov.pred 	%p489, %p212;
	@%p213 bra 	$L__BB9_317;
	setp.ge.s32 	%p215, %r340, %r312;
	setp.lt.f32 	%p216, %f437, %f440;
	or.pred  	%p217, %p215, %p216;
	mov.pred 	%p489, -1;
	@%p217 bra 	$L__BB9_317;
	setp.lt.f32 	%p219, %f440, %f437;
	mov.pred 	%p489, %p212;
	@%p219 bra 	$L__BB9_317;
	setp.lt.s32 	%p489, %r1187, %r1190;
$L__BB9_317:
	selp.f32 	%f426, %f437, %f440, %p489;
	selp.b32 	%r1172, %r1187, %r1190, %p489;
	selp.u32 	%r671, 1, 0, %p489;
	add.s32 	%r346, %r339, %r671;
	not.pred 	%p220, %p489;
	selp.u32 	%r672, 1, 0, %p220;
	add.s32 	%r347, %r340, %r672;
	@%p489 bra 	$L__BB9_319;
	shl.b32 	%r673, %r347, 3;
	add.s32 	%r675, %r617, %r673;
	ld.shared.v2.u32 	{%r676, %r1190}, [%r675];
	mov.b32 	%f440, %r676;
	bra.uni 	$L__BB9_320;
$L__BB9_319:
	shl.b32 	%r677, %r346, 3;
	add.s32 	%r679, %r617, %r677;
	ld.shared.v2.u32 	{%r680, %r1187}, [%r679];
	mov.b32 	%f437, %r680;
$L__BB9_320:
	setp.ge.s32 	%p222, %r346, %r313;
	mov.pred 	%p221, 0;
	mov.pred 	%p490, %p221;
	@%p222 bra 	$L__BB9_324;
	setp.ge.s32 	%p224, %r347, %r312;
	setp.lt.f32 	%p225, %f437, %f440;
	or.pred  	%p226, %p224, %p225;
	mov.pred 	%p490, -1;
	@%p226 bra 	$L__BB9_324;
	setp.lt.f32 	%p228, %f440, %f437;
	mov.pred 	%p490, %p221;
	@%p228 bra 	$L__BB9_324;
	setp.lt.s32 	%p490, %r1187, %r1190;
$L__BB9_324:
	selp.f32 	%f425, %f437, %f440, %p490;
	selp.b32 	%r1171, %r1187, %r1190, %p490;
	selp.u32 	%r681, 1, 0, %p490;
	add.s32 	%r353, %r346, %r681;
	not.pred 	%p229, %p490;
	selp.u32 	%r682, 1, 0, %p229;
	add.s32 	%r354, %r347, %r682;
	@%p490 bra 	$L__BB9_326;
	shl.b32 	%r683, %r354, 3;
	add.s32 	%r685, %r617, %r683;
	ld.shared.v2.u32 	{%r686, %r1190}, [%r685];
	mov.b32 	%f440, %r686;
	bra.uni 	$L__BB9_327;
$L__BB9_326:
	shl.b32 	%r687, %r353, 3;
	add.s32 	%r689, %r617, %r687;
	ld.shared.v2.u32 	{%r690, %r1187}, [%r689];
	mov.b32 	%f437, %r690;
$L__BB9_327:
	setp.ge.s32 	%p231, %r353, %r313;
	mov.pred 	%p230, 0;
	mov.pred 	%p491, %p230;
	@%p231 bra 	$L__BB9_331;
	setp.ge.s32 	%p233, %r354, %r312;
	setp.lt.f32 	%p234, %f437, %f440;
	or.pred  	%p235, %p233, %p234;
	mov.pred 	%p491, -1;
	@%p235 bra 	$L__BB9_331;
	setp.lt.f32 	%p237, %f440, %f437;
	mov.pred 	%p491, %p230;
	@%p237 bra 	$L__BB9_331;
	setp.lt.s32 	%p491, %r1187, %r1190;
$L__BB9_331:
	selp.f32 	%f424, %f437, %f440, %p491;
	selp.b32 	%r1170, %r1187, %r1190, %p491;
	selp.u32 	%r691, 1, 0, %p491;
	add.s32 	%r360, %r353, %r691;
	not.pred 	%p238, %p491;
	selp.u32 	%r692, 1, 0, %p238;
	add.s32 	%r361, %r354, %r692;
	@%p491 bra 	$L__BB9_333;
	shl.b32 	%r693, %r361, 3;
	add.s32 	%r695, %r617, %r693;
	ld.shared.v2.u32 	{%r696, %r1190}, [%r695];
	mov.b32 	%f440, %r696;
	bra.uni 	$L__BB9_334;
$L__BB9_333:
	shl.b32 	%r697, %r360, 3;
	add.s32 	%r699, %r617, %r697;
	ld.shared.v2.u32 	{%r700, %r1187}, [%r699];
	mov.b32 	%f437, %r700;
$L__BB9_334:
	setp.ge.s32 	%p240, %r360, %r313;
	mov.pred 	%p239, 0;
	mov.pred 	%p492, %p239;
	@%p240 bra 	$L__BB9_338;
	setp.ge.s32 	%p242, %r361, %r312;
	setp.lt.f32 	%p243, %f437, %f440;
	or.pred  	%p244, %p242, %p243;
	mov.pred 	%p492, -1;
	@%p244 bra 	$L__BB9_338;
	setp.lt.f32 	%p246, %f440, %f437;
	mov.pred 	%p492, %p239;
	@%p246 bra 	$L__BB9_338;
	setp.lt.s32 	%p492, %r1187, %r1190;
$L__BB9_338:
	selp.f32 	%f423, %f437, %f440, %p492;
	selp.b32 	%r1169, %r1187, %r1190, %p492;
	selp.u32 	%r701, 1, 0, %p492;
	add.s32 	%r367, %r360, %r701;
	not.pred 	%p247, %p492;
	selp.u32 	%r702, 1, 0, %p247;
	add.s32 	%r368, %r361, %r702;
	@%p492 bra 	$L__BB9_340;
	shl.b32 	%r703, %r368, 3;
	add.s32 	%r705, %r617, %r703;
	ld.shared.v2.u32 	{%r706, %r1190}, [%r705];
	mov.b32 	%f440, %r706;
	bra.uni 	$L__BB9_341;
$L__BB9_340:
	shl.b32 	%r707, %r367, 3;
	add.s32 	%r709, %r617, %r707;
	ld.shared.v2.u32 	{%r710, %r1187}, [%r709];
	mov.b32 	%f437, %r710;
$L__BB9_341:
	setp.ge.s32 	%p249, %r367, %r313;
	mov.pred 	%p248, 0;
	mov.pred 	%p493, %p248;
	@%p249 bra 	$L__BB9_345;
	setp.ge.s32 	%p251, %r368, %r312;
	setp.lt.f32 	%p252, %f437, %f440;
	or.pred  	%p253, %p251, %p252;
	mov.pred 	%p493, -1;
	@%p253 bra 	$L__BB9_345;
	setp.lt.f32 	%p255, %f440, %f437;
	mov.pred 	%p493, %p248;
	@%p255 bra 	$L__BB9_345;
	setp.lt.s32 	%p493, %r1187, %r1190;
$L__BB9_345:
	selp.f32 	%f422, %f437, %f440, %p493;
	selp.b32 	%r1168, %r1187, %r1190, %p493;
	selp.u32 	%r711, 1, 0, %p493;
	add.s32 	%r374, %r367, %r711;
	not.pred 	%p256, %p493;
	selp.u32 	%r712, 1, 0, %p256;
	add.s32 	%r375, %r368, %r712;
	@%p493 bra 	$L__BB9_347;
	shl.b32 	%r713, %r375, 3;
	add.s32 	%r715, %r617, %r713;
	ld.shared.v2.u32 	{%r716, %r1190}, [%r715];
	mov.b32 	%f440, %r716;
	bra.uni 	$L__BB9_348;
$L__BB9_347:
	shl.b32 	%r717, %r374, 3;
	add.s32 	%r719, %r617, %r717;
	ld.shared.v2.u32 	{%r720, %r1187}, [%r719];
	mov.b32 	%f437, %r720;
$L__BB9_348:
	setp.ge.s32 	%p258, %r374, %r313;
	mov.pred 	%p257, 0;
	mov.pred 	%p494, %p257;
	@%p258 bra 	$L__BB9_352;
	setp.ge.s32 	%p260, %r375, %r312;
	setp.lt.f32 	%p261, %f437, %f440;
	or.pred  	%p262, %p260, %p261;
	mov.pred 	%p494, -1;
	@%p262 bra 	$L__BB9_352;
	setp.lt.f32 	%p264, %f440, %f437;
	mov.pred 	%p494, %p257;
	@%p264 bra 	$L__BB9_352;
	setp.lt.s32 	%p494, %r1187, %r1190;
$L__BB9_352:
	selp.f32 	%f421, %f437, %f440, %p494;
	selp.b32 	%r1167, %r1187, %r1190, %p494;
	shl.b32 	%r1183, %r309, 1;
	setp.lt.u32 	%p265, %r309, 129;
	@%p265 bra 	$L__BB9_293;
	ld.param.s8 	%rs2, [_ZN3cub18CUB_300001_SM_10006detail10merge_sort30DeviceMergeSortBlockSortKernelINS2_10policy_hubIN6thrust24THRUST_300001_SM_1000_NS12zip_iteratorIN4cuda3std3__45tupleIJNS6_10device_ptrIfEENSC_IiEEEEEEEE9Policy600ESG_PNS0_8NullTypeESG_SK_jNSA_4lessINSB_IJfiEEEEESM_SJ_EEvbT0_T1_T2_T3_T4_PT6_PT7_T5_NS1_7vsmem_tE_param_0];
	bar.sync 	0;
	setp.eq.s16 	%p266, %rs2, 0;
	@%p266 bra 	$L__BB9_372;
	mov.b32 	%r721, %f436;
	st.shared.v2.u32 	[%r202], {%r721, %r1182};
	mov.b32 	%r722, %f427;
	st.shared.v2.u32 	[%r206+8], {%r722, %r1173};
	mov.b32 	%r723, %f426;
	st.shared.v2.u32 	[%r208+16], {%r723, %r1172};
	mov.b32 	%r724, %f425;
	st.shared.v2.u32 	[%r210+24], {%r724, %r1171};
	mov.b32 	%r725, %f424;
	st.shared.v2.u32 	[%r212+32], {%r725, %r1170};
	mov.b32 	%r726, %f423;
	st.shared.v2.u32 	[%r214+40], {%r726, %r1169};
	mov.b32 	%r727, %f422;
	st.shared.v2.u32 	[%r216+48], {%r727, %r1168};
	mov.b32 	%r728, %f421;
	st.shared.v2.u32 	[%r218+56], {%r728, %r1167};
	bar.warp.sync 	-1;
	ld.shared.v2.u32 	{%r382, %r384}, [%r194];
	ld.shared.v2.u32 	{%r385, %r387}, [%r195+256];
	ld.shared.v2.u32 	{%r388, %r390}, [%r196+512];
	ld.shared.v2.u32 	{%r391, %r393}, [%r197+768];
	ld.shared.v2.u32 	{%r394, %r396}, [%r198+1024];
	ld.shared.v2.u32 	{%r397, %r399}, [%r199+1280];
	ld.shared.v2.u32 	{%r400, %r402}, [%r200+1536];
	ld.shared.v2.u32 	{%r403, %r405}, [%r201+1792];
	setp.eq.s32 	%p267, %r169, 0;
	@%p267 bra 	$L__BB9_355;
	bra.uni 	$L__BB9_356;
$L__BB9_355:
	st.volatile.shared.u32 	[_ZZN3cub18CUB_300001_SM_10006detail10merge_sort30DeviceMergeSortBlockSortKernelINS2_10policy_hubIN6thrust24THRUST_300001_SM_1000_NS12zip_iteratorIN4cuda3std3__45tupleIJNS6_10device_ptrIfEENSC_IiEEEEEEEE9Policy600ESG_PNS0_8NullTypeESG_SK_jNSA_4lessINSB_IJfiEEEEESM_SJ_EEvbT0_T1_T2_T3_T4_PT6_PT7_T5_NS1_7vsmem_tEE19static_temp_storage+16896], %r168;
$L__BB9_356:
	cvt.u32.u64 	%r729, %rd12;
	bar.sync 	0;
	ld.volatile.shared.u32 	%r430, [_ZZN3cub18CUB_300001_SM_10006detail10merge_sort30DeviceMergeSortBlockSortKernelINS2_10policy_hubIN6thrust24THRUST_300001_SM_1000_NS12zip_iteratorIN4cuda3std3__45tupleIJNS6_10device_ptrIfEENSC_IiEEEEEEEE9Policy600ESG_PNS0_8NullTypeESG_SK_jNSA_4lessINSB_IJfiEEEEESM_SJ_EEvbT0_T1_T2_T3_T4_PT6_PT7_T5_NS1_7vsmem_tEE19static_temp_storage+16896];
	mov.u32 	%r730, %tid.x;
	shl.b32 	%r731, %r730, 3;
	and.b32  	%r732, %r731, 7936;
	cvt.u64.u32 	%rd48, %r732;
	and.b32  	%r733, %r730, 31;
	mov.u32 	%r734, %ctaid.x;
	shl.b32 	%r735, %r734, 11;
	or.b32  	%r736, %r733, %r735;
	cvt.u64.u32 	%rd49, %r736;
	add.s64 	%rd50, %rd49, %rd48;
	setp.ge.s32 	%p268, %r729, %r430;
	cvta.to.global.u64 	%rd51, %rd36;
	shl.b64 	%rd52, %rd50, 2;
	add.s64 	%rd33, %rd51, %rd52;
	cvta.to.global.u64 	%rd53, %rd37;
	add.s64 	%rd34, %rd53, %rd52;
	@%p268 bra 	$L__BB9_358;
	st.global.u32 	[%rd33], %r382;
	st.global.u32 	[%rd34], %r384;
$L__BB9_358:
	setp.ge.s32 	%p269, %r173, %r430;
	@%p269 bra 	$L__BB9_360;
	st.global.u32 	[%rd33+128], %r385;
	st.global.u32 	[%rd34+128], %r387;
$L__BB9_360:
	setp.ge.s32 	%p270, %r176, %r430;
	@%p270 bra 	$L__BB9_362;
	st.global.u32 	[%rd33+256], %r388;
	st.global.u32 	[%rd34+256], %r390;
$L__BB9_362:
	setp.ge.s32 	%p271, %r179, %r430;
	@%p271 bra 	$L__BB9_364;
	st.global.u32 	[%rd33+384], %r391;
	st.global.u32 	[%rd34+384], %r393;
$L__BB9_364:
	setp.ge.s32 	%p272, %r182, %r430;
	@%p272 bra 	$L__BB9_366;
	st.global.u32 	[%rd33+512], %r394;
	st.global.u32 	[%rd34+512], %r396;
$L__BB9_366:
	setp.ge.s32 	%p273, %r185, %r430;
	@%p273 bra 	$L__BB9_368;
	st.global.u32 	[%rd33+640], %r397;
	st.global.u32 	[%rd34+640], %r399;
$L__BB9_368:
	setp.ge.s32 	%p274, %r188, %r430;
	@%p274 bra 	$L__BB9_370;
	st.global.u32 	[%rd33+768], %r400;
	st.global.u32 	[%rd34+768], %r402;
$L__BB9_370:
	setp.ge.s32 	%p275, %r191, %r430;
	@%p275 bra 	$L__BB9_390;
	st.global.u32 	[%rd33+896], %r403;
	st.global.u32 	[%rd34+896], %r405;
	bra.uni 	$L__BB9_390;
$L__BB9_372:
	mov.b32 	%r737, %f436;
	st.shared.v2.u32 	[%r202], {%r737, %r1182};
	mov.b32 	%r738, %f427;
	st.shared.v2.u32 	[%r206+8], {%r738, %r1173};
	mov.b32 	%r739, %f426;
	st.shared.v2.u32 	[%r208+16], {%r739, %r1172};
	mov.b32 	%r740, %f425;
	st.shared.v2.u32 	[%r210+24], {%r740, %r1171};
	mov.b32 	%r741, %f424;
	st.shared.v2.u32 	[%r212+32], {%r741, %r1170};
	mov.b32 	%r742, %f423;
	st.shared.v2.u32 	[%r214+40], {%r742, %r1169};
	mov.b32 	%r743, %f422;
	st.shared.v2.u32 	[%r216+48], {%r743, %r1168};
	mov.b32 	%r744, %f421;
	st.shared.v2.u32 	[%r218+56], {%r744, %r1167};
	bar.warp.sync 	-1;
	ld.shared.v2.u32 	{%r406, %r408}, [%r194];
	ld.shared.v2.u32 	{%r409, %r411}, [%r195+256];
	ld.shared.v2.u32 	{%r412, %r414}, [%r196+512];
	ld.shared.v2.u32 	{%r415, %r417}, [%r197+768];
	ld.shared.v2.u32 	{%r418, %r420}, [%r198+1024];
	ld.shared.v2.u32 	{%r421, %r423}, [%r199+1280];
	ld.shared.v2.u32 	{%r424, %r426}, [%r200+1536];
	ld.shared.v2.u32 	{%r427, %r429}, [%r201+1792];
	setp.eq.s32 	%p276, %r169, 0;
	@%p276 bra 	$L__BB9_373;
	bra.uni 	$L__BB9_374;
$L__BB9_373:
	st.volatile.shared.u32 	[_ZZN3cub18CUB_300001_SM_10006detail10merge_sort30DeviceMergeSortBlockSortKernelINS2_10policy_hubIN6thrust24THRUST_300001_SM_1000_NS12zip_iteratorIN4cuda3std3__45tupleIJNS6_10device_ptrIfEENSC_IiEEEEEEEE9Policy600ESG_PNS0_8NullTypeESG_SK_jNSA_4lessINSB_IJfiEEEEESM_SJ_EEvbT0_T1_T2_T3_T4_PT6_PT7_T5_NS1_7vsmem_tEE19static_temp_storage+16896], %r168;
$L__BB9_374:
	ld.param.u64 	%rd71, [_ZN3cub18CUB_300001_SM_10006detail10merge_sort30DeviceMergeSortBlockSortKernelINS2_10policy_hubIN6thrust24THRUST_300001_SM_1000_NS12zip_iteratorIN4cuda3std3__45tupleIJNS6_10device_ptrIfEENSC_IiEEEEEEEE9Policy600ESG_PNS0_8NullTypeESG_SK_jNSA_4lessINSB_IJfiEEEEESM_SJ_EEvbT0_T1_T2_T3_T4_PT6_PT7_T5_NS1_7vsmem_tE_param_6];
	cvt.u32.u64 	%r745, %rd12;
	bar.sync 	0;
	ld.volatile.shared.u32 	%r431, [_ZZN3cub18CUB_300001_SM_10006detail10merge_sort30DeviceMergeSortBlockSortKernelINS2_10policy_hubIN6thrust24THRUST_300001_SM_1000_NS12zip_iteratorIN4cuda3std3__45tupleIJNS6_10device_ptrIfEENSC_IiEEEEEEEE9Policy600ESG_PNS0_8NullTypeESG_SK_jNSA_4lessINSB_IJfiEEEEESM_SJ_EEvbT0_T1_T2_T3_T4_PT6_PT7_T5_NS1_7vsmem_tEE19static_temp_storage+16896];
	setp.ge.s32 	%p277, %r745, %r431;
	mov.u32 	%r746, %ctaid.x;
	shl.b32 	%r747, %r746, 11;
	cvt.u64.u32 	%rd54, %r747;
	add.s64 	%rd55, %rd12, %rd54;
	cvta.to.global.u64 	%rd56, %rd71;
	shl.b64 	%rd57, %rd55, 3;
	add.s64 	%rd35, %rd56, %rd57;
	@%p277 bra 	$L__BB9_376;
	st.global.u32 	[%rd35], %r406;
	st.global.u32 	[%rd35+4], %r408;
$L__BB9_376:
	setp.ge.s32 	%p278, %r173, %r431;
	@%p278 bra 	$L__BB9_378;
	st.global.u32 	[%rd35+256], %r409;
	st.global.u32 	[%rd35+260], %r411;
$L__BB9_378:
	setp.ge.s32 	%p279, %r176, %r431;
	@%p279 bra 	$L__BB9_380;
	st.global.u32 	[%rd35+512], %r412;
	st.global.u32 	[%rd35+516], %r414;
$L__BB9_380:
	setp.ge.s32 	%p280, %r179, %r431;
	@%p280 bra 	$L__BB9_382;
	st.global.u32 	[%rd35+768], %r415;
	st.global.u32 	[%rd35+772], %r417;
$L__BB9_382:
	setp.ge.s32 	%p281, %r182, %r431;
	@%p281 bra 	$L__BB9_384;
	st.global.u32 	[%rd35+1024], %r418;
	st.global.u32 	[%rd35+1028], %r420;
$L__BB9_384:
	setp.ge.s32 	%p282, %r185, %r431;
	@%p282 bra 	$L__BB9_386;
	st.global.u32 	[%rd35+1280], %r421;
	st.global.u32 	[%rd35+1284], %r423;
$L__BB9_386:
	setp.ge.s32 	%p283, %r188, %r431;
	@%p283 bra 	$L__BB9_388;
	st.global.u32 	[%rd35+1536], %r424;
	st.global.u32 	[%rd35+1540], %r426;
$L__BB9_388:
	setp.ge.s32 	%p284, %r191, %r431;
	@%p284 bra 	$L__BB9_390;
	st.global.u32 	[%rd35+1792], %r427;
	st.global.u32 	[%rd35+1796], %r429;
$L__BB9_390:
	ret;

}
	// .globl	_ZN3cub18CUB_300001_SM_10006detail10merge_sort30DeviceMergeSortPartitionKernelIN6thrust24THRUST_300001_SM_1000_NS12zip_iteratorIN4cuda3std3__45tupleIJNS5_10device_ptrIfEENSB_IiEEEEEEEjNS9_4lessINSA_IJfiEEEEESH_EEvbT_PT2_T0_SM_PSM_T1_SM_i
.visible .entry _ZN3cub18CUB_300001_SM_10006detail10merge_sort30DeviceMergeSortPartitionKernelIN6thrust24THRUST_300001_SM_1000_NS12zip_iteratorIN4cuda3std3__45tupleIJNS5_10device_ptrIfEENSB_IiEEEEEEEjNS9_4lessINSA_IJfiEEEEESH_EEvbT_PT2_T0_SM_PSM_T1_SM_i(
	.param .u8 _ZN3cub18CUB_300001_SM_10006detail10merge_sort30DeviceMergeSortPartitionKernelIN6thrust24THRUST_300001_SM_1000_NS12zip_iteratorIN4cuda3std3__45tupleIJNS5_10device_ptrIfEENSB_IiEEEEEEEjNS9_4lessINSA_IJfiEEEEESH_EEvbT_PT2_T0_SM_PSM_T1_SM_i_param_0,
	.param .align 8 .b8 _ZN3cub18CUB_300001_SM_10006detail10merge_sort30DeviceMergeSortPartitionKernelIN6thrust24THRUST_300001_SM_1000_NS12zip_iteratorIN4cuda3std3__45tupleIJNS5_10device_ptrIfEENSB_IiEEEEEEEjNS9_4lessINSA_IJfiEEEEESH_EEvbT_PT2_T0_SM_PSM_T1_SM_i_param_1[16],
	.param .u64 .ptr .align 1 _ZN3cub18CUB_300001_SM_10006detail10merge_sort30DeviceMergeSortPartitionKernelIN6thrust24THRUST_300001_SM_1000_NS12zip_iteratorIN4cuda3std3__45tupleIJNS5_10device_ptrIfEENSB_IiEEEEEEEjNS9_4lessINSA_IJfiEEEEESH_EEvbT_PT2_T0_SM_PSM_T1_SM_i_param_2,
	.param .u32 _ZN3cub18CUB_300001_SM_10006detail10merge_sort30DeviceMergeSortPartitionKernelIN6thrust24THRUST_300001_SM_1000_NS12zip_iteratorIN4cuda3std3__45tupleIJNS5_10device_ptrIfEENSB_IiEEEEEEEjNS9_4lessINSA_IJfiEEEEESH_EEvbT_PT2_T0_SM_PSM_T1_SM_i_param_3,
	.param .u32 _ZN3cub18CUB_300001_SM_10006detail10merge_sort30DeviceMergeSortPartitionKernelIN6thrust24THRUST_300001_SM_1000_NS12zip_iteratorIN4cuda3std3__45tupleIJNS5_10device_ptrIfEENSB_IiEEEEEEEjNS9_4lessINSA_IJfiEEEEESH_EEvbT_PT2_T0_SM_PSM_T1_SM_i_param_4,
	.param .u64 .ptr .align 1 _ZN3cub18CUB_300001_SM_10006detail10merge_sort30DeviceMergeSortPartitionKernelIN6thrust24THRUST_300001_SM_1000_NS12zip_iteratorIN4cuda3std3__45tupleIJNS5_10device_ptrIfEENSB_IiEEEEEEEjNS9_4lessINSA_IJfiEEEEESH_EEvbT_PT2_T0_SM_PSM_T1_SM_i_param_5,
	.param .align 1 .b8 _ZN3cub18CUB_300001_SM_10006detail10merge_sort30DeviceMergeSortPartitionKernelIN6thrust24THRUST_300001_SM_1000_NS12zip_iteratorIN4cuda3std3__45tupleIJNS5_10device_ptrIfEENSB_IiEEEEEEEjNS9_4lessINSA_IJfiEEEEESH_EEvbT_PT2_T0_SM_PSM_T1_SM_i_param_6[1],
	.param .u32 _ZN3cub18CUB_300001_SM_10006detail10merge_sort30DeviceMergeSortPartitionKernelIN6thrust24THRUST_300001_SM_1000_NS12zip_iteratorIN4cuda3std3__45tupleIJNS5_10device_ptrIfEENSB_IiEEEEEEEjNS9_4lessINSA_IJfiEEEEESH_EEvbT_PT2_T0_SM_PSM_T1_SM_i_param_7,
	.param .u32 _ZN3cub18CUB_300001_SM_10006detail10merge_sort30DeviceMergeSortPartitionKernelIN6thrust24THRUST_300001_SM_1000_NS12zip_iteratorIN4cuda3std3__45tupleIJNS5_10device_ptrIfEENSB_IiEEEEEEEjNS9_4lessINSA_IJfiEEEEESH_EEvbT_PT2_T0_SM_PSM_T1_SM_i_param_8
)
{
	.reg .pred 	%p<22>;
	.reg .b16 	%rs<2>;
	.reg .b32 	%r<70>;
	.reg .b32 	%f<5>;
	.reg .b64 	%rd<36>;

	ld.param.u64 	%rd11, [_ZN3cub18CUB_300001_SM_10006detail10merge_sort30DeviceMergeSortPartitionKernelIN6thrust24THRUST_300001_SM_1000_NS12zip_iteratorIN4cuda3std3__45tupleIJNS5_10device_ptrIfEENSB_IiEEEEEEEjNS9_4lessINSA_IJfiEEEEESH_EEvbT_PT2_T0_SM_PSM_T1_SM_i_param_1+8];
	ld.param.u64 	%rd10, [_ZN3cub18CUB_300001_SM_10006detail10merge_sort30DeviceMergeSortPartitionKernelIN6thrust24THRUST_300001_SM_1000_NS12zip_iteratorIN4cuda3std3__45tupleIJNS5_10device_ptrIfEENSB_IiEEEEEEEjNS9_4lessINSA_IJfiEEEEESH_EEvbT_PT2_T0_SM_PSM_T1_SM_i_param_1];
	ld.param.s8 	%rs1, [_ZN3cub18CUB_300001_SM_10006detail10merge_sort30DeviceMergeSortPartitionKernelIN6thrust24THRUST_300001_SM_1000_NS12zip_iteratorIN4cuda3std3__45tupleIJNS5_10device_ptrIfEENSB_IiEEEEEEEjNS9_4lessINSA_IJfiEEEEESH_EEvbT_PT2_T0_SM_PSM_T1_SM_i_param_0];
	ld.param.u64 	%rd12, [_ZN3cub18CUB_300001_SM_10006detail10merge_sort30DeviceMergeSortPartitionKernelIN6thrust24THRUST_300001_SM_1000_NS12zip_iteratorIN4cuda3std3__45tupleIJNS5_10device_ptrIfEENSB_IiEEEEEEEjNS9_4lessINSA_IJfiEEEEESH_EEvbT_PT2_T0_SM_PSM_T1_SM_i_param_2];
	ld.param.u32 	%r26, [_ZN3cub18CUB_300001_SM_10006detail10merge_sort30DeviceMergeSortPartitionKernelIN6thrust24THRUST_300001_SM_1000_NS12zip_iteratorIN4cuda3std3__45tupleIJNS5_10device_ptrIfEENSB_IiEEEEEEEjNS9_4lessINSA_IJfiEEEEESH_EEvbT_PT2_T0_SM_PSM_T1_SM_i_param_3];
	ld.param.u32 	%r27, [_ZN3cub18CUB_300001_SM_10006detail10merge_sort30DeviceMergeSortPartitionKernelIN6thrust24THRUST_300001_SM_1000_NS12zip_iteratorIN4cuda3std3__45tupleIJNS5_10device_ptrIfEENSB_IiEEEEEEEjNS9_4lessINSA_IJfiEEEEESH_EEvbT_PT2_T0_SM_PSM_T1_SM_i_param_4];
	ld.param.u64 	%rd13, [_ZN3cub18CUB_300001_SM_10006detail10merge_sort30DeviceMergeSortPartitionKernelIN6thrust24THRUST_300001_SM_1000_NS12zip_iteratorIN4cuda3std3__45tupleIJNS5_10device_ptrIfEENSB_IiEEEEEEEjNS9_4lessINSA_IJfiEEEEESH_EEvbT_PT2_T0_SM_PSM_T1_SM_i_param_5];
	ld.param.u32 	%r28, [_ZN3cub18CUB_300001_SM_10006detail10merge_sort30DeviceMergeSortPartitionKernelIN6thrust24THRUST_300001_SM_1000_NS12zip_iteratorIN4cuda3std3__45tupleIJNS5_10device_ptrIfEENSB_IiEEEEEEEjNS9_4lessINSA_IJfiEEEEESH_EEvbT_PT2_T0_SM_PSM_T1_SM_i_param_7];
	ld.param.u32 	%r29, [_ZN3cub18CUB_300001_SM_10006detail10merge_sort30DeviceMergeSortPartitionKernelIN6thrust24THRUST_300001_SM_1000_NS12zip_iteratorIN4cuda3std3__45tupleIJNS5_10device_ptrIfEENSB_IiEEEEEEEjNS9_4lessINSA_IJfiEEEEESH_EEvbT_PT2_T0_SM_PSM_T1_SM_i_param_8];
	cvta.to.global.u64 	%rd1, %rd13;
	mov.u32 	%r30, %ntid.x;
	mov.u32 	%r31, %ctaid.x;
	mov.u32 	%r32, %tid.x;
	mad.lo.s32 	%r1, %r30, %r31, %r32;
	setp.ge.u32 	%p5, %r1, %r27;
	@%p5 bra 	$L__BB10_17;
	cvta.to.global.u64 	%rd2, %rd10;
	shr.u32 	%r33, %r28, 1;
	add.s32 	%r2, %r28, -1;
	neg.s32 	%r34, %r28;
	and.b32  	%r35, %r1, %r34;
	mul.lo.s32 	%r36, %r29, %r35;
	mul.lo.s32 	%r37, %r29, %r33;
	min.u32 	%r3, %r36, %r26;
	not.b32 	%r38, %r36;
	min.u32 	%r39, %r37, %r38;
	add.s32 	%r40, %r39, %r36;
	min.u32 	%r4, %r40, %r26;
	not.b32 	%r41, %r4;
	min.u32 	%r42, %r37, %r41;
	add.s32 	%r43, %r42, %r4;
	min.u32 	%r5, %r43, %r26;
	// begin inline asm
	griddepcontrol.wait;
	// end inline asm
	add.s32 	%r44, %r1, 1;
	setp.ne.s32 	%p6, %r44, %r27;
	@%p6 bra 	$L__BB10_3;
	mul.wide.u32 	%rd34, %r1, 4;
	add.s64 	%rd35, %rd1, %rd34;
	st.global.u32 	[%rd35], %r4;
	bra.uni 	$L__BB10_17;
$L__BB10_3:
	sub.s32 	%r45, %r5, %r3;
	and.b32  	%r46, %r2, %r1;
	mul.lo.s32 	%r47, %r46, %r29;
	min.u32 	%r6, %r47, %r45;
	setp.eq.s16 	%p7, %rs1, 0;
	@%p7 bra 	$L__BB10_10;
	sub.s32 	%r48, %r4, %r3;
	sub.s32 	%r49, %r5, %r4;
	max.u32 	%r50, %r6, %r49;
	sub.s32 	%r69, %r50, %r49;
	min.u32 	%r65, %r48, %r6;
	setp.ge.u32 	%p8, %r69, %r65;
	@%p8 bra 	$L__BB10_16;
	cvta.to.global.u64 	%rd4, %rd11;
	cvt.u64.u32 	%rd5, %r4;
	cvt.u64.u32 	%rd6, %r3;
$L__BB10_6:
	sub.s32 	%r51, %r65, %r69;
	shr.u32 	%r52, %r51, 1;
	add.s32 	%r11, %r52, %r69;
	cvt.u64.u32 	%rd14, %r11;
	add.s64 	%rd15, %rd14, %rd6;
	shl.b64 	%rd16, %rd15, 2;
	add.s64 	%rd17, %rd2, %rd16;
	add.s64 	%rd18, %rd4, %rd16;
	ld.global.f32 	%f1, [%rd17];
	ld.global.u32 	%r12, [%rd18];
	not.b32 	%r53, %r11;
	add.s32 	%r54, %r6, %r53;
	cvt.u64.u32 	%rd19, %r54;
	add.s64 	%rd20, %rd19, %rd5;
	shl.b64 	%rd21, %rd20, 2;
	add.s64 	%rd22, %rd2, %rd21;
	add.s64 	%rd23, %rd4, %rd21;
	ld.global.f32 	%f2, [%rd22];
	ld.global.u32 	%r13, [%rd23];
	setp.lt.f32 	%p10, %f2, %f1;
	mov.pred 	%p20, 0;
	@%p10 bra 	$L__BB10_9;
	setp.lt.f32 	%p12, %f1, %f2;
	mov.pred 	%p20, -1;
	@%p12 bra 	$L__BB10_9;
	setp.ge.s32 	%p20, %r13, %r12;
$L__BB10_9:
	add.s32 	%r55, %r11, 1;
	selp.b32 	%r69, %r55, %r69, %p20;
	selp.b32 	%r65, %r65, %r11, %p20;
	setp.lt.u32 	%p13, %r69, %r65;
	@%p13 bra 	$L__BB10_6;
	bra.uni 	$L__BB10_16;
$L__BB10_10:
	sub.s32 	%r56, %r4, %r3;
	sub.s32 	%r57, %r5, %r4;
	max.u32 	%r58, %r6, %r57;
	sub.s32 	%r69, %r58, %r57;
	min.u32 	%r67, %r56, %r6;
	setp.ge.u32 	%p14, %r69, %r67;
	@%p14 bra 	$L__BB10_16;
	cvta.to.global.u64 	%rd7, %rd12;
	cvt.u64.u32 	%rd8, %r4;
	cvt.u64.u32 	%rd9, %r3;
$L__BB10_12:
	sub.s32 	%r59, %r67, %r69;
	shr.u32 	%r60, %r59, 1;
	add.s32 	%r20, %r60, %r69;
	cvt.u64.u32 	%rd24, %r20;
	add.s64 	%rd25, %rd24, %rd9;
	shl.b64 	%rd26, %rd25, 3;
	add.s64 	%rd27, %rd7, %rd26;
	ld.global.f32 	%f3, [%rd27];
	ld.global.u32 	%r21, [%rd27+4];
	not.b32 	%r61, %r20;
	add.s32 	%r62, %r6, %r61;
	cvt.u64.u32 	%rd28, %r62;
	add.s64 	%rd29, %rd28, %rd8;
	shl.b64 	%rd30, %rd29, 3;
	add.s64 	%rd31, %rd7, %rd30;
	ld.global.f32 	%f4, [%rd31];
	ld.global.u32 	%r22, [%rd31+4];
	setp.lt.f32 	%p16, %f4, %f3;
	mov.pred 	%p21, 0;
	@%p16 bra 	$L__BB10_15;
	setp.lt.f32 	%p18, %f3, %f4;
	mov.pred 	%p21, -1;
	@%p18 bra 	$L__BB10_15;
	setp.ge.s32 	%p21, %r22, %r21;
$L__BB10_15:
	add.s32 	%r63, %r20, 1;
	selp.b32 	%r69, %r63, %r69, %p21;
	selp.b32 	%r67, %r67, %r20, %p21;
	setp.lt.u32 	%p19, %r69, %r67;
	@%p19 bra 	$L__BB10_12;
$L__BB10_16:
	add.s32 	%r64, %r69, %r3;
	mul.wide.u32 	%rd32, %r1, 4;
	add.s64 	%rd33, %rd1, %rd32;
	st.global.u32 	[%rd33], %r64;
$L__BB10_17:
	ret;

}
	// .globl	_ZN3cub18CUB_300001_SM_10006detail10merge_sort26DeviceMergeSortMergeKernelINS2_10policy_hubIN6thrust24THRUST_300001_SM_1000_NS12zip_iteratorIN4cuda3std3__45tupleIJNS6_10device_ptrIfEENSC_IiEEEEEEEE9Policy600ESG_PNS0_8NullTypeESG_SK_jNSA_4lessINSB_IJfiEEEEESM_SJ_EEvbT2_T3_T4_PT6_PT7_T5_PSQ_SQ_NS1_7vsmem_tE
.visible .entry _ZN3cub18CUB_300001_SM_10006detail10merge_sort26DeviceMergeSortMergeKernelINS2_10policy_hubIN6thrust24THRUST_300001_SM_1000_NS12zip_iteratorIN4cuda3std3__45tupleIJNS6_10device_ptrIfEENSC_IiEEEEEEEE9Policy600ESG_PNS0_8NullTypeESG_SK_jNSA_4lessINSB_IJfiEEEEESM_SJ_EEvbT2_T3_T4_PT6_PT7_T5_PSQ_SQ_NS1_7vsmem_tE(
	.param .u8 _ZN3cub18CUB_300001_SM_10006detail10merge_sort26DeviceMergeSortMergeKernelINS2_10policy_hubIN6thrust24THRUST_300001_SM_1000_NS12zip_iteratorIN4cuda3std3__45tupleIJNS6_10device_ptrIfEENSC_IiEEEEEEEE9Policy600ESG_PNS0_8NullTypeESG_SK_jNSA_4lessINSB_IJfiEEEEESM_SJ_EEvbT2_T3_T4_PT6_PT7_T5_PSQ_SQ_NS1_7vsmem_tE_param_0,
	.param .align 8 .b8 _ZN3cub18CUB_300001_SM_10006detail10merge_sort26DeviceMergeSortMergeKernelINS2_10policy_hubIN6thrust24THRUST_300001_SM_1000_NS12zip_iteratorIN4cuda3std3__45tupleIJNS6_10device_ptrIfEENSC_IiEEEEEEEE9Policy600ESG_PNS0_8NullTypeESG_SK_jNSA_4lessINSB_IJfiEEEEESM_SJ_EEvbT2_T3_T4_PT6_PT7_T5_PSQ_SQ_NS1_7vsmem_tE_param_1[16],
	.param .u64 .ptr .align 1 _ZN3cub18CUB_300001_SM_10006detail10merge_sort26DeviceMergeSortMergeKernelINS2_10policy_hubIN6thrust24THRUST_300001_SM_1000_NS12zip_iteratorIN4cuda3std3__45tupleIJNS6_10device_ptrIfEENSC_IiEEEEEEEE9Policy600ESG_PNS0_8NullTypeESG_SK_jNSA_4lessINSB_IJfiEEEEESM_SJ_EEvbT2_T3_T4_PT6_PT7_T5_PSQ_SQ_NS1_7vsmem_tE_param_2,
	.param .u32 _ZN3cub18CUB_300001_SM_10006detail10merge_sort26DeviceMergeSortMergeKernelINS2_10policy_hubIN6thrust24THRUST_300001_SM_1000_NS12zip_iteratorIN4cuda3std3__45tupleIJNS6_10device_ptrIfEENSC_IiEEEEEEEE9Policy600ESG_PNS0_8NullTypeESG_SK_jNSA_4lessINSB_IJfiEEEEESM_SJ_EEvbT2_T3_T4_PT6_PT7_T5_PSQ_SQ_NS1_7vsmem_tE_param_3,
	.param .u64 .ptr .align 1 _ZN3cub18CUB_300001_SM_10006detail10merge_sort26DeviceMergeSortMergeKernelINS2_10policy_hubIN6thrust24THRUST_300001_SM_1000_NS12zip_iteratorIN4cuda3std3__45tupleIJNS6_10device_ptrIfEENSC_IiEEEEEEEE9Policy600ESG_PNS0_8NullTypeESG_SK_jNSA_4lessINSB_IJfiEEEEESM_SJ_EEvbT2_T3_T4_PT6_PT7_T5_PSQ_SQ_NS1_7vsmem_tE_param_4,
	.param .u64 .ptr .align 1 _ZN3cub18CUB_300001_SM_10006detail10merge_sort26DeviceMergeSortMergeKernelINS2_10policy_hubIN6thrust24THRUST_300001_SM_1000_NS12zip_iteratorIN4cuda3std3__45tupleIJNS6_10device_ptrIfEENSC_IiEEEEEEEE9Policy600ESG_PNS0_8NullTypeESG_SK_jNSA_4lessINSB_IJfiEEEEESM_SJ_EEvbT2_T3_T4_PT6_PT7_T5_PSQ_SQ_NS1_7vsmem_tE_param_5,
	.param .align 1 .b8 _ZN3cub18CUB_300001_SM_10006detail10merge_sort26DeviceMergeSortMergeKernelINS2_10policy_hubIN6thrust24THRUST_300001_SM_1000_NS12zip_iteratorIN4cuda3std3__45tupleIJNS6_10device_ptrIfEENSC_IiEEEEEEEE9Policy600ESG_PNS0_8NullTypeESG_SK_jNSA_4lessINSB_IJfiEEEEESM_SJ_EEvbT2_T3_T4_PT6_PT7_T5_PSQ_SQ_NS1_7vsmem_tE_param_6[1],
	.param .u64 .ptr .align 1 _ZN3cub18CUB_300001_SM_10006detail10merge_sort26DeviceMergeSortMergeKernelINS2_10policy_hubIN6thrust24THRUST_300001_SM_1000_NS12zip_iteratorIN4cuda3std3__45tupleIJNS6_10device_ptrIfEENSC_IiEEEEEEEE9Policy600ESG_PNS0_8NullTypeESG_SK_jNSA_4lessINSB_IJfiEEEEESM_SJ_EEvbT2_T3_T4_PT6_PT7_T5_PSQ_SQ_NS1_7vsmem_tE_param_7,
	.param .u32 _ZN3cub18CUB_300001_SM_10006detail10merge_sort26DeviceMergeSortMergeKernelINS2_10policy_hubIN6thrust24THRUST_300001_SM_1000_NS12zip_iteratorIN4cuda3std3__45tupleIJNS6_10device_ptrIfEENSC_IiEEEEEEEE9Policy600ESG_PNS0_8NullTypeESG_SK_jNSA_4lessINSB_IJfiEEEEESM_SJ_EEvbT2_T3_T4_PT6_PT7_T5_PSQ_SQ_NS1_7vsmem_tE_param_8,
	.param .align 8 .b8 _ZN3cub18CUB_300001_SM_10006detail10merge_sort26DeviceMergeSortMergeKernelINS2_10policy_hubIN6thrust24THRUST_300001_SM_1000_NS12zip_iteratorIN4cuda3std3__45tupleIJNS6_10device_ptrIfEENSC_IiEEEEEEEE9Policy600ESG_PNS0_8NullTypeESG_SK_jNSA_4lessINSB_IJfiEEEEESM_SJ_EEvbT2_T3_T4_PT6_PT7_T5_PSQ_SQ_NS1_7vsmem_tE_param_9[8]
)
.maxntid 256
{
	.reg .pred 	%p<286>;
	.reg .b16 	%rs<6>;
	.reg .b32 	%r<1079>;
	.reg .b32 	%f<109>;
	.reg .b64 	%rd<119>;
	// demoted variable
	.shared .align 16 .b8 _ZZN3cub18CUB_300001_SM_10006detail10merge_sort26DeviceMergeSortMergeKernelINS2_10policy_hubIN6thrust24THRUST_300001_SM_1000_NS12zip_iteratorIN4cuda3std3__45tupleIJNS6_10device_ptrIfEENSC_IiEEEEEEEE9Policy600ESG_PNS0_8NullTypeESG_SK_jNSA_4lessINSB_IJfiEEEEESM_SJ_EEvbT2_T3_T4_PT6_PT7_T5_PSQ_SQ_NS1_7vsmem_tEE19static_temp_storage[16912];
	ld.param.u64 	%rd25, [_ZN3cub18CUB_300001_SM_10006detail10merge_sort26DeviceMergeSortMergeKernelINS2_10policy_hubIN6thrust24THRUST_300001_SM_1000_NS12zip_iteratorIN4cuda3std3__45tupleIJNS6_10device_ptrIfEENSC_IiEEEEEEEE9Policy600ESG_PNS0_8NullTypeESG_SK_jNSA_4lessINSB_IJfiEEEEESM_SJ_EEvbT2_T3_T4_PT6_PT7_T5_PSQ_SQ_NS1_7vsmem_tE_param_1+8];
	ld.param.u64 	%rd24, [_ZN3cub18CUB_300001_SM_10006detail10merge_sort26DeviceMergeSortMergeKernelINS2_10policy_hubIN6thrust24THRUST_300001_SM_1000_NS12zip_iteratorIN4cuda3std3__45tupleIJNS6_10device_ptrIfEENSC_IiEEEEEEEE9Policy600ESG_PNS0_8NullTypeESG_SK_jNSA_4lessINSB_IJfiEEEEESM_SJ_EEvbT2_T3_T4_PT6_PT7_T5_PSQ_SQ_NS1_7vsmem_tE_param_1];
	ld.param.u32 	%r426, [_ZN3cub18CUB_300001_SM_10006detail10merge_sort26DeviceMergeSortMergeKernelINS2_10policy_hubIN6thrust24THRUST_300001_SM_1000_NS12zip_iteratorIN4cuda3std3__45tupleIJNS6_10device_ptrIfEENSC_IiEEEEEEEE9Policy600ESG_PNS0_8NullTypeESG_SK_jNSA_4lessINSB_IJfiEEEEESM_SJ_EEvbT2_T3_T4_PT6_PT7_T5_PSQ_SQ_NS1_7vsmem_tE_param_3];
	ld.param.u64 	%rd26, [_ZN3cub18CUB_300001_SM_10006detail10merge_sort26DeviceMergeSortMergeKernelINS2_10policy_hubIN6thrust24THRUST_300001_SM_1000_NS12zip_iteratorIN4cuda3std3__45tupleIJNS6_10device_ptrIfEENSC_IiEEEEEEEE9Policy600ESG_PNS0_8NullTypeESG_SK_jNSA_4lessINSB_IJfiEEEEESM_SJ_EEvbT2_T3_T4_PT6_PT7_T5_PSQ_SQ_NS1_7vsmem_tE_param_4];
	ld.param.u64 	%rd27, [_ZN3cub18CUB_300001_SM_10006detail10merge_sort26DeviceMergeSortMergeKernelINS2_10policy_hubIN6thrust24THRUST_300001_SM_1000_NS12zip_iteratorIN4cuda3std3__45tupleIJNS6_10device_ptrIfEENSC_IiEEEEEEEE9Policy600ESG_PNS0_8NullTypeESG_SK_jNSA_4lessINSB_IJfiEEEEESM_SJ_EEvbT2_T3_T4_PT6_PT7_T5_PSQ_SQ_NS1_7vsmem_tE_param_7];
	ld.param.u32 	%r427, [_ZN3cub18CUB_300001_SM_10006detail10merge_sort26DeviceMergeSortMergeKernelINS2_10policy_hubIN6thrust24THRUST_300001_SM_1000_NS12zip_iteratorIN4cuda3std3__45tupleIJNS6_10device_ptrIfEENSC_IiEEEEEEEE9Policy600ESG_PNS0_8NullTypeESG_SK_jNSA_4lessINSB_IJfiEEEEESM_SJ_EEvbT2_T3_T4_PT6_PT7_T5_PSQ_SQ_NS1_7vsmem_tE_param_8];
	cvta.to.global.u64 	%rd1, %rd26;
	cvta.to.global.u64 	%rd2, %rd27;
	cvta.to.global.u64 	%rd3, %rd24;
	cvta.to.global.u64 	%rd4, %rd25;
	mov.u32 	%r1, %ctaid.x;
	mov.u32 	%r428, %nctaid.x;
	shl.b32 	%r2, %r1, 11;
	mov.u32 	%r3, %tid.x;
	add.s32 	%r429, %r428, -1;
	setp.ge.u32 	%p37, %r1, %r429;
	@%p37 bra 	$L__BB11_112;
	ld.param.s8 	%rs4, [_ZN3cub18CUB_300001_SM_10006detail10merge_sort26DeviceMergeSortMergeKernelINS2_10policy_hubIN6thrust24THRUST_300001_SM_1000_NS12zip_iteratorIN4cuda3std3__45tupleIJNS6_10device_ptrIfEENSC_IiEEEEEEEE9Policy600ESG_PNS0_8NullTypeESG_SK_jNSA_4lessINSB_IJfiEEEEESM_SJ_EEvbT2_T3_T4_PT6_PT7_T5_PSQ_SQ_NS1_7vsmem_tE_param_0];
	mul.wide.u32 	%rd70, %r1, 4;
	add.s64 	%rd71, %rd2, %rd70;
	ld.global.u32 	%r684, [%rd71];
	ld.global.u32 	%r685, [%rd71+4];
	neg.s32 	%r686, %r427;
	and.b32  	%r687, %r1, %r686;
	shl.b32 	%r4, %r687, 11;
	shl.b32 	%r688, %r427, 10;
	and.b32  	%r5, %r688, -2048;
	sub.s32 	%r689, %r1, %r687;
	shl.b32 	%r690, %r689, 11;
	sub.s32 	%r6, %r684, %r4;
	sub.s32 	%r691, %r685, %r4;
	sub.s32 	%r692, %r426, %r4;
	max.u32 	%r693, %r692, %r5;
	sub.s32 	%r694, %r693, %r5;
	sub.s32 	%r695, %r690, %r6;
	min.u32 	%r7, %r695, %r694;
	setp.eq.s32 	%p170, %r690, -2048;
	selp.b32 	%r696, 2047, 2048, %p170;
	add.s32 	%r697, %r696, %r690;
	sub.s32 	%r698, %r697, %r691;
	or.b32  	%r699, %r1, %r686;
	setp.eq.s32 	%p171, %r699, -1;
	min.u32 	%r700, %r5, %r692;
	selp.b32 	%r701, %r700, %r691, %p171;
	selp.b32 	%r702, %r5, %r698, %p171;
	min.u32 	%r8, %r702, %r694;
	sub.s32 	%r9, %r701, %r6;
	// begin inline asm
	griddepcontrol.wait;
	// end inline asm
	setp.eq.s16 	%p172, %rs4, 0;
	@%p172 bra 	$L__BB11_26;
	cvt.u64.u32 	%rd5, %r4;
	mul.wide.u32 	%rd72, %r4, 4;
	add.s64 	%rd6, %rd3, %rd72;
	cvt.u64.u32 	%rd73, %r6;
	cvt.u64.u32 	%rd74, %r5;
	cvt.u64.u32 	%rd75, %r7;
	add.s64 	%rd7, %rd75, %rd74;
	setp.ge.s32 	%p173, %r3, %r9;
	cvt.u64.u32 	%rd8, %r3;
	add.s64 	%rd76, %rd8, %rd73;
	shl.b64 	%rd77, %rd76, 2;
	add.s64 	%rd9, %rd6, %rd77;
	add.s64 	%rd78, %rd76, %rd5;
	shl.b64 	%rd79, %rd78, 2;
	add.s64 	%rd10, %rd4, %rd79;
	@%p173 bra 	$L__BB11_4;
	ld.global.u32 	%r1000, [%rd9];
	ld.global.u32 	%r999, [%rd10];
	bra.uni 	$L__BB11_5;
$L__BB11_4:
	sub.s32 	%r703, %r3, %r9;
	cvt.s64.s32 	%rd80, %r703;
	add.s64 	%rd81, %rd7, %rd80;
	shl.b64 	%rd82, %rd81, 2;
	add.s64 	%rd83, %rd6, %rd82;
	add.s64 	%rd84, %rd81, %rd5;
	shl.b64 	%rd85, %rd84, 2;
	add.s64 	%rd86, %rd4, %rd85;
	ld.global.u32 	%r1000, [%rd83];
	ld.global.u32 	%r999, [%rd86];
$L__BB11_5:
	add.s32 	%r704, %r3, 256;
	setp.lt.s32 	%p174, %r704, %r9;
	cvt.s64.s32 	%rd87, %r9;
	sub.s64 	%rd88, %rd8, %rd87;
	add.s64 	%rd89, %rd7, %rd88;
	shl.b64 	%rd90, %rd89, 2;
	add.s64 	%rd11, %rd6, %rd90;
	add.s64 	%rd91, %rd89, %rd5;
	shl.b64 	%rd92, %rd91, 2;
	add.s64 	%rd12, %rd4, %rd92;
	@%p174 bra 	$L__BB11_7;
	ld.global.u32 	%r998, [%rd11+1024];
	ld.global.u32 	%r997, [%rd12+1024];
	bra.uni 	$L__BB11_8;
$L__BB11_7:
	ld.global.u32 	%r998, [%rd9+1024];
	ld.global.u32 	%r997, [%rd10+1024];
$L__BB11_8:
	add.s32 	%r705, %r3, 512;
	setp.lt.s32 	%p175, %r705, %r9;
	@%p175 bra 	$L__BB11_10;
	ld.global.u32 	%r996, [%rd11+2048];
	ld.global.u32 	%r995, [%rd12+2048];
	bra.uni 	$L__BB11_11;
$L__BB11_10:
	ld.global.u32 	%r996, [%rd9+2048];
	ld.global.u32 	%r995, [%rd10+2048];
$L__BB11_11:
	add.s32 	%r706, %r3, 768;
	setp.lt.s32 	%p176, %r706, %r9;
	@%p176 bra 	$L__BB11_13;
	ld.global.u32 	%r994, [%rd11+3072];
	ld.global.u32 	%r993, [%rd12+3072];
	bra.uni 	$L__BB11_14;
$L__BB11_13:
	ld.global.u32 	%r994, [%rd9+3072];
	ld.global.u32 	%r993, [%rd10+3072];
$L__BB11_14:
	or.b32  	%r707, %r3, 1024;
	setp.lt.s32 	%p177, %r707, %r9;
	@%p177 bra 	$L__BB11_16;
	ld.global.u32 	%r992, [%rd11+4096];
	ld.global.u32 	%r991, [%rd12+4096];
	bra.uni 	$L__BB11_17;
$L__BB11_16:
	ld.global.u32 	%r992, [%rd9+4096];
	ld.global.u32 	%r991, [%rd10+4096];
$L__BB11_17:
	add.s32 	%r708, %r3, 1280;
	setp.lt.s32 	%p178, %r708, %r9;
	@%p178 bra 	$L__BB11_19;
	ld.global.u32 	%r990, [%rd11+5120];
	ld.global.u32 	%r989, [%rd12+5120];
	bra.uni 	$L__BB11_20;
$L__BB11_19:
	ld.global.u32 	%r990, [%rd9+5120];
	ld.global.u32 	%r989, [%rd10+5120];
$L__BB11_20:
	add.s32 	%r709, %r3, 1536;
	setp.lt.s32 	%p179, %r709, %r9;
	@%p179 bra 	$L__BB11_22;
	ld.global.u32 	%r988, [%rd11+6144];
	ld.global.u32 	%r987, [%rd12+6144];
	bra.uni 	$L__BB11_23;
$L__BB11_22:
	ld.global.u32 	%r988, [%rd9+6144];
	ld.global.u32 	%r987, [%rd10+6144];
$L__BB11_23:
	add.s32 	%r710, %r3, 1792;
	setp.lt.s32 	%p180, %r710, %r9;
	@%p180 bra 	$L__BB11_25;
	ld.global.u32 	%r986, [%rd11+7168];
	ld.global.u32 	%r985, [%rd12+7168];
	bra.uni 	$L__BB11_50;
$L__BB11_25:
	ld.global.u32 	%r986, [%rd9+7168];
	ld.global.u32 	%r985, [%rd10+7168];
	bra.uni 	$L__BB11_50;
$L__BB11_26:
	cvt.u64.u32 	%rd93, %r4;
	cvt.u64.u32 	%rd94, %r6;
	add.s64 	%rd95, %rd94, %rd93;
	cvt.u64.u32 	%rd96, %r5;
	add.s64 	%rd97, %rd93, %rd96;
	cvt.u64.u32 	%rd98, %r7;
	add.s64 	%rd99, %rd97, %rd98;
	setp.ge.s32 	%p181, %r3, %r9;
	cvt.u64.u32 	%rd100, %r3;
	add.s64 	%rd101, %rd95, %rd100;
	shl.b64 	%rd102, %rd101, 3;
	add.s64 	%rd13, %rd1, %rd102;
	sub.s32 	%r711, %r3, %r9;
	cvt.s64.s32 	%rd103, %r711;
	add.s64 	%rd104, %rd99, %rd103;
	shl.b64 	%rd105, %rd104, 3;
	add.s64 	%rd14, %rd1, %rd105;
	@%p181 bra 	$L__BB11_28;
	ld.global.u32 	%r1000, [%rd13];
	ld.global.u32 	%r999, [%rd13+4];
	bra.uni 	$L__BB11_29;
$L__BB11_28:
	ld.global.u32 	%r1000, [%rd14];
	ld.global.u32 	%r999, [%rd14+4];
$L__BB11_29:
	add.s32 	%r712, %r3, 256;
	setp.lt.s32 	%p182, %r712, %r9;
	@%p182 bra 	$L__BB11_31;
	ld.global.u32 	%r998, [%rd14+2048];
	ld.global.u32 	%r997, [%rd14+2052];
	bra.uni 	$L__BB11_32;
$L__BB11_31:
	ld.global.u32 	%r998, [%rd13+2048];
	ld.global.u32 	%r997, [%rd13+2052];
$L__BB11_32:
	add.s32 	%r713, %r3, 512;
	setp.lt.s32 	%p183, %r713, %r9;
	@%p183 bra 	$L__BB11_34;
	ld.global.u32 	%r996, [%rd14+4096];
	ld.global.u32 	%r995, [%rd14+4100];
	bra.uni 	$L__BB11_35;
$L__BB11_34:
	ld.global.u32 	%r996, [%rd13+4096];
	ld.global.u32 	%r995, [%rd13+4100];
$L__BB11_35:
	add.s32 	%r714, %r3, 768;
	setp.lt.s32 	%p184, %r714, %r9;
	@%p184 bra 	$L__BB11_37;
	ld.global.u32 	%r994, [%rd14+6144];
	ld.global.u32 	%r993, [%rd14+6148];
	bra.uni 	$L__BB11_38;
$L__BB11_37:
	ld.global.u32 	%r994, [%rd13+6144];
	ld.global.u32 	%r993, [%rd13+6148];
$L__BB11_38:
	or.b32  	%r715, %r3, 1024;
	setp.lt.s32 	%p185, %r715, %r9;
	@%p185 bra 	$L__BB11_40;
	ld.global.u32 	%r992, [%rd14+8192];
	ld.global.u32 	%r991, [%rd14+8196];
	bra.uni 	$L__BB11_41;
$L__BB11_40:
	ld.global.u32 	%r992, [%rd13+8192];
	ld.global.u32 	%r991, [%rd13+8196];
$L__BB11_41:
	add.s32 	%r716, %r3, 1280;
	setp.lt.s32 	%p186, %r716, %r9;
	@%p186 bra 	$L__BB11_43;
	ld.global.u32 	%r990, [%rd14+10240];
	ld.global.u32 	%r989, [%rd14+10244];
	bra.uni 	$L__BB11_44;
$L__BB11_43:
	ld.global.u32 	%r990, [%rd13+10240];
	ld.global.u32 	%r989, [%rd13+10244];
$L__BB11_44:
	add.s32 	%r717, %r3, 1536;
	setp.lt.s32 	%p187, %r717, %r9;
	@%p187 bra 	$L__BB11_46;
	ld.global.u32 	%r988, [%rd14+12288];
	ld.global.u32 	%r987, [%rd14+12292];
	bra.uni 	$L__BB11_47;
$L__BB11_46:
	ld.global.u32 	%r988, [%rd13+12288];
	ld.global.u32 	%r987, [%rd13+12292];
$L__BB11_47:
	add.s32 	%r718, %r3, 1792;
	setp.lt.s32 	%p188, %r718, %r9;
	@%p188 bra 	$L__BB11_49;
	ld.global.u32 	%r986, [%rd14+14336];
	ld.global.u32 	%r985, [%rd14+14340];
	bra.uni 	$L__BB11_50;
$L__BB11_49:
	ld.global.u32 	%r986, [%rd13+14336];
	ld.global.u32 	%r985, [%rd13+14340];
$L__BB11_50:
	sub.s32 	%r719, %r8, %r7;
	shl.b32 	%r119, %r3, 3;
	mov.u32 	%r720, _ZZN3cub18CUB_300001_SM_10006detail10merge_sort26DeviceMergeSortMergeKernelINS2_10policy_hubIN6thrust24THRUST_300001_SM_1000_NS12zip_iteratorIN4cuda3std3__45tupleIJNS6_10device_ptrIfEENSC_IiEEEEEEEE9Policy600ESG_PNS0_8NullTypeESG_SK_jNSA_4lessINSB_IJfiEEEEESM_SJ_EEvbT2_T3_T4_PT6_PT7_T5_PSQ_SQ_NS1_7vsmem_tEE19static_temp_storage;
	add.s32 	%r721, %r720, %r119;
	st.shared.v2.u32 	[%r721], {%r1000, %r999};
	st.shared.v2.u32 	[%r721+2048], {%r998, %r997};
	st.shared.v2.u32 	[%r721+4096], {%r996, %r995};
	st.shared.v2.u32 	[%r721+6144], {%r994, %r993};
	st.shared.v2.u32 	[%r721+8192], {%r992, %r991};
	st.shared.v2.u32 	[%r721+10240], {%r990, %r989};
	st.shared.v2.u32 	[%r721+12288], {%r988, %r987};
	st.shared.v2.u32 	[%r721+14336], {%r986, %r985};
	bar.sync 	0;
	// begin inline asm
	griddepcontrol.launch_dependents;
	// end inline asm
	add.s32 	%r118, %r719, %r9;
	min.s32 	%r120, %r119, %r118;
	setp.lt.s32 	%p189, %r120, %r719;
	sub.s32 	%r722, %r120, %r719;
	selp.b32 	%r1003, 0, %r722, %p189;
	min.s32 	%r1001, %r9, %r120;
	setp.ge.s32 	%p190, %r1003, %r1001;
	@%p190 bra 	$L__BB11_56;
	add.s32 	%r123, %r120, %r9;
$L__BB11_52:
	sub.s32 	%r723, %r1001, %r1003;
	shr.u32 	%r724, %r723, 31;
	add.s32 	%r725, %r723, %r724;
	shr.s32 	%r726, %r725, 1;
	add.s32 	%r126, %r726, %r1003;
	shl.b32 	%r727, %r126, 3;
	add.s32 	%r729, %r720, %r727;
	ld.shared.v2.u32 	{%r730, %r127}, [%r729];
	mov.b32 	%f1, %r730;
	not.b32 	%r731, %r126;
	add.s32 	%r732, %r123, %r731;
	shl.b32 	%r733, %r732, 3;
	add.s32 	%r734, %r720, %r733;
	ld.shared.v2.u32 	{%r735, %r128}, [%r734];
	mov.b32 	%f2, %r735;
	setp.lt.f32 	%p192, %f2, %f1;
	mov.pred 	%p268, 0;
	@%p192 bra 	$L__BB11_55;
	setp.lt.f32 	%p194, %f1, %f2;
	mov.pred 	%p268, -1;
	@%p194 bra 	$L__BB11_55;
	setp.ge.s32 	%p268, %r128, %r127;
$L__BB11_55:
	add.s32 	%r736, %r126, 1;
	selp.b32 	%r1003, %r736, %r1003, %p268;
	selp.b32 	%r1001, %r1001, %r126, %p268;
	setp.lt.s32 	%p195, %r1003, %r1001;
	@%p195 bra 	$L__BB11_52;
$L__BB11_56:
	sub.s32 	%r737, %r120, %r1003;
	add.s32 	%r132, %r737, %r9;
	shl.b32 	%r738, %r132, 3;
	add.s32 	%r133, %r720, %r738;
	ld.shared.v2.u32 	{%r740, %r1004}, [%r133];
	mov.b32 	%f81, %r740;
	shl.b32 	%r741, %r1003, 3;
	add.s32 	%r135, %r720, %r741;
	ld.shared.v2.u32 	{%r742, %r1007}, [%r135];
	mov.b32 	%f84, %r742;
	setp.ge.s32 	%p197, %r132, %r118;
	mov.pred 	%p196, 0;
	mov.pred 	%p269, %p196;
	@%p197 bra 	$L__BB11_60;
	setp.ge.s32 	%p199, %r1003, %r9;
	setp.lt.f32 	%p200, %f81, %f84;
	or.pred  	%p201, %p199, %p200;
	mov.pred 	%p269, -1;
	@%p201 bra 	$L__BB11_60;
	setp.lt.f32 	%p203, %f84, %f81;
	mov.pred 	%p269, %p196;
	@%p203 bra 	$L__BB11_60;
	setp.lt.s32 	%p269, %r1004, %r1007;
$L__BB11_60:
	selp.f32 	%f5, %f81, %f84, %p269;
	selp.b32 	%r137, %r1004, %r1007, %p269;
	selp.u32 	%r743, 1, 0, %p269;
	add.s32 	%r138, %r132, %r743;
	not.pred 	%p204, %p269;
	selp.u32 	%r744, 1, 0, %p204;
	add.s32 	%r139, %r1003, %r744;
	@%p204 bra 	$L__BB11_62;
	ld.shared.v2.u32 	{%r746, %r1004}, [%r133+8];
	mov.b32 	%f81, %r746;
	bra.uni 	$L__BB11_63;
$L__BB11_62:
	ld.shared.v2.u32 	{%r745, %r1007}, [%r135+8];
	mov.b32 	%f84, %r745;
$L__BB11_63:
	setp.ge.s32 	%p206, %r138, %r118;
	mov.pred 	%p205, 0;
	mov.pred 	%p270, %p205;
	@%p206 bra 	$L__BB11_67;
	setp.ge.s32 	%p208, %r139, %r9;
	setp.lt.f32 	%p209, %f81, %f84;
	or.pred  	%p210, %p208, %p209;
	mov.pred 	%p270, -1;
	@%p210 bra 	$L__BB11_67;
	setp.lt.f32 	%p212, %f84, %f81;
	mov.pred 	%p270, %p205;
	@%p212 bra 	$L__BB11_67;
	setp.lt.s32 	%p270, %r1004, %r1007;
$L__BB11_67:
	selp.f32 	%f10, %f81, %f84, %p270;
	selp.b32 	%r144, %r1004, %r1007, %p270;
	selp.u32 	%r747, 1, 0, %p270;
	add.s32 	%r145, %r138, %r747;
	not.pred 	%p213, %p270;
	selp.u32 	%r748, 1, 0, %p213;
	add.s32 	%r146, %r139, %r748;
	@%p270 bra 	$L__BB11_69;
	shl.b32 	%r749, %r146, 3;
	add.s32 	%r751, %r720, %r749;
	ld.shared.v2.u32 	{%r752, %r1007}, [%r751];
	mov.b32 	%f84, %r752;
	bra.uni 	$L__BB11_70;
$L__BB11_69:
	shl.b32 	%r753, %r145, 3;
	add.s32 	%r755, %r720, %r753;
	ld.shared.v2.u32 	{%r756, %r1004}, [%r755];
	mov.b32 	%f81, %r756;
$L__BB11_70:
	setp.ge.s32 	%p215, %r145, %r118;
	mov.pred 	%p214, 0;
	mov.pred 	%p271, %p214;
	@%p215 bra 	$L__BB11_74;
	setp.ge.s32 	%p217, %r146, %r9;
	setp.lt.f32 	%p218, %f81, %f84;
	or.pred  	%p219, %p217, %p218;
	mov.pred 	%p271, -1;
	@%p219 bra 	$L__BB11_74;
	setp.lt.f32 	%p221, %f84, %f81;
	mov.pred 	%p271, %p214;
	@%p221 bra 	$L__BB11_74;
	setp.lt.s32 	%p271, %r1004, %r1007;
$L__BB11_74:
	selp.f32 	%f15, %f81, %f84, %p271;
	selp.b32 	%r151, %r1004, %r1007, %p271;
	selp.u32 	%r757, 1, 0, %p271;
	add.s32 	%r152, %r145, %r757;
	not.pred 	%p222, %p271;
	selp.u32 	%r758, 1, 0, %p222;
	add.s32 	%r153, %r146, %r758;
	@%p271 bra 	$L__BB11_76;
	shl.b32 	%r759, %r153, 3;
	add.s32 	%r761, %r720, %r759;
	ld.shared.v2.u32 	{%r762, %r1007}, [%r761];
	mov.b32 	%f84, %r762;
	bra.uni 	$L__BB11_77;
$L__BB11_76:
	shl.b32 	%r763, %r152, 3;
	add.s32 	%r765, %r720, %r763;
	ld.shared.v2.u32 	{%r766, %r1004}, [%r765];
	mov.b32 	%f81, %r766;
$L__BB11_77:
	setp.ge.s32 	%p224, %r152, %r118;
	mov.pred 	%p223, 0;
	mov.pred 	%p272, %p223;
	@%p224 bra 	$L__BB11_81;
	setp.ge.s32 	%p226, %r153, %r9;
	setp.lt.f32 	%p227, %f81, %f84;
	or.pred  	%p228, %p226, %p227;
	mov.pred 	%p272, -1;
	@%p228 bra 	$L__BB11_81;
	setp.lt.f32 	%p230, %f84, %f81;
	mov.pred 	%p272, %p223;
	@%p230 bra 	$L__BB11_81;
	setp.lt.s32 	%p272, %r1004, %r1007;
$L__BB11_81:
	selp.f32 	%f20, %f81, %f84, %p272;
	selp.b32 	%r158, %r1004, %r1007, %p272;
	selp.u32 	%r767, 1, 0, %p272;
	add.s32 	%r159, %r152, %r767;
	not.pred 	%p231, %p272;
	selp.u32 	%r768, 1, 0, %p231;
	add.s32 	%r160, %r153, %r768;
	@%p272 bra 	$L__BB11_83;
	shl.b32 	%r769, %r160, 3;
	add.s32 	%r771, %r720, %r769;
	ld.shared.v2.u32 	{%r772, %r1007}, [%r771];
	mov.b32 	%f84, %r772;
	bra.uni 	$L__BB11_84;
$L__BB11_83:
	shl.b32 	%r773, %r159, 3;
	add.s32 	%r775, %r720, %r773;
	ld.shared.v2.u32 	{%r776, %r1004}, [%r775];
	mov.b32 	%f81, %r776;
$L__BB11_84:
	setp.ge.s32 	%p233, %r159, %r118;
	mov.pred 	%p232, 0;
	mov.pred 	%p273, %p232;
	@%p233 bra 	$L__BB11_88;
	setp.ge.s32 	%p235, %r160, %r9;
	setp.lt.f32 	%p236, %f81, %f84;
	or.pred  	%p237, %p235, %p236;
	mov.pred 	%p273, -1;
	@%p237 bra 	$L__BB11_88;
	setp.lt.f32 	%p239, %f84, %f81;
	mov.pred 	%p273, %p232;
	@%p239 bra 	$L__BB11_88;
	setp.lt.s32 	%p273, %r1004, %r1007;
$L__BB11_88:
	selp.f32 	%f25, %f81, %f84, %p273;
	selp.b32 	%r165, %r1004, %r1007, %p273;
	selp.u32 	%r777, 1, 0, %p273;
	add.s32 	%r166, %r159, %r777;
	not.pred 	%p240, %p273;
	selp.u32 	%r778, 1, 0, %p240;
	add.s32 	%r167, %r160, %r778;
	@%p273 bra 	$L__BB11_90;
	shl.b32 	%r779, %r167, 3;
	add.s32 	%r781, %r720, %r779;
	ld.shared.v2.u32 	{%r782, %r1007}, [%r781];
	mov.b32 	%f84, %r782;
	bra.uni 	$L__BB11_91;
$L__BB11_90:
	shl.b32 	%r783, %r166, 3;
	add.s32 	%r785, %r720, %r783;
	ld.shared.v2.u32 	{%r786, %r1004}, [%r785];
	mov.b32 	%f81, %r786;
$L__BB11_91:
	setp.ge.s32 	%p242, %r166, %r118;
	mov.pred 	%p241, 0;
	mov.pred 	%p274, %p241;
	@%p242 bra 	$L__BB11_95;
	setp.ge.s32 	%p244, %r167, %r9;
	setp.lt.f32 	%p245, %f81, %f84;
	or.pred  	%p246, %p244, %p245;
	mov.pred 	%p274, -1;
	@%p246 bra 	$L__BB11_95;
	setp.lt.f32 	%p248, %f84, %f81;
	mov.pred 	%p274, %p241;
	@%p248 bra 	$L__BB11_95;
	setp.lt.s32 	%p274, %r1004, %r1007;
$L__BB11_95:
	selp.f32 	%f30, %f81, %f84, %p274;
	selp.b32 	%r172, %r1004, %r1007, %p274;
	selp.u32 	%r787, 1, 0, %p274;
	add.s32 	%r173, %r166, %r787;
	not.pred 	%p249, %p274;
	selp.u32 	%r788, 1, 0, %p249;
	add.s32 	%r174, %r167, %r788;
	@%p274 bra 	$L__BB11_97;
	shl.b32 	%r789, %r174, 3;
	add.s32 	%r791, %r720, %r789;
	ld.shared.v2.u32 	{%r792, %r1007}, [%r791];
	mov.b32 	%f84, %r792;
	bra.uni 	$L__BB11_98;
$L__BB11_97:
	shl.b32 	%r793, %r173, 3;
	add.s32 	%r795, %r720, %r793;
	ld.shared.v2.u32 	{%r796, %r1004}, [%r795];
	mov.b32 	%f81, %r796;
$L__BB11_98:
	setp.ge.s32 	%p251, %r173, %r118;
	mov.pred 	%p250, 0;
	mov.pred 	%p275, %p250;
	@%p251 bra 	$L__BB11_102;
	setp.ge.s32 	%p253, %r174, %r9;
	setp.lt.f32 	%p254, %f81, %f84;
	or.pred  	%p255, %p253, %p254;
	mov.pred 	%p275, -1;
	@%p255 bra 	$L__BB11_102;
	setp.lt.f32 	%p257, %f84, %f81;
	mov.pred 	%p275, %p250;
	@%p257 bra 	$L__BB11_102;
	setp.lt.s32 	%p275, %r1004, %r1007;
$L__BB11_102:
	selp.f32 	%f35, %f81, %f84, %p275;
	selp.b32 	%r179, %r1004, %r1007, %p275;
	selp.u32 	%r797, 1, 0, %p275;
	add.s32 	%r180, %r173, %r797;
	not.pred 	%p258, %p275;
	selp.u32 	%r798, 1, 0, %p258;
	add.s32 	%r181, %r174, %r798;
	@%p275 bra 	$L__BB11_104;
	shl.b32 	%r799, %r181, 3;
	mov.u32 	%r800, _ZZN3cub18CUB_300001_SM_10006detail10merge_sort26DeviceMergeSortMergeKernelINS2_10policy_hubIN6thrust24THRUST_300001_SM_1000_NS12zip_iteratorIN4cuda3std3__45tupleIJNS6_10device_ptrIfEENSC_IiEEEEEEEE9Policy600ESG_PNS0_8NullTypeESG_SK_jNSA_4lessINSB_IJfiEEEEESM_SJ_EEvbT2_T3_T4_PT6_PT7_T5_PSQ_SQ_NS1_7vsmem_tEE19static_temp_storage;
	add.s32 	%r801, %r800, %r799;
	ld.shared.v2.u32 	{%r802, %r1007}, [%r801];
	mov.b32 	%f84, %r802;
	bra.uni 	$L__BB11_105;
$L__BB11_104:
	shl.b32 	%r803, %r180, 3;
	mov.u32 	%r804, _ZZN3cub18CUB_300001_SM_10006detail10merge_sort26DeviceMergeSortMergeKernelINS2_10policy_hubIN6thrust24THRUST_300001_SM_1000_NS12zip_iteratorIN4cuda3std3__45tupleIJNS6_10device_ptrIfEENSC_IiEEEEEEEE9Policy600ESG_PNS0_8NullTypeESG_SK_jNSA_4lessINSB_IJfiEEEEESM_SJ_EEvbT2_T3_T4_PT6_PT7_T5_PSQ_SQ_NS1_7vsmem_tEE19static_temp_storage;
	add.s32 	%r805, %r804, %r803;
	ld.shared.v2.u32 	{%r806, %r1004}, [%r805];
	mov.b32 	%f81, %r806;
$L__BB11_105:
	setp.ge.s32 	%p260, %r180, %r118;
	mov.pred 	%p259, 0;
	mov.pred 	%p276, %p259;
	@%p260 bra 	$L__BB11_109;
	setp.ge.s32 	%p262, %r181, %r9;
	setp.lt.f32 	%p263, %f81, %f84;
	or.pred  	%p264, %p262, %p263;
	mov.pred 	%p276, -1;
	@%p264 bra 	$L__BB11_109;
	setp.lt.f32 	%p266, %f84, %f81;
	mov.pred 	%p276, %p259;
	@%p266 bra 	$L__BB11_109;
	setp.lt.s32 	%p276, %r1004, %r1007;
$L__BB11_109:
	ld.param.s8 	%rs5, [_ZN3cub18CUB_300001_SM_10006detail10merge_sort26DeviceMergeSortMergeKernelINS2_10policy_hubIN6thrust24THRUST_300001_SM_1000_NS12zip_iteratorIN4cuda3std3__45tupleIJNS6_10device_ptrIfEENSC_IiEEEEEEEE9Policy600ESG_PNS0_8NullTypeESG_SK_jNSA_4lessINSB_IJfiEEEEESM_SJ_EEvbT2_T3_T4_PT6_PT7_T5_PSQ_SQ_NS1_7vsmem_tE_param_0];
	setp.eq.s16 	%p267, %rs5, 0;
	selp.f32 	%f40, %f81, %f84, %p276;
	selp.b32 	%r186, %r1004, %r1007, %p276;
	bar.sync 	0;
	@%p267 bra 	$L__BB11_111;
	cvt.u64.u32 	%rd106, %r2;
	// begin inline asm
	mov.u32 %r807, %laneid;
	// end inline asm
	and.b32  	%r808, %r119, 7936;
	shl.b32 	%r809, %r807, 3;
	add.s32 	%r810, %r809, %r808;
	shr.s32 	%r811, %r810, 5;
	add.s32 	%r812, %r811, %r810;
	shl.b32 	%r813, %r812, 3;
	mov.u32 	%r814, _ZZN3cub18CUB_300001_SM_10006detail10merge_sort26DeviceMergeSortMergeKernelINS2_10policy_hubIN6thrust24THRUST_300001_SM_1000_NS12zip_iteratorIN4cuda3std3__45tupleIJNS6_10device_ptrIfEENSC_IiEEEEEEEE9Policy600ESG_PNS0_8NullTypeESG_SK_jNSA_4lessINSB_IJfiEEEEESM_SJ_EEvbT2_T3_T4_PT6_PT7_T5_PSQ_SQ_NS1_7vsmem_tEE19static_temp_storage;
	add.s32 	%r815, %r814, %r813;
	mov.b32 	%r816, %f5;
	st.shared.v2.u32 	[%r815], {%r816, %r137};
	mov.b32 	%r817, %f10;
	st.shared.v2.u32 	[%r815+8], {%r817, %r144};
	mov.b32 	%r818, %f15;
	st.shared.v2.u32 	[%r815+16], {%r818, %r151};
	mov.b32 	%r819, %f20;
	st.shared.v2.u32 	[%r815+24], {%r819, %r158};
	mov.b32 	%r820, %f25;
	st.shared.v2.u32 	[%r815+32], {%r820, %r165};
	mov.b32 	%r821, %f30;
	st.shared.v2.u32 	[%r815+40], {%r821, %r172};
	mov.b32 	%r822, %f35;
	st.shared.v2.u32 	[%r815+48], {%r822, %r179};
	mov.b32 	%r823, %f40;
	st.shared.v2.u32 	[%r815+56], {%r823, %r186};
	bar.warp.sync 	-1;
	mad.lo.s32 	%r824, %r807, -7, %r810;
	shr.s32 	%r825, %r824, 5;
	add.s32 	%r826, %r825, %r824;
	shl.b32 	%r827, %r826, 3;
	add.s32 	%r828, %r814, %r827;
	ld.shared.v2.u32 	{%r829, %r830}, [%r828];
	add.s32 	%r831, %r824, 32;
	shr.s32 	%r832, %r831, 5;
	add.s32 	%r833, %r832, %r824;
	shl.b32 	%r834, %r833, 3;
	add.s32 	%r835, %r814, %r834;
	ld.shared.v2.u32 	{%r836, %r837}, [%r835+256];
	add.s32 	%r838, %r824, 64;
	shr.s32 	%r839, %r838, 5;
	add.s32 	%r840, %r839, %r824;
	shl.b32 	%r841, %r840, 3;
	add.s32 	%r842, %r814, %r841;
	ld.shared.v2.u32 	{%r843, %r844}, [%r842+512];
	add.s32 	%r845, %r824, 96;
	shr.s32 	%r846, %r845, 5;
	add.s32 	%r847, %r846, %r824;
	shl.b32 	%r848, %r847, 3;
	add.s32 	%r849, %r814, %r848;
	ld.shared.v2.u32 	{%r850, %r851}, [%r849+768];
	add.s32 	%r852, %r824, 128;
	shr.s32 	%r853, %r852, 5;
	add.s32 	%r854, %r853, %r824;
	shl.b32 	%r855, %r854, 3;
	add.s32 	%r856, %r814, %r855;
	ld.shared.v2.u32 	{%r857, %r858}, [%r856+1024];
	add.s32 	%r859, %r824, 160;
	shr.s32 	%r860, %r859, 5;
	add.s32 	%r861, %r860, %r824;
	shl.b32 	%r862, %r861, 3;
	add.s32 	%r863, %r814, %r862;
	ld.shared.v2.u32 	{%r864, %r865}, [%r863+1280];
	add.s32 	%r866, %r824, 192;
	shr.s32 	%r867, %r866, 5;
	add.s32 	%r868, %r867, %r824;
	shl.b32 	%r869, %r868, 3;
	add.s32 	%r870, %r814, %r869;
	ld.shared.v2.u32 	{%r871, %r872}, [%r870+1536];
	add.s32 	%r873, %r824, 224;
	shr.s32 	%r874, %r873, 5;
	add.s32 	%r875, %r874, %r824;
	shl.b32 	%r876, %r875, 3;
	add.s32 	%r877, %r814, %r876;
	ld.shared.v2.u32 	{%r878, %r879}, [%r877+1792];
	and.b32  	%r880, %r3, 31;
	or.b32  	%r881, %r808, %r880;
	cvt.u64.u32 	%rd107, %r881;
	add.s64 	%rd108, %rd107, %rd106;
	shl.b64 	%rd109, %rd108, 3;
	add.s64 	%rd110, %rd1, %rd109;
	st.global.u32 	[%rd110], %r829;
	st.global.u32 	[%rd110+4], %r830;
	st.global.u32 	[%rd110+256], %r836;
	st.global.u32 	[%rd110+260], %r837;
	st.global.u32 	[%rd110+512], %r843;
	st.global.u32 	[%rd110+516], %r844;
	st.global.u32 	[%rd110+768], %r850;
	st.global.u32 	[%rd110+772], %r851;
	st.global.u32 	[%rd110+1024], %r857;
	st.global.u32 	[%rd110+1028], %r858;
	st.global.u32 	[%rd110+1280], %r864;
	st.global.u32 	[%rd110+1284], %r865;
	st.global.u32 	[%rd110+1536], %r871;
	st.global.u32 	[%rd110+1540], %r872;
	st.global.u32 	[%rd110+1792], %r878;
	st.global.u32 	[%rd110+1796], %r879;
	bra.uni 	$L__BB11_273;
$L__BB11_111:
	// begin inline asm
	mov.u32 %r882, %laneid;
	// end inline asm
	and.b32  	%r883, %r119, 7936;
	shl.b32 	%r884, %r882, 3;
	add.s32 	%r885, %r884, %r883;
	shr.s32 	%r886, %r885, 5;
	add.s32 	%r887, %r886, %r885;
	shl.b32 	%r888, %r887, 3;
	mov.u32 	%r889, _ZZN3cub18CUB_300001_SM_10006detail10merge_sort26DeviceMergeSortMergeKernelINS2_10policy_hubIN6thrust24THRUST_300001_SM_1000_NS12zip_iteratorIN4cuda3std3__45tupleIJNS6_10device_ptrIfEENSC_IiEEEEEEEE9Policy600ESG_PNS0_8NullTypeESG_SK_jNSA_4lessINSB_IJfiEEEEESM_SJ_EEvbT2_T3_T4_PT6_PT7_T5_PSQ_SQ_NS1_7vsmem_tEE19static_temp_storage;
	add.s32 	%r890, %r889, %r888;
	mov.b32 	%r891, %f5;
	st.shared.v2.u32 	[%r890], {%r891, %r137};
	mov.b32 	%r892, %f10;
	st.shared.v2.u32 	[%r890+8], {%r892, %r144};
	mov.b32 	%r893, %f15;
	st.shared.v2.u32 	[%r890+16], {%r893, %r151};
	mov.b32 	%r894, %f20;
	st.shared.v2.u32 	[%r890+24], {%r894, %r158};
	mov.b32 	%r895, %f25;
	st.shared.v2.u32 	[%r890+32], {%r895, %r165};
	mov.b32 	%r896, %f30;
	st.shared.v2.u32 	[%r890+40], {%r896, %r172};
	mov.b32 	%r897, %f35;
	st.shared.v2.u32 	[%r890+48], {%r897, %r179};
	mov.b32 	%r898, %f40;
	st.shared.v2.u32 	[%r890+56], {%r898, %r186};
	bar.warp.sync 	-1;
	mad.lo.s32 	%r899, %r882, -7, %r885;
	shr.s32 	%r900, %r899, 5;
	add.s32 	%r901, %r900, %r899;
	shl.b32 	%r902, %r901, 3;
	add.s32 	%r903, %r889, %r902;
	ld.shared.v2.u32 	{%r904, %r905}, [%r903];
	add.s32 	%r906, %r899, 32;
	shr.s32 	%r907, %r906, 5;
	add.s32 	%r908, %r907, %r899;
	shl.b32 	%r909, %r908, 3;
	add.s32 	%r910, %r889, %r909;
	ld.shared.v2.u32 	{%r911, %r912}, [%r910+256];
	add.s32 	%r913, %r899, 64;
	shr.s32 	%r914, %r913, 5;
	add.s32 	%r915, %r914, %r899;
	shl.b32 	%r916, %r915, 3;
	add.s32 	%r917, %r889, %r916;
	ld.shared.v2.u32 	{%r918, %r919}, [%r917+512];
	add.s32 	%r920, %r899, 96;
	shr.s32 	%r921, %r920, 5;
	add.s32 	%r922, %r921, %r899;
	shl.b32 	%r923, %r922, 3;
	add.s32 	%r924, %r889, %r923;
	ld.shared.v2.u32 	{%r925, %r926}, [%r924+768];
	add.s32 	%r927, %r899, 128;
	shr.s32 	%r928, %r927, 5;
	add.s32 	%r929, %r928, %r899;
	shl.b32 	%r930, %r929, 3;
	add.s32 	%r931, %r889, %r930;
	ld.shared.v2.u32 	{%r932, %r933}, [%r931+1024];
	add.s32 	%r934, %r899, 160;
	shr.s32 	%r935, %r934, 5;
	add.s32 	%r936, %r935, %r899;
	shl.b32 	%r937, %r936, 3;
	add.s32 	%r938, %r889, %r937;
	ld.shared.v2.u32 	{%r939, %r940}, [%r938+1280];
	add.s32 	%r941, %r899, 192;
	shr.s32 	%r942, %r941, 5;
	add.s32 	%r943, %r942, %r899;
	shl.b32 	%r944, %r943, 3;
	add.s32 	%r945, %r889, %r944;
	ld.shared.v2.u32 	{%r946, %r947}, [%r945+1536];
	add.s32 	%r948, %r899, 224;
	shr.s32 	%r949, %r948, 5;
	add.s32 	%r950, %r949, %r899;
	shl.b32 	%r951, %r950, 3;
	add.s32 	%r952, %r889, %r951;
	ld.shared.v2.u32 	{%r953, %r954}, [%r952+1792];
	and.b32  	%r955, %r3, 31;
	cvt.u64.u32 	%rd111, %r883;
	add.s32 	%r956, %r955, %r2;
	cvt.u64.u32 	%rd112, %r956;
	add.s64 	%rd113, %rd112, %rd111;
	cvta.to.global.u64 	%rd114, %rd24;
	shl.b64 	%rd115, %rd113, 2;
	add.s64 	%rd116, %rd114, %rd115;
	cvta.to.global.u64 	%rd117, %rd25;
	add.s64 	%rd118, %rd117, %rd115;
	st.global.u32 	[%rd116], %r904;
	st.global.u32 	[%rd118], %r905;
	st.global.u32 	[%rd116+128], %r911;
	st.global.u32 	[%rd118+128], %r912;
	st.global.u32 	[%rd116+256], %r918;
	st.global.u32 	[%rd118+256], %r919;
	st.global.u32 	[%rd116+384], %r925;
	st.global.u32 	[%rd118+384], %r926;
	st.global.u32 	[%rd116+512], %r932;
	st.global.u32 	[%rd118+512], %r933;
	st.global.u32 	[%rd116+640], %r939;
	st.global.u32 	[%rd118+640], %r940;
	st.global.u32 	[%rd116+768], %r946;
	st.global.u32 	[%rd118+768], %r947;
	st.global.u32 	[%rd116+896], %r953;
	st.global.u32 	[%rd118+896], %r954;
	bra.uni 	$L__BB11_273;
$L__BB11_112:
	ld.param.s8 	%rs2, [_ZN3cub18CUB_300001_SM_10006detail10merge_sort26DeviceMergeSortMergeKernelINS2_10policy_hubIN6thrust24THRUST_300001_SM_1000_NS12zip_iteratorIN4cuda3std3__45tupleIJNS6_10device_ptrIfEENSC_IiEEEEEEEE9Policy600ESG_PNS0_8NullTypeESG_SK_jNSA_4lessINSB_IJfiEEEEESM_SJ_EEvbT2_T3_T4_PT6_PT7_T5_PSQ_SQ_NS1_7vsmem_tE_param_0];
	mul.wide.u32 	%rd28, %r1, 4;
	add.s64 	%rd29, %rd2, %rd28;
	ld.global.u32 	%r430, [%rd29];
	ld.global.u32 	%r431, [%rd29+4];
	neg.s32 	%r432, %r427;
	and.b32  	%r433, %r1, %r432;
	shl.b32 	%r187, %r433, 11;
	shl.b32 	%r434, %r427, 10;
	and.b32  	%r188, %r434, -2048;
	sub.s32 	%r435, %r1, %r433;
	shl.b32 	%r436, %r435, 11;
	sub.s32 	%r189, %r430, %r187;
	sub.s32 	%r437, %r431, %r187;
	sub.s32 	%r438, %r426, %r187;
	max.u32 	%r439, %r438, %r188;
	sub.s32 	%r440, %r439, %r188;
	sub.s32 	%r441, %r436, %r189;
	min.u32 	%r190, %r441, %r440;
	setp.eq.s32 	%p38, %r436, -2048;
	selp.b32 	%r442, 2047, 2048, %p38;
	add.s32 	%r443, %r442, %r436;
	sub.s32 	%r444, %r443, %r437;
	or.b32  	%r445, %r1, %r432;
	setp.eq.s32 	%p39, %r445, -1;
	min.u32 	%r446, %r188, %r438;
	selp.b32 	%r447, %r446, %r437, %p39;
	selp.b32 	%r448, %r188, %r444, %p39;
	min.u32 	%r449, %r448, %r440;
	sub.s32 	%r191, %r447, %r189;
	sub.s32 	%r192, %r449, %r190;
	// begin inline asm
	griddepcontrol.wait;
	// end inline asm
	setp.eq.s16 	%p40, %rs2, 0;
	@%p40 bra 	$L__BB11_145;
	cvt.u64.u32 	%rd30, %r187;
	mul.wide.u32 	%rd31, %r187, 4;
	add.s64 	%rd32, %rd3, %rd31;
	cvt.u64.u32 	%rd33, %r189;
	cvt.u64.u32 	%rd34, %r188;
	cvt.u64.u32 	%rd35, %r190;
	add.s64 	%rd36, %rd35, %rd34;
	add.s32 	%r193, %r192, %r191;
	setp.ge.s32 	%p41, %r3, %r193;
	cvt.u64.u32 	%rd37, %r3;
	add.s64 	%rd38, %rd37, %rd33;
	shl.b64 	%rd39, %rd38, 2;
	add.s64 	%rd15, %rd32, %rd39;
	sub.s32 	%r451, %r3, %r191;
	cvt.s64.s32 	%rd40, %r451;
	add.s64 	%rd41, %rd36, %rd40;
	shl.b64 	%rd42, %rd41, 2;
	add.s64 	%rd16, %rd32, %rd42;
	add.s64 	%rd43, %rd38, %rd30;
	shl.b64 	%rd44, %rd43, 2;
	add.s64 	%rd17, %rd4, %rd44;
	add.s64 	%rd45, %rd41, %rd30;
	shl.b64 	%rd46, %rd45, 2;
	add.s64 	%rd18, %rd4, %rd46;
	mov.b32 	%r1060, 0;
	mov.u32 	%r1061, %r1060;
	@%p41 bra 	$L__BB11_117;
	setp.ge.s32 	%p42, %r3, %r191;
	@%p42 bra 	$L__BB11_116;
	ld.global.u32 	%r1061, [%rd15];
	ld.global.u32 	%r1060, [%rd17];
	bra.uni 	$L__BB11_117;
$L__BB11_116:
	ld.global.u32 	%r1061, [%rd16];
	ld.global.u32 	%r1060, [%rd18];
$L__BB11_117:
	add.s32 	%r200, %r3, 256;
	setp.ge.s32 	%p43, %r200, %r193;
	mov.b32 	%r1058, 0;
	mov.u32 	%r1059, %r1058;
	@%p43 bra 	$L__BB11_121;
	setp.lt.s32 	%p44, %r200, %r191;
	@%p44 bra 	$L__BB11_120;
	ld.global.u32 	%r1059, [%rd16+1024];
	ld.global.u32 	%r1058, [%rd18+1024];
	bra.uni 	$L__BB11_121;
$L__BB11_120:
	ld.global.u32 	%r1059, [%rd15+1024];
	ld.global.u32 	%r1058, [%rd17+1024];
$L__BB11_121:
	add.s32 	%r207, %r3, 512;
	setp.ge.s32 	%p45, %r207, %r193;
	mov.b32 	%r1056, 0;
	mov.u32 	%r1057, %r1056;
	@%p45 bra 	$L__BB11_125;
	setp.lt.s32 	%p46, %r207, %r191;
	@%p46 bra 	$L__BB11_124;
	ld.global.u32 	%r1057, [%rd16+2048];
	ld.global.u32 	%r1056, [%rd18+2048];
	bra.uni 	$L__BB11_125;
$L__BB11_124:
	ld.global.u32 	%r1057, [%rd15+2048];
	ld.global.u32 	%r1056, [%rd17+2048];
$L__BB11_125:
	add.s32 	%r214, %r3, 768;
	setp.ge.s32 	%p47, %r214, %r193;
	mov.b32 	%r1054, 0;
	mov.u32 	%r1055, %r1054;
	@%p47 bra 	$L__BB11_129;
	setp.lt.s32 	%p48, %r214, %r191;
	@%p48 bra 	$L__BB11_128;
	ld.global.u32 	%r1055, [%rd16+3072];
	ld.global.u32 	%r1054, [%rd18+3072];
	bra.uni 	$L__BB11_129;
$L__BB11_128:
	ld.global.u32 	%r1055, [%rd15+3072];
	ld.global.u32 	%r1054, [%rd17+3072];
$L__BB11_129:
	or.b32  	%r221, %r3, 1024;
	setp.ge.s32 	%p49, %r221, %r193;
	mov.b32 	%r1052, 0;
	mov.u32 	%r1053, %r1052;
	@%p49 bra 	$L__BB11_133;
	setp.lt.s32 	%p50, %r221, %r191;
	@%p50 bra 	$L__BB11_132;
	ld.global.u32 	%r1053, [%rd16+4096];
	ld.global.u32 	%r1052, [%rd18+4096];
	bra.uni 	$L__BB11_133;
$L__BB11_132:
	ld.global.u32 	%r1053, [%rd15+4096];
	ld.global.u32 	%r1052, [%rd17+4096];
$L__BB11_133:
	add.s32 	%r228, %r3, 1280;
	setp.ge.s32 	%p51, %r228, %r193;
	mov.b32 	%r1050, 0;
	mov.u32 	%r1051, %r1050;
	@%p51 bra 	$L__BB11_137;
	setp.lt.s32 	%p52, %r228, %r191;
	@%p52 bra 	$L__BB11_136;
	ld.global.u32 	%r1051, [%rd16+5120];
	ld.global.u32 	%r1050, [%rd18+5120];
	bra.uni 	$L__BB11_137;
$L__BB11_136:
	ld.global.u32 	%r1051, [%rd15+5120];
	ld.global.u32 	%r1050, [%rd17+5120];
$L__BB11_137:
	add.s32 	%r235, %r3, 1536;
	setp.ge.s32 	%p53, %r235, %r193;
	mov.b32 	%r1048, 0;
	mov.u32 	%r1049, %r1048;
	@%p53 bra 	$L__BB11_141;
	setp.lt.s32 	%p54, %r235, %r191;
	@%p54 bra 	$L__BB11_140;
	ld.global.u32 	%r1049, [%rd16+6144];
	ld.global.u32 	%r1048, [%rd18+6144];
	bra.uni 	$L__BB11_141;
$L__BB11_140:
	ld.global.u32 	%r1049, [%rd15+6144];
	ld.global.u32 	%r1048, [%rd17+6144];
$L__BB11_141:
	add.s32 	%r242, %r3, 1792;
	setp.ge.s32 	%p55, %r242, %r193;
	mov.b32 	%r1046, 0;
	mov.u32 	%r1047, %r1046;
	@%p55 bra 	$L__BB11_177;
	setp.lt.s32 	%p56, %r242, %r191;
	@%p56 bra 	$L__BB11_144;
	ld.global.u32 	%r1047, [%rd16+7168];
	ld.global.u32 	%r1046, [%rd18+7168];
	bra.uni 	$L__BB11_177;
$L__BB11_144:
	ld.global.u32 	%r1047, [%rd15+7168];
	ld.global.u32 	%r1046, [%rd17+7168];
	bra.uni 	$L__BB11_177;
$L__BB11_145:
	cvt.u64.u32 	%rd47, %r187;
	cvt.u64.u32 	%rd48, %r189;
	add.s64 	%rd49, %rd48, %rd47;
	cvt.u64.u32 	%rd50, %r188;
	add.s64 	%rd51, %rd47, %rd50;
	cvt.u64.u32 	%rd52, %r190;
	add.s64 	%rd53, %rd51, %rd52;
	add.s32 	%r247, %r192, %r191;
	setp.ge.s32 	%p57, %r3, %r247;
	cvt.u64.u32 	%rd54, %r3;
	add.s64 	%rd55, %rd49, %rd54;
	shl.b64 	%rd56, %rd55, 3;
	add.s64 	%rd19, %rd1, %rd56;
	sub.s32 	%r460, %r3, %r191;
	cvt.s64.s32 	%rd57, %r460;
	add.s64 	%rd58, %rd53, %rd57;
	shl.b64 	%rd59, %rd58, 3;
	add.s64 	%rd20, %rd1, %rd59;
	mov.b32 	%r1060, 0;
	mov.u32 	%r1061, %r1060;
	@%p57 bra 	$L__BB11_149;
	setp.ge.s32 	%p58, %r3, %r191;
	@%p58 bra 	$L__BB11_148;
	ld.global.u32 	%r1061, [%rd19];
	ld.global.u32 	%r1060, [%rd19+4];
	bra.uni 	$L__BB11_149;
$L__BB11_148:
	ld.global.u32 	%r1061, [%rd20];
	ld.global.u32 	%r1060, [%rd20+4];
$L__BB11_149:
	add.s32 	%r254, %r3, 256;
	setp.ge.s32 	%p59, %r254, %r247;
	mov.b32 	%r1058, 0;
	mov.u32 	%r1059, %r1058;
	@%p59 bra 	$L__BB11_153;
	setp.lt.s32 	%p60, %r254, %r191;
	@%p60 bra 	$L__BB11_152;
	ld.global.u32 	%r1059, [%rd20+2048];
	ld.global.u32 	%r1058, [%rd20+2052];
	bra.uni 	$L__BB11_153;
$L__BB11_152:
	ld.global.u32 	%r1059, [%rd19+2048];
	ld.global.u32 	%r1058, [%rd19+2052];
$L__BB11_153:
	add.s32 	%r261, %r3, 512;
	setp.ge.s32 	%p61, %r261, %r247;
	mov.b32 	%r1056, 0;
	mov.u32 	%r1057, %r1056;
	@%p61 bra 	$L__BB11_157;
	setp.lt.s32 	%p62, %r261, %r191;
	@%p62 bra 	$L__BB11_156;
	ld.global.u32 	%r1057, [%rd20+4096];
	ld.global.u32 	%r1056, [%rd20+4100];
	bra.uni 	$L__BB11_157;
$L__BB11_156:
	ld.global.u32 	%r1057, [%rd19+4096];
	ld.global.u32 	%r1056, [%rd19+4100];
$L__BB11_157:
	add.s32 	%r268, %r3, 768;
	setp.ge.s32 	%p63, %r268, %r247;
	mov.b32 	%r1054, 0;
	mov.u32 	%r1055, %r1054;
	@%p63 bra 	$L__BB11_161;
	setp.lt.s32 	%p64, %r268, %r191;
	@%p64 bra 	$L__BB11_160;
	ld.global.u32 	%r1055, [%rd20+6144];
	ld.global.u32 	%r1054, [%rd20+6148];
	bra.uni 	$L__BB11_161;
$L__BB11_160:
	ld.global.u32 	%r1055, [%rd19+6144];
	ld.global.u32 	%r1054, [%rd19+6148];
$L__BB11_161:
	or.b32  	%r275, %r3, 1024;
	setp.ge.s32 	%p65, %r275, %r247;
	mov.b32 	%r1052, 0;
	mov.u32 	%r1053, %r1052;
	@%p65 bra 	$L__BB11_165;
	setp.lt.s32 	%p66, %r275, %r191;
	@%p66 bra 	$L__BB11_164;
	ld.global.u32 	%r1053, [%rd20+8192];
	ld.global.u32 	%r1052, [%rd20+8196];
	bra.uni 	$L__BB11_165;
$L__BB11_164:
	ld.global.u32 	%r1053, [%rd19+8192];
	ld.global.u32 	%r1052, [%rd19+8196];
$L__BB11_165:
	add.s32 	%r282, %r3, 1280;
	setp.ge.s32 	%p67, %r282, %r247;
	mov.b32 	%r1050, 0;
	mov.u32 	%r1051, %r1050;
	@%p67 bra 	$L__BB11_169;
	setp.lt.s32 	%p68, %r282, %r191;
	@%p68 bra 	$L__BB11_168;
	ld.global.u32 	%r1051, [%rd20+10240];
	ld.global.u32 	%r1050, [%rd20+10244];
	bra.uni 	$L__BB11_169;
$L__BB11_168:
	ld.global.u32 	%r1051, [%rd19+10240];
	ld.global.u32 	%r1050, [%rd19+10244];
$L__BB11_169:
	add.s32 	%r289, %r3, 1536;
	setp.ge.s32 	%p69, %r289, %r247;
	mov.b32 	%r1048, 0;
	mov.u32 	%r1049, %r1048;
	@%p69 bra 	$L__BB11_173;
	setp.lt.s32 	%p70, %r289, %r191;
	@%p70 bra 	$L__BB11_172;
	ld.global.u32 	%r1049, [%rd20+12288];
	ld.global.u32 	%r1048, [%rd20+12292];
	bra.uni 	$L__BB11_173;
$L__BB11_172:
	ld.global.u32 	%r1049, [%rd19+12288];
	ld.global.u32 	%r1048, [%rd19+12292];
$L__BB11_173:
	add.s32 	%r296, %r3, 1792;
	setp.ge.s32 	%p71, %r296, %r247;
	mov.b32 	%r1046, 0;
	mov.u32 	%r1047, %r1046;
	@%p71 bra 	$L__BB11_177;
	setp.lt.s32 	%p72, %r296, %r191;
	@%p72 bra 	$L__BB11_176;
	ld.global.u32 	%r1047, [%rd20+14336];
	ld.global.u32 	%r1046, [%rd20+14340];
	bra.uni 	$L__BB11_177;
$L__BB11_176:
	ld.global.u32 	%r1047, [%rd19+14336];
	ld.global.u32 	%r1046, [%rd19+14340];
$L__BB11_177:
	shl.b32 	%r318, %r3, 3;
	mov.u32 	%r468, _ZZN3cub18CUB_300001_SM_10006detail10merge_sort26DeviceMergeSortMergeKernelINS2_10policy_hubIN6thrust24THRUST_300001_SM_1000_NS12zip_iteratorIN4cuda3std3__45tupleIJNS6_10device_ptrIfEENSC_IiEEEEEEEE9Policy600ESG_PNS0_8NullTypeESG_SK_jNSA_4lessINSB_IJfiEEEEESM_SJ_EEvbT2_T3_T4_PT6_PT7_T5_PSQ_SQ_NS1_7vsmem_tEE19static_temp_storage;
	add.s32 	%r469, %r468, %r318;
	st.shared.v2.u32 	[%r469], {%r1061, %r1060};
	st.shared.v2.u32 	[%r469+2048], {%r1059, %r1058};
	st.shared.v2.u32 	[%r469+4096], {%r1057, %r1056};
	st.shared.v2.u32 	[%r469+6144], {%r1055, %r1054};
	st.shared.v2.u32 	[%r469+8192], {%r1053, %r1052};
	st.shared.v2.u32 	[%r469+10240], {%r1051, %r1050};
	st.shared.v2.u32 	[%r469+12288], {%r1049, %r1048};
	st.shared.v2.u32 	[%r469+14336], {%r1047, %r1046};
	bar.sync 	0;
	// begin inline asm
	griddepcontrol.launch_dependents;
	// end inline asm
	add.s32 	%r317, %r192, %r191;
	min.s32 	%r319, %r318, %r317;
	setp.lt.s32 	%p73, %r319, %r192;
	sub.s32 	%r470, %r319, %r192;
	selp.b32 	%r1064, 0, %r470, %p73;
	min.s32 	%r1062, %r191, %r319;
	setp.ge.s32 	%p74, %r1064, %r1062;
	@%p74 bra 	$L__BB11_183;
	add.s32 	%r322, %r319, %r191;
$L__BB11_179:
	sub.s32 	%r471, %r1062, %r1064;
	shr.u32 	%r472, %r471, 31;
	add.s32 	%r473, %r471, %r472;
	shr.s32 	%r474, %r473, 1;
	add.s32 	%r325, %r474, %r1064;
	shl.b32 	%r475, %r325, 3;
	add.s32 	%r477, %r468, %r475;
	ld.shared.v2.u32 	{%r478, %r326}, [%r477];
	mov.b32 	%f41, %r478;
	not.b32 	%r479, %r325;
	add.s32 	%r480, %r322, %r479;
	shl.b32 	%r481, %r480, 3;
	add.s32 	%r482, %r468, %r481;
	ld.shared.v2.u32 	{%r483, %r327}, [%r482];
	mov.b32 	%f42, %r483;
	setp.lt.f32 	%p76, %f42, %f41;
	mov.pred 	%p277, 0;
	@%p76 bra 	$L__BB11_182;
	setp.lt.f32 	%p78, %f41, %f42;
	mov.pred 	%p277, -1;
	@%p78 bra 	$L__BB11_182;
	setp.ge.s32 	%p277, %r327, %r326;
$L__BB11_182:
	add.s32 	%r484, %r325, 1;
	selp.b32 	%r1064, %r484, %r1064, %p277;
	selp.b32 	%r1062, %r1062, %r325, %p277;
	setp.lt.s32 	%p79, %r1064, %r1062;
	@%p79 bra 	$L__BB11_179;
$L__BB11_183:
	sub.s32 	%r485, %r319, %r1064;
	add.s32 	%r331, %r485, %r191;
	shl.b32 	%r486, %r331, 3;
	add.s32 	%r332, %r468, %r486;
	ld.shared.v2.u32 	{%r488, %r1065}, [%r332];
	mov.b32 	%f95, %r488;
	shl.b32 	%r489, %r1064, 3;
	add.s32 	%r334, %r468, %r489;
	ld.shared.v2.u32 	{%r490, %r1068}, [%r334];
	mov.b32 	%f98, %r490;
	setp.ge.s32 	%p81, %r331, %r317;
	mov.pred 	%p80, 0;
	mov.pred 	%p278, %p80;
	@%p81 bra 	$L__BB11_187;
	setp.ge.s32 	%p83, %r1064, %r191;
	setp.lt.f32 	%p84, %f95, %f98;
	or.pred  	%p85, %p83, %p84;
	mov.pred 	%p278, -1;
	@%p85 bra 	$L__BB11_187;
	setp.lt.f32 	%p87, %f98, %f95;
	mov.pred 	%p278, %p80;
	@%p87 bra 	$L__BB11_187;
	setp.lt.s32 	%p278, %r1065, %r1068;
$L__BB11_187:
	selp.f32 	%f45, %f95, %f98, %p278;
	selp.b32 	%r336, %r1065, %r1068, %p278;
	selp.u32 	%r491, 1, 0, %p278;
	add.s32 	%r337, %r331, %r491;
	not.pred 	%p88, %p278;
	selp.u32 	%r492, 1, 0, %p88;
	add.s32 	%r338, %r1064, %r492;
	@%p88 bra 	$L__BB11_189;
	ld.shared.v2.u32 	{%r494, %r1065}, [%r332+8];
	mov.b32 	%f95, %r494;
	bra.uni 	$L__BB11_190;
$L__BB11_189:
	ld.shared.v2.u32 	{%r493, %r1068}, [%r334+8];
	mov.b32 	%f98, %r493;
$L__BB11_190:
	setp.ge.s32 	%p90, %r337, %r317;
	mov.pred 	%p89, 0;
	mov.pred 	%p279, %p89;
	@%p90 bra 	$L__BB11_194;
	setp.ge.s32 	%p92, %r338, %r191;
	setp.lt.f32 	%p93, %f95, %f98;
	or.pred  	%p94, %p92, %p93;
	mov.pred 	%p279, -1;
	@%p94 bra 	$L__BB11_194;
	setp.lt.f32 	%p96, %f98, %f95;
	mov.pred 	%p279, %p89;
	@%p96 bra 	$L__BB11_194;
	setp.lt.s32 	%p279, %r1065, %r1068;
$L__BB11_194:
	selp.f32 	%f50, %f95, %f98, %p279;
	selp.b32 	%r343, %r1065, %r1068, %p279;
	selp.u32 	%r495, 1, 0, %p279;
	add.s32 	%r344, %r337, %r495;
	not.pred 	%p97, %p279;
	selp.u32 	%r496, 1, 0, %p97;
	add.s32 	%r345, %r338, %r496;
	@%p279 bra 	$L__BB11_196;
	shl.b32 	%r497, %r345, 3;
	add.s32 	%r499, %r468, %r497;
	ld.shared.v2.u32 	{%r500, %r1068}, [%r499];
	mov.b32 	%f98, %r500;
	bra.uni 	$L__BB11_197;
$L__BB11_196:
	shl.b32 	%r501, %r344, 3;
	add.s32 	%r503, %r468, %r501;
	ld.shared.v2.u32 	{%r504, %r1065}, [%r503];
	mov.b32 	%f95, %r504;
$L__BB11_197:
	setp.ge.s32 	%p99, %r344, %r317;
	mov.pred 	%p98, 0;
	mov.pred 	%p280, %p98;
	@%p99 bra 	$L__BB11_201;
	setp.ge.s32 	%p101, %r345, %r191;
	setp.lt.f32 	%p102, %f95, %f98;
	or.pred  	%p103, %p101, %p102;
	mov.pred 	%p280, -1;
	@%p103 bra 	$L__BB11_201;
	setp.lt.f32 	%p105, %f98, %f95;
	mov.pred 	%p280, %p98;
	@%p105 bra 	$L__BB11_201;
	setp.lt.s32 	%p280, %r1065, %r1068;
$L__BB11_201:
	selp.f32 	%f55, %f95, %f98, %p280;
	selp.b32 	%r350, %r1065, %r1068, %p280;
	selp.u32 	%r505, 1, 0, %p280;
	add.s32 	%r351, %r344, %r505;
	not.pred 	%p106, %p280;
	selp.u32 	%r506, 1, 0, %p106;
	add.s32 	%r352, %r345, %r506;
	@%p280 bra 	$L__BB11_203;
	shl.b32 	%r507, %r352, 3;
	add.s32 	%r509, %r468, %r507;
	ld.shared.v2.u32 	{%r510, %r1068}, [%r509];
	mov.b32 	%f98, %r510;
	bra.uni 	$L__BB11_204;
$L__BB11_203:
	shl.b32 	%r511, %r351, 3;
	add.s32 	%r513, %r468, %r511;
	ld.shared.v2.u32 	{%r514, %r1065}, [%r513];
	mov.b32 	%f95, %r514;
$L__BB11_204:
	setp.ge.s32 	%p108, %r351, %r317;
	mov.pred 	%p107, 0;
	mov.pred 	%p281, %p107;
	@%p108 bra 	$L__BB11_208;
	setp.ge.s32 	%p110, %r352, %r191;
	setp.lt.f32 	%p111, %f95, %f98;
	or.pred  	%p112, %p110, %p111;
	mov.pred 	%p281, -1;
	@%p112 bra 	$L__BB11_208;
	setp.lt.f32 	%p114, %f98, %f95;
	mov.pred 	%p281, %p107;
	@%p114 bra 	$L__BB11_208;
	setp.lt.s32 	%p281, %r1065, %r1068;
$L__BB11_208:
	selp.f32 	%f60, %f95, %f98, %p281;
	selp.b32 	%r357, %r1065, %r1068, %p281;
	selp.u32 	%r515, 1, 0, %p281;
	add.s32 	%r358, %r351, %r515;
	not.pred 	%p115, %p281;
	selp.u32 	%r516, 1, 0, %p115;
	add.s32 	%r359, %r352, %r516;
	@%p281 bra 	$L__BB11_210;
	shl.b32 	%r517, %r359, 3;
	add.s32 	%r519, %r468, %r517;
	ld.shared.v2.u32 	{%r520, %r1068}, [%r519];
	mov.b32 	%f98, %r520;
	bra.uni 	$L__BB11_211;
$L__BB11_210:
	shl.b32 	%r521, %r358, 3;
	add.s32 	%r523, %r468, %r521;
	ld.shared.v2.u32 	{%r524, %r1065}, [%r523];
	mov.b32 	%f95, %r524;
$L__BB11_211:
	setp.ge.s32 	%p117, %r358, %r317;
	mov.pred 	%p116, 0;
	mov.pred 	%p282, %p116;
	@%p117 bra 	$L__BB11_215;
	setp.ge.s32 	%p119, %r359, %r191;
	setp.lt.f32 	%p120, %f95, %f98;
	or.pred  	%p121, %p119, %p120;
	mov.pred 	%p282, -1;
	@%p121 bra 	$L__BB11_215;
	setp.lt.f32 	%p123, %f98, %f95;
	mov.pred 	%p282, %p116;
	@%p123 bra 	$L__BB11_215;
	setp.lt.s32 	%p282, %r1065, %r1068;
$L__BB11_215:
	selp.f32 	%f65, %f95, %f98, %p282;
	selp.b32 	%r364, %r1065, %r1068, %p282;
	selp.u32 	%r525, 1, 0, %p282;
	add.s32 	%r365, %r358, %r525;
	not.pred 	%p124, %p282;
	selp.u32 	%r526, 1, 0, %p124;
	add.s32 	%r366, %r359, %r526;
	@%p282 bra 	$L__BB11_217;
	shl.b32 	%r527, %r366, 3;
	add.s32 	%r529, %r468, %r527;
	ld.shared.v2.u32 	{%r530, %r1068}, [%r529];
	mov.b32 	%f98, %r530;
	bra.uni 	$L__BB11_218;
$L__BB11_217:
	shl.b32 	%r531, %r365, 3;
	add.s32 	%r533, %r468, %r531;
	ld.shared.v2.u32 	{%r534, %r1065}, [%r533];
	mov.b32 	%f95, %r534;
$L__BB11_218:
	setp.ge.s32 	%p126, %r365, %r317;
	mov.pred 	%p125, 0;
	mov.pred 	%p283, %p125;
	@%p126 bra 	$L__BB11_222;
	setp.ge.s32 	%p128, %r366, %r191;
	setp.lt.f32 	%p129, %f95, %f98;
	or.pred  	%p130, %p128, %p129;
	mov.pred 	%p283, -1;
	@%p130 bra 	$L__BB11_222;
	setp.lt.f32 	%p132, %f98, %f95;
	mov.pred 	%p283, %p125;
	@%p132 bra 	$L__BB11_222;
	setp.lt.s32 	%p283, %r1065, %r1068;
$L__BB11_222:
	selp.f32 	%f70, %f95, %f98, %p283;
	selp.b32 	%r371, %r1065, %r1068, %p283;
	selp.u32 	%r535, 1, 0, %p283;
	add.s32 	%r372, %r365, %r535;
	not.pred 	%p133, %p283;
	selp.u32 	%r536, 1, 0, %p133;
	add.s32 	%r373, %r366, %r536;
	@%p283 bra 	$L__BB11_224;
	shl.b32 	%r537, %r373, 3;
	add.s32 	%r539, %r468, %r537;
	ld.shared.v2.u32 	{%r540, %r1068}, [%r539];
	mov.b32 	%f98, %r540;
	bra.uni 	$L__BB11_225;
$L__BB11_224:
	shl.b32 	%r541, %r372, 3;
	add.s32 	%r543, %r468, %r541;
	ld.shared.v2.u32 	{%r544, %r1065}, [%r543];
	mov.b32 	%f95, %r544;
$L__BB11_225:
	setp.ge.s32 	%p135, %r372, %r317;
	mov.pred 	%p134, 0;
	mov.pred 	%p284, %p134;
	@%p135 bra 	$L__BB11_229;
	setp.ge.s32 	%p137, %r373, %r191;
	setp.lt.f32 	%p138, %f95, %f98;
	or.pred  	%p139, %p137, %p138;
	mov.pred 	%p284, -1;
	@%p139 bra 	$L__BB11_229;
	setp.lt.f32 	%p141, %f98, %f95;
	mov.pred 	%p284, %p134;
	@%p141 bra 	$L__BB11_229;
	setp.lt.s32 	%p284, %r1065, %r1068;
$L__BB11_229:
	selp.f32 	%f75, %f95, %f98, %p284;
	selp.b32 	%r378, %r1065, %r1068, %p284;
	selp.u32 	%r545, 1, 0, %p284;
	add.s32 	%r379, %r372, %r545;
	not.pred 	%p142, %p284;
	selp.u32 	%r546, 1, 0, %p142;
	add.s32 	%r380, %r373, %r546;
	@%p284 bra 	$L__BB11_231;
	shl.b32 	%r547, %r380, 3;
	mov.u32 	%r548, _ZZN3cub18CUB_300001_SM_10006detail10merge_sort26DeviceMergeSortMergeKernelINS2_10policy_hubIN6thrust24THRUST_300001_SM_1000_NS12zip_iteratorIN4cuda3std3__45tupleIJNS6_10device_ptrIfEENSC_IiEEEEEEEE9Policy600ESG_PNS0_8NullTypeESG_SK_jNSA_4lessINSB_IJfiEEEEESM_SJ_EEvbT2_T3_T4_PT6_PT7_T5_PSQ_SQ_NS1_7vsmem_tEE19static_temp_storage;
	add.s32 	%r549, %r548, %r547;
	ld.shared.v2.u32 	{%r550, %r1068}, [%r549];
	mov.b32 	%f98, %r550;
	bra.uni 	$L__BB11_232;
$L__BB11_231:
	shl.b32 	%r551, %r379, 3;
	mov.u32 	%r552, _ZZN3cub18CUB_300001_SM_10006detail10merge_sort26DeviceMergeSortMergeKernelINS2_10policy_hubIN6thrust24THRUST_300001_SM_1000_NS12zip_iteratorIN4cuda3std3__45tupleIJNS6_10device_ptrIfEENSC_IiEEEEEEEE9Policy600ESG_PNS0_8NullTypeESG_SK_jNSA_4lessINSB_IJfiEEEEESM_SJ_EEvbT2_T3_T4_PT6_PT7_T5_PSQ_SQ_NS1_7vsmem_tEE19static_temp_storage;
	add.s32 	%r553, %r552, %r551;
	ld.shared.v2.u32 	{%r554, %r1065}, [%r553];
	mov.b32 	%f95, %r554;
$L__BB11_232:
	setp.ge.s32 	%p144, %r379, %r317;
	mov.pred 	%p143, 0;
	mov.pred 	%p285, %p143;
	@%p144 bra 	$L__BB11_236;
	setp.ge.s32 	%p146, %r380, %r191;
	setp.lt.f32 	%p147, %f95, %f98;
	or.pred  	%p148, %p146, %p147;
	mov.pred 	%p285, -1;
	@%p148 bra 	$L__BB11_236;
	setp.lt.f32 	%p150, %f98, %f95;
	mov.pred 	%p285, %p143;
	@%p150 bra 	$L__BB11_236;
	setp.lt.s32 	%p285, %r1065, %r1068;
$L__BB11_236:
	ld.param.s8 	%rs3, [_ZN3cub18CUB_300001_SM_10006detail10merge_sort26DeviceMergeSortMergeKernelINS2_10policy_hubIN6thrust24THRUST_300001_SM_1000_NS12zip_iteratorIN4cuda3std3__45tupleIJNS6_10device_ptrIfEENSC_IiEEEEEEEE9Policy600ESG_PNS0_8NullTypeESG_SK_jNSA_4lessINSB_IJfiEEEEESM_SJ_EEvbT2_T3_T4_PT6_PT7_T5_PSQ_SQ_NS1_7vsmem_tE_param_0];
	setp.eq.s16 	%p151, %rs3, 0;
	selp.f32 	%f80, %f95, %f98, %p285;
	selp.b32 	%r385, %r1065, %r1068, %p285;
	bar.sync 	0;
	@%p151 bra 	$L__BB11_255;
	// begin inline asm
	mov.u32 %r555, %laneid;
	// end inline asm
	and.b32  	%r386, %r318, 7936;
	shl.b32 	%r556, %r555, 3;
	add.s32 	%r557, %r556, %r386;
	shr.s32 	%r558, %r557, 5;
	add.s32 	%r559, %r558, %r557;
	shl.b32 	%r560, %r559, 3;
	mov.u32 	%r561, _ZZN3cub18CUB_300001_SM_10006detail10merge_sort26DeviceMergeSortMergeKernelINS2_10policy_hubIN6thrust24THRUST_300001_SM_1000_NS12zip_iteratorIN4cuda3std3__45tupleIJNS6_10device_ptrIfEENSC_IiEEEEEEEE9Policy600ESG_PNS0_8NullTypeESG_SK_jNSA_4lessINSB_IJfiEEEEESM_SJ_EEvbT2_T3_T4_PT6_PT7_T5_PSQ_SQ_NS1_7vsmem_tEE19static_temp_storage;
	add.s32 	%r562, %r561, %r560;
	mov.b32 	%r563, %f45;
	st.shared.v2.u32 	[%r562], {%r563, %r336};
	mov.b32 	%r564, %f50;
	st.shared.v2.u32 	[%r562+8], {%r564, %r343};
	mov.b32 	%r565, %f55;
	st.shared.v2.u32 	[%r562+16], {%r565, %r350};
	mov.b32 	%r566, %f60;
	st.shared.v2.u32 	[%r562+24], {%r566, %r357};
	mov.b32 	%r567, %f65;
	st.shared.v2.u32 	[%r562+32], {%r567, %r364};
	mov.b32 	%r568, %f70;
	st.shared.v2.u32 	[%r562+40], {%r568, %r371};
	mov.b32 	%r569, %f75;
	st.shared.v2.u32 	[%r562+48], {%r569, %r378};
	mov.b32 	%r570, %f80;
	st.shared.v2.u32 	[%r562+56], {%r570, %r385};
	bar.warp.sync 	-1;
	mad.lo.s32 	%r571, %r555, -7, %r557;
	shr.s32 	%r572, %r571, 5;
	add.s32 	%r573, %r572, %r571;
	shl.b32 	%r574, %r573, 3;
	add.s32 	%r575, %r561, %r574;
	ld.shared.v2.u32 	{%r387, %r388}, [%r575];
	add.s32 	%r576, %r571, 32;
	shr.s32 	%r577, %r576, 5;
	add.s32 	%r578, %r577, %r571;
	shl.b32 	%r579, %r578, 3;
	add.s32 	%r580, %r561, %r579;
	ld.shared.v2.u32 	{%r389, %r390}, [%r580+256];
	add.s32 	%r581, %r571, 64;
	shr.s32 	%r582, %r581, 5;
	add.s32 	%r583, %r582, %r571;
	shl.b32 	%r584, %r583, 3;
	add.s32 	%r585, %r561, %r584;
	ld.shared.v2.u32 	{%r391, %r392}, [%r585+512];
	add.s32 	%r586, %r571, 96;
	shr.s32 	%r587, %r586, 5;
	add.s32 	%r588, %r587, %r571;
	shl.b32 	%r589, %r588, 3;
	add.s32 	%r590, %r561, %r589;
	ld.shared.v2.u32 	{%r393, %r394}, [%r590+768];
	add.s32 	%r591, %r571, 128;
	shr.s32 	%r592, %r591, 5;
	add.s32 	%r593, %r592, %r571;
	shl.b32 	%r594, %r593, 3;
	add.s32 	%r595, %r561, %r594;
	ld.shared.v2.u32 	{%r395, %r397}, [%r595+1024];
	add.s32 	%r596, %r571, 160;
	shr.s32 	%r597, %r596, 5;
	add.s32 	%r598, %r597, %r571;
	shl.b32 	%r599, %r598, 3;
	add.s32 	%r600, %r561, %r599;
	ld.shared.v2.u32 	{%r398, %r400}, [%r600+1280];
	add.s32 	%r601, %r571, 192;
	shr.s32 	%r602, %r601, 5;
	add.s32 	%r603, %r602, %r571;
	shl.b32 	%r604, %r603, 3;
	add.s32 	%r605, %r561, %r604;
	ld.shared.v2.u32 	{%r401, %r402}, [%r605+1536];
	add.s32 	%r606, %r571, 224;
	shr.s32 	%r607, %r606, 5;
	add.s32 	%r608, %r607, %r571;
	shl.b32 	%r609, %r608, 3;
	add.s32 	%r610, %r561, %r609;
	ld.shared.v2.u32 	{%r403, %r404}, [%r610+1792];
	setp.ne.s32 	%p152, %r3, 0;
	@%p152 bra 	$L__BB11_239;
	st.volatile.shared.u32 	[_ZZN3cub18CUB_300001_SM_10006detail10merge_sort26DeviceMergeSortMergeKernelINS2_10policy_hubIN6thrust24THRUST_300001_SM_1000_NS12zip_iteratorIN4cuda3std3__45tupleIJNS6_10device_ptrIfEENSC_IiEEEEEEEE9Policy600ESG_PNS0_8NullTypeESG_SK_jNSA_4lessINSB_IJfiEEEEESM_SJ_EEvbT2_T3_T4_PT6_PT7_T5_PSQ_SQ_NS1_7vsmem_tEE19static_temp_storage+16896], %r317;
$L__BB11_239:
	bar.sync 	0;
	ld.volatile.shared.u32 	%r405, [_ZZN3cub18CUB_300001_SM_10006detail10merge_sort26DeviceMergeSortMergeKernelINS2_10policy_hubIN6thrust24THRUST_300001_SM_1000_NS12zip_iteratorIN4cuda3std3__45tupleIJNS6_10device_ptrIfEENSC_IiEEEEEEEE9Policy600ESG_PNS0_8NullTypeESG_SK_jNSA_4lessINSB_IJfiEEEEESM_SJ_EEvbT2_T3_T4_PT6_PT7_T5_PSQ_SQ_NS1_7vsmem_tEE19static_temp_storage+16896];
	and.b32  	%r611, %r3, 31;
	add.s32 	%r406, %r386, %r611;
	setp.ge.s32 	%p153, %r406, %r405;
	cvt.u64.u32 	%rd60, %r406;
	cvt.u64.u32 	%rd61, %r2;
	add.s64 	%rd62, %rd60, %rd61;
	shl.b64 	%rd63, %rd62, 3;
	add.s64 	%rd21, %rd1, %rd63;
	@%p153 bra 	$L__BB11_241;
	st.global.u32 	[%rd21], %r387;
	st.global.u32 	[%rd21+4], %r388;
$L__BB11_241:
	add.s32 	%r612, %r406, 32;
	setp.ge.s32 	%p154, %r612, %r405;
	@%p154 bra 	$L__BB11_243;
	st.global.u32 	[%rd21+256], %r389;
	st.global.u32 	[%rd21+260], %r390;
$L__BB11_243:
	add.s32 	%r613, %r406, 64;
	setp.ge.s32 	%p155, %r613, %r405;
	@%p155 bra 	$L__BB11_245;
	st.global.u32 	[%rd21+512], %r391;
	st.global.u32 	[%rd21+516], %r392;
$L__BB11_245:
	add.s32 	%r614, %r406, 96;
	setp.ge.s32 	%p156, %r614, %r405;
	@%p156 bra 	$L__BB11_247;
	st.global.u32 	[%rd21+768], %r393;
	st.global.u32 	[%rd21+772], %r394;
$L__BB11_247:
	add.s32 	%r615, %r406, 128;
	setp.ge.s32 	%p157, %r615, %r405;
	@%p157 bra 	$L__BB11_249;
	st.global.u32 	[%rd21+1024], %r395;
	st.global.u32 	[%rd21+1028], %r397;
$L__BB11_249:
	add.s32 	%r616, %r406, 160;
	setp.ge.s32 	%p158, %r616, %r405;
	@%p158 bra 	$L__BB11_251;
	st.global.u32 	[%rd21+1280], %r398;
	st.global.u32 	[%rd21+1284], %r400;
$L__BB11_251:
	add.s32 	%r617, %r406, 192;
	setp.ge.s32 	%p159, %r617, %r405;
	@%p159 bra 	$L__BB11_253;
	st.global.u32 	[%rd21+1536], %r401;
	st.global.u32 	[%rd21+1540], %r402;
$L__BB11_253:
	add.s32 	%r618, %r406, 224;
	setp.ge.s32 	%p160, %r618, %r405;
	@%p160 bra 	$L__BB11_273;
	st.global.u32 	[%rd21+1792], %r403;
	st.global.u32 	[%rd21+1796], %r404;
	bra.uni 	$L__BB11_273;
$L__BB11_255:
	// begin inline asm
	mov.u32 %r619, %laneid;
	// end inline asm
	and.b32  	%r407, %r318, 7936;
	shl.b32 	%r620, %r619, 3;
	add.s32 	%r621, %r620, %r407;
	shr.s32 	%r622, %r621, 5;
	add.s32 	%r623, %r622, %r621;
	shl.b32 	%r624, %r623, 3;
	mov.u32 	%r625, _ZZN3cub18CUB_300001_SM_10006detail10merge_sort26DeviceMergeSortMergeKernelINS2_10policy_hubIN6thrust24THRUST_300001_SM_1000_NS12zip_iteratorIN4cuda3std3__45tupleIJNS6_10device_ptrIfEENSC_IiEEEEEEEE9Policy600ESG_PNS0_8NullTypeESG_SK_jNSA_4lessINSB_IJfiEEEEESM_SJ_EEvbT2_T3_T4_PT6_PT7_T5_PSQ_SQ_NS1_7vsmem_tEE19static_temp_storage;
	add.s32 	%r626, %r625, %r624;
	mov.b32 	%r627, %f45;
	st.shared.v2.u32 	[%r626], {%r627, %r336};
	mov.b32 	%r628, %f50;
	st.shared.v2.u32 	[%r626+8], {%r628, %r343};
	mov.b32 	%r629, %f55;
	st.shared.v2.u32 	[%r626+16], {%r629, %r350};
	mov.b32 	%r630, %f60;
	st.shared.v2.u32 	[%r626+24], {%r630, %r357};
	mov.b32 	%r631, %f65;
	st.shared.v2.u32 	[%r626+32], {%r631, %r364};
	mov.b32 	%r632, %f70;
	st.shared.v2.u32 	[%r626+40], {%r632, %r371};
	mov.b32 	%r633, %f75;
	st.shared.v2.u32 	[%r626+48], {%r633, %r378};
	mov.b32 	%r634, %f80;
	st.shared.v2.u32 	[%r626+56], {%r634, %r385};
	bar.warp.sync 	-1;
	mad.lo.s32 	%r635, %r619, -7, %r621;
	shr.s32 	%r636, %r635, 5;
	add.s32 	%r637, %r636, %r635;
	shl.b32 	%r638, %r637, 3;
	add.s32 	%r639, %r625, %r638;
	ld.shared.v2.u32 	{%r408, %r409}, [%r639];
	add.s32 	%r640, %r635, 32;
	shr.s32 	%r641, %r640, 5;
	add.s32 	%r642, %r641, %r635;
	shl.b32 	%r643, %r642, 3;
	add.s32 	%r644, %r625, %r643;
	ld.shared.v2.u32 	{%r410, %r411}, [%r644+256];
	add.s32 	%r645, %r635, 64;
	shr.s32 	%r646, %r645, 5;
	add.s32 	%r647, %r646, %r635;
	shl.b32 	%r648, %r647, 3;
	add.s32 	%r649, %r625, %r648;
	ld.shared.v2.u32 	{%r412, %r413}, [%r649+512];
	add.s32 	%r650, %r635, 96;
	shr.s32 	%r651, %r650, 5;
	add.s32 	%r652, %r651, %r635;
	shl.b32 	%r653, %r652, 3;
	add.s32 	%r654, %r625, %r653;
	ld.shared.v2.u32 	{%r414, %r415}, [%r654+768];
	add.s32 	%r655, %r635, 128;
	shr.s32 	%r656, %r655, 5;
	add.s32 	%r657, %r656, %r635;
	shl.b32 	%r658, %r657, 3;
	add.s32 	%r659, %r625, %r658;
	ld.shared.v2.u32 	{%r416, %r417}, [%r659+1024];
	add.s32 	%r660, %r635, 160;
	shr.s32 	%r661, %r660, 5;
	add.s32 	%r662, %r661, %r635;
	shl.b32 	%r663, %r662, 3;
	add.s32 	%r664, %r625, %r663;
	ld.shared.v2.u32 	{%r418, %r419}, [%r664+1280];
	add.s32 	%r665, %r635, 192;
	shr.s32 	%r666, %r665, 5;
	add.s32 	%r667, %r666, %r635;
	shl.b32 	%r668, %r667, 3;
	add.s32 	%r669, %r625, %r668;
	ld.shared.v2.u32 	{%r420, %r421}, [%r669+1536];
	add.s32 	%r670, %r635, 224;
	shr.s32 	%r671, %r670, 5;
	add.s32 	%r672, %r671, %r635;
	shl.b32 	%r673, %r672, 3;
	add.s32 	%r674, %r625, %r673;
	ld.shared.v2.u32 	{%r422, %r423}, [%r674+1792];
	setp.ne.s32 	%p161, %r3, 0;
	@%p161 bra 	$L__BB11_257;
	st.volatile.shared.u32 	[_ZZN3cub18CUB_300001_SM_10006detail10merge_sort26DeviceMergeSortMergeKernelINS2_10policy_hubIN6thrust24THRUST_300001_SM_1000_NS12zip_iteratorIN4cuda3std3__45tupleIJNS6_10device_ptrIfEENSC_IiEEEEEEEE9Policy600ESG_PNS0_8NullTypeESG_SK_jNSA_4lessINSB_IJfiEEEEESM_SJ_EEvbT2_T3_T4_PT6_PT7_T5_PSQ_SQ_NS1_7vsmem_tEE19static_temp_storage+16896], %r317;
$L__BB11_257:
	bar.sync 	0;
	ld.volatile.shared.u32 	%r424, [_ZZN3cub18CUB_300001_SM_10006detail10merge_sort26DeviceMergeSortMergeKernelINS2_10policy_hubIN6thrust24THRUST_300001_SM_1000_NS12zip_iteratorIN4cuda3std3__45tupleIJNS6_10device_ptrIfEENSC_IiEEEEEEEE9Policy600ESG_PNS0_8NullTypeESG_SK_jNSA_4lessINSB_IJfiEEEEESM_SJ_EEvbT2_T3_T4_PT6_PT7_T5_PSQ_SQ_NS1_7vsmem_tEE19static_temp_storage+16896];
	and.b32  	%r675, %r3, 31;
	cvt.u64.u32 	%rd64, %r407;
	add.s32 	%r425, %r407, %r675;
	add.s32 	%r676, %r675, %r2;
	cvt.u64.u32 	%rd65, %r676;
	add.s64 	%rd66, %rd65, %rd64;
	setp.ge.s32 	%p162, %r425, %r424;
	cvta.to.global.u64 	%rd67, %rd24;
	shl.b64 	%rd68, %rd66, 2;
	add.s64 	%rd22, %rd67, %rd68;
	cvta.to.global.u64 	%rd69, %rd25;
	add.s64 	%rd23, %rd69, %rd68;
	@%p162 bra 	$L__BB11_259;
	st.global.u32 	[%rd22], %r408;
	st.global.u32 	[%rd23], %r409;
$L__BB11_259:
	add.s32 	%r677, %r425, 32;
	setp.ge.s32 	%p163, %r677, %r424;
	@%p163 bra 	$L__BB11_261;
	st.global.u32 	[%rd22+128], %r410;
	st.global.u32 	[%rd23+128], %r411;
$L__BB11_261:
	add.s32 	%r678, %r425, 64;
	setp.ge.s32 	%p164, %r678, %r424;
	@%p164 bra 	$L__BB11_263;
	st.global.u32 	[%rd22+256], %r412;
	st.global.u32 	[%rd23+256], %r413;
$L__BB11_263:
	add.s32 	%r679, %r425, 96;
	setp.ge.s32 	%p165, %r679, %r424;
	@%p165 bra 	$L__BB11_265;
	st.global.u32 	[%rd22+384], %r414;
	st.global.u32 	[%rd23+384], %r415;
$L__BB11_265:
	add.s32 	%r680, %r425, 128;
	setp.ge.s32 	%p166, %r680, %r424;
	@%p166 bra 	$L__BB11_267;
	st.global.u32 	[%rd22+512], %r416;
	st.global.u32 	[%rd23+512], %r417;
$L__BB11_267:
	add.s32 	%r681, %r425, 160;
	setp.ge.s32 	%p167, %r681, %r424;
	@%p167 bra 	$L__BB11_269;
	st.global.u32 	[%rd22+640], %r418;
	st.global.u32 	[%rd23+640], %r419;
$L__BB11_269:
	add.s32 	%r682, %r425, 192;
	setp.ge.s32 	%p168, %r682, %r424;
	@%p168 bra 	$L__BB11_271;
	st.global.u32 	[%rd22+768], %r420;
	st.global.u32 	[%rd23+768], %r421;
$L__BB11_271:
	add.s32 	%r683, %r425, 224;
	setp.ge.s32 	%p169, %r683, %r424;
	@%p169 bra 	$L__BB11_273;
	st.global.u32 	[%rd22+896], %r422;
	st.global.u32 	[%rd23+896], %r423;
$L__BB11_273:
	ret;

}
	// .globl	_ZN3cub18CUB_300001_SM_10006detail10merge_sort30DeviceMergeSortBlockSortKernelINS2_10policy_hubIN6thrust24THRUST_300001_SM_1000_NS12zip_iteratorIN4cuda3std3__45tupleIJNS6_10device_ptrIfEENSC_IiEEEEEEEE9Policy600ESG_PNS0_8NullTypeESG_SK_mNSA_4lessINSB_IJfiEEEEESM_SJ_EEvbT0_T1_T2_T3_T4_PT6_PT7_T5_NS1_7vsmem_tE
.visible .entry _ZN3cub18CUB_300001_SM_10006detail10merge_sort30DeviceMergeSortBlockSortKernelINS2_10policy_hubIN6thrust24THRUST_300001_SM_1000_NS12zip_iteratorIN4cuda3std3__45tupleIJNS6_10device_ptrIfEENSC_IiEEEEEEEE9Policy600ESG_PNS0_8NullTypeESG_SK_mNSA_4lessINSB_IJfiEEEEESM_SJ_EEvbT0_T1_T2_T3_T4_PT6_PT7_T5_NS1_7vsmem_tE(
	.param .u8 _ZN3cub18CUB_300001_SM_10006detail10merge_sort30DeviceMergeSortBlockSortKernelINS2_10policy_hubIN6thrust24THRUST_300001_SM_1000_NS12zip_iteratorIN4cuda3std3__45tupleIJNS6_10device_ptrIfEENSC_IiEEEEEEEE9Policy600ESG_PNS0_8NullTypeESG_SK_mNSA_4lessINSB_IJfiEEEEESM_SJ_EEvbT0_T1_T2_T3_T4_PT6_PT7_T5_NS1_7vsmem_tE_param_0,
	.param .align 8 .b8 _ZN3cub18CUB_300001_SM_10006detail10merge_sort30DeviceMergeSortBlockSortKernelINS2_10policy_hubIN6thrust24THRUST_300001_SM_1000_NS12zip_iteratorIN4cuda3std3__45tupleIJNS6_10device_ptrIfEENSC_IiEEEEEEEE9Policy600ESG_PNS0_8NullTypeESG_SK_mNSA_4lessINSB_IJfiEEEEESM_SJ_EEvbT0_T1_T2_T3_T4_PT6_PT7_T5_NS1_7vsmem_tE_param_1[16],
	.param .u64 .ptr .align 1 _ZN3cub18CUB_300001_SM_10006detail10merge_sort30DeviceMergeSortBlockSortKernelINS2_10policy_hubIN6thrust24THRUST_300001_SM_1000_NS12zip_iteratorIN4cuda3std3__45tupleIJNS6_10device_ptrIfEENSC_IiEEEEEEEE9Policy600ESG_PNS0_8NullTypeESG_SK_mNSA_4lessINSB_IJfiEEEEESM_SJ_EEvbT0_T1_T2_T3_T4_PT6_PT7_T5_NS1_7vsmem_tE_param_2,
	.param .align 8 .b8 _ZN3cub18CUB_300001_SM_10006detail10merge_sort30DeviceMergeSortBlockSortKernelINS2_10policy_hubIN6thrust24THRUST_300001_SM_1000_NS12zip_iteratorIN4cuda3std3__45tupleIJNS6_10device_ptrIfEENSC_IiEEEEEEEE9Policy600ESG_PNS0_8NullTypeESG_SK_mNSA_4lessINSB_IJfiEEEEESM_SJ_EEvbT0_T1_T2_T3_T4_PT6_PT7_T5_NS1_7vsmem_tE_param_3[16],
	.param .u64 .ptr .align 1 _ZN3cub18CUB_300001_SM_10006detail10merge_sort30DeviceMergeSortBlockSortKernelINS2_10policy_hubIN6thrust24THRUST_300001_SM_1000_NS12zip_iteratorIN4cuda3std3__45tupleIJNS6_10device_ptrIfEENSC_IiEEEEEEEE9Policy600ESG_PNS0_8NullTypeESG_SK_mNSA_4lessINSB_IJfiEEEEESM_SJ_EEvbT0_T1_T2_T3_T4_PT6_PT7_T5_NS1_7vsmem_tE_param_4,
	.param .u64 _ZN3cub18CUB_300001_SM_10006detail10merge_sort30DeviceMergeSortBlockSortKernelINS2_10policy_hubIN6thrust24THRUST_300001_SM_1000_NS12zip_iteratorIN4cuda3std3__45tupleIJNS6_10device_ptrIfEENSC_IiEEEEEEEE9Policy600ESG_PNS0_8NullTypeESG_SK_mNSA_4lessINSB_IJfiEEEEESM_SJ_EEvbT0_T1_T2_T3_T4_PT6_PT7_T5_NS1_7vsmem_tE_param_5,
	.param .u64 .ptr .align 1 _ZN3cub18CUB_300001_SM_10006detail10merge_sort30DeviceMergeSortBlockSortKernelINS2_10policy_hubIN6thrust24THRUST_300001_SM_1000_NS12zip_iteratorIN4cuda3std3__45tupleIJNS6_10device_ptrIfEENSC_IiEEEEEEEE9Policy600ESG_PNS0_8NullTypeESG_SK_mNSA_4lessINSB_IJfiEEEEESM_SJ_EEvbT0_T1_T2_T3_T4_PT6_PT7_T5_NS1_7vsmem_tE_param_6,
	.param .u64 .ptr .align 1 _ZN3cub18CUB_300001_SM_10006detail10merge_sort30DeviceMergeSortBlockSortKernelINS2_10policy_hubIN6thrust24THRUST_300001_SM_1000_NS12zip_iteratorIN4cuda3std3__45tupleIJNS6_10device_ptrIfEENSC_IiEEEEEEEE9Policy600ESG_PNS0_8NullTypeESG_SK_mNSA_4lessINSB_IJfiEEEEESM_SJ_EEvbT0_T1_T2_T3_T4_PT6_PT7_T5_NS1_7vsmem_tE_param_7,
	.param .align 1 .b8 _ZN3cub18CUB_300001_SM_10006detail10merge_sort30DeviceMergeSortBlockSortKernelINS2_10policy_hubIN6thrust24THRUST_300001_SM_1000_NS12zip_iteratorIN4cuda3std3__45tupleIJNS6_10device_ptrIfEENSC_IiEEEEEEEE9Policy600ESG_PNS0_8NullTypeESG_SK_mNSA_4lessINSB_IJfiEEEEESM_SJ_EEvbT0_T1_T2_T3_T4_PT6_PT7_T5_NS1_7vsmem_tE_param_8[1],
	.param .align 8 .b8 _ZN3cub18CUB_300001_SM_10006detail10merge_sort30DeviceMergeSortBlockSortKernelINS2_10policy_hubIN6thrust24THRUST_300001_SM_1000_NS12zip_iteratorIN4cuda3std3__45tupleIJNS6_10device_ptrIfEENSC_IiEEEEEEEE9Policy600ESG_PNS0_8NullTypeESG_SK_mNSA_4lessINSB_IJfiEEEEESM_SJ_EEvbT0_T1_T2_T3_T4_PT6_PT7_T5_NS1_7vsmem_tE_param_9[8]
)
.maxntid 256
{
	.local .align 16 .b8 	__local_depot12[80];
	.reg .b64 	%SP;
	.reg .b64 	%SPL;
	.reg .pred 	%p<495>;
	.reg .b16 	%rs<4>;
	.reg .b32 	%r<1195>;
	.reg .b32 	%f<451>;
	.reg .b64 	%rd<85>;
	// demoted variable
	.shared .align 16 .b8 _ZZN3cub18CUB_300001_SM_10006detail10merge_sort30DeviceMergeSortBlockSortKernelINS2_10policy_hubIN6thrust24THRUST_300001_SM_1000_NS12zip_iteratorIN4cuda3std3__45tupleIJNS6_10device_ptrIfEENSC_IiEEEEEEEE9Policy600ESG_PNS0_8NullTypeESG_SK_mNSA_4lessINSB_IJfiEEEEESM_SJ_EEvbT0_T1_T2_T3_T4_PT6_PT7_T5_NS1_7vsmem_tEE19static_temp_storage[16912];
	mov.u64 	%SPL, __local_depot12;
	ld.param.u64 	%rd39, [_ZN3cub18CUB_300001_SM_10006detail10merge_sort30DeviceMergeSortBlockSortKernelINS2_10policy_hubIN6thrust24THRUST_300001_SM_1000_NS12zip_iteratorIN4cuda3std3__45tupleIJNS6_10device_ptrIfEENSC_IiEEEEEEEE9Policy600ESG_PNS0_8NullTypeESG_SK_mNSA_4lessINSB_IJfiEEEEESM_SJ_EEvbT0_T1_T2_T3_T4_PT6_PT7_T5_NS1_7vsmem_tE_param_3+8];
	ld.param.u64 	%rd38, [_ZN3cub18CUB_300001_SM_10006detail10merge_sort30DeviceMergeSortBlockSortKernelINS2_10policy_hubIN6thrust24THRUST_300001_SM_1000_NS12zip_iteratorIN4cuda3std3__45tupleIJNS6_10device_ptrIfEENSC_IiEEEEEEEE9Policy600ESG_PNS0_8NullTypeESG_SK_mNSA_4lessINSB_IJfiEEEEESM_SJ_EEvbT0_T1_T2_T3_T4_PT6_PT7_T5_NS1_7vsmem_tE_param_3];
	ld.param.u64 	%rd42, [_ZN3cub18CUB_300001_SM_10006detail10merge_sort30DeviceMergeSortBlockSortKernelINS2_10policy_hubIN6thrust24THRUST_300001_SM_1000_NS12zip_iteratorIN4cuda3std3__45tupleIJNS6_10device_ptrIfEENSC_IiEEEEEEEE9Policy600ESG_PNS0_8NullTypeESG_SK_mNSA_4lessINSB_IJfiEEEEESM_SJ_EEvbT0_T1_T2_T3_T4_PT6_PT7_T5_NS1_7vsmem_tE_param_1+8];
	ld.param.u64 	%rd43, [_ZN3cub18CUB_300001_SM_10006detail10merge_sort30DeviceMergeSortBlockSortKernelINS2_10policy_hubIN6thrust24THRUST_300001_SM_1000_NS12zip_iteratorIN4cuda3std3__45tupleIJNS6_10device_ptrIfEENSC_IiEEEEEEEE9Policy600ESG_PNS0_8NullTypeESG_SK_mNSA_4lessINSB_IJfiEEEEESM_SJ_EEvbT0_T1_T2_T3_T4_PT6_PT7_T5_NS1_7vsmem_tE_param_1];
	ld.param.u64 	%rd40, [_ZN3cub18CUB_300001_SM_10006detail10merge_sort30DeviceMergeSortBlockSortKernelINS2_10policy_hubIN6thrust24THRUST_300001_SM_1000_NS12zip_iteratorIN4cuda3std3__45tupleIJNS6_10device_ptrIfEENSC_IiEEEEEEEE9Policy600ESG_PNS0_8NullTypeESG_SK_mNSA_4lessINSB_IJfiEEEEESM_SJ_EEvbT0_T1_T2_T3_T4_PT6_PT7_T5_NS1_7vsmem_tE_param_5];
	ld.param.u64 	%rd41, [_ZN3cub18CUB_300001_SM_10006detail10merge_sort30DeviceMergeSortBlockSortKernelINS2_10policy_hubIN6thrust24THRUST_300001_SM_1000_NS12zip_iteratorIN4cuda3std3__45tupleIJNS6_10device_ptrIfEENSC_IiEEEEEEEE9Policy600ESG_PNS0_8NullTypeESG_SK_mNSA_4lessINSB_IJfiEEEEESM_SJ_EEvbT0_T1_T2_T3_T4_PT6_PT7_T5_NS1_7vsmem_tE_param_6];
	cvta.to.global.u64 	%rd1, %rd41;
	add.u64 	%rd2, %SPL, 0;
	add.u64 	%rd3, %SPL, 16;
	cvta.to.global.u64 	%rd4, %rd43;
	cvta.to.global.u64 	%rd5, %rd42;
	cvta.to.global.u64 	%rd6, %rd38;
	cvta.to.global.u64 	%rd7, %rd39;
	mov.u32 	%r432, %ctaid.x;
	cvt.u64.u32 	%rd46, %r432;
	mov.u32 	%r433, %nctaid.x;
	cvt.u64.u32 	%rd47, %r433;
	mul.wide.u32 	%rd8, %r432, 2048;
	add.s64 	%rd48, %rd47, -1;
	setp.le.u64 	%p37, %rd48, %rd46;
	@%p37 bra 	$L__BB12_149;
	// begin inline asm
	griddepcontrol.wait;
	// end inline asm
	mov.u32 	%r1, %tid.x;
	and.b32  	%r2, %r1, 31;
	shl.b32 	%r3, %r1, 3;
	and.b32  	%r4, %r3, 7936;
	or.b32  	%r744, %r4, %r2;
	cvt.u64.u32 	%rd64, %r744;
	add.s64 	%rd9, %rd8, %rd64;
	shl.b64 	%rd65, %rd9, 2;
	add.s64 	%rd66, %rd4, %rd65;
	add.s64 	%rd67, %rd5, %rd65;
	ld.global.u32 	%r745, [%rd66];
	ld.global.u32 	%r746, [%rd67];
	ld.global.u32 	%r747, [%rd66+128];
	ld.global.u32 	%r748, [%rd67+128];
	ld.global.u32 	%r749, [%rd66+256];
	ld.global.u32 	%r750, [%rd67+256];
	ld.global.u32 	%r751, [%rd66+384];
	ld.global.u32 	%r752, [%rd67+384];
	ld.global.u32 	%r753, [%rd66+512];
	ld.global.u32 	%r754, [%rd67+512];
	ld.global.u32 	%r755, [%rd66+640];
	ld.global.u32 	%r756, [%rd67+640];
	ld.global.u32 	%r757, [%rd66+768];
	ld.global.u32 	%r758, [%rd67+768];
	ld.global.u32 	%r759, [%rd66+896];
	ld.global.u32 	%r760, [%rd67+896];
	// begin inline asm
	mov.u32 %r743, %laneid;
	// end inline asm
	add.s32 	%r761, %r743, %r4;
	shr.s32 	%r762, %r761, 5;
	add.s32 	%r763, %r762, %r761;
	shl.b32 	%r764, %r763, 3;
	mov.u32 	%r765, _ZZN3cub18CUB_300001_SM_10006detail10merge_sort30DeviceMergeSortBlockSortKernelINS2_10policy_hubIN6thrust24THRUST_300001_SM_1000_NS12zip_iteratorIN4cuda3std3__45tupleIJNS6_10device_ptrIfEENSC_IiEEEEEEEE9Policy600ESG_PNS0_8NullTypeESG_SK_mNSA_4lessINSB_IJfiEEEEESM_SJ_EEvbT0_T1_T2_T3_T4_PT6_PT7_T5_NS1_7vsmem_tEE19static_temp_storage;
	add.s32 	%r5, %r765, %r764;
	st.shared.v2.u32 	[%r5], {%r745, %r746};
	add.s32 	%r766, %r761, 32;
	shr.s32 	%r767, %r766, 5;
	add.s32 	%r768, %r767, %r761;
	shl.b32 	%r769, %r768, 3;
	add.s32 	%r6, %r765, %r769;
	st.shared.v2.u32 	[%r6+256], {%r747, %r748};
	add.s32 	%r770, %r761, 64;
	shr.s32 	%r771, %r770, 5;
	add.s32 	%r772, %r771, %r761;
	shl.b32 	%r773, %r772, 3;
	add.s32 	%r7, %r765, %r773;
	st.shared.v2.u32 	[%r7+512], {%r749, %r750};
	add.s32 	%r774, %r761, 96;
	shr.s32 	%r775, %r774, 5;
	add.s32 	%r776, %r775, %r761;
	shl.b32 	%r777, %r776, 3;
	add.s32 	%r8, %r765, %r777;
	st.shared.v2.u32 	[%r8+768], {%r751, %r752};
	add.s32 	%r778, %r761, 128;
	shr.s32 	%r779, %r778, 5;
	add.s32 	%r780, %r779, %r761;
	shl.b32 	%r781, %r780, 3;
	add.s32 	%r9, %r765, %r781;
	st.shared.v2.u32 	[%r9+1024], {%r753, %r754};
	add.s32 	%r782, %r761, 160;
	shr.s32 	%r783, %r782, 5;
	add.s32 	%r784, %r783, %r761;
	shl.b32 	%r785, %r784, 3;
	add.s32 	%r10, %r765, %r785;
	st.shared.v2.u32 	[%r10+1280], {%r755, %r756};
	add.s32 	%r786, %r761, 192;
	shr.s32 	%r787, %r786, 5;
	add.s32 	%r788, %r787, %r761;
	shl.b32 	%r789, %r788, 3;
	add.s32 	%r11, %r765, %r789;
	st.shared.v2.u32 	[%r11+1536], {%r757, %r758};
	add.s32 	%r790, %r761, 224;
	shr.s32 	%r791, %r790, 5;
	add.s32 	%r792, %r791, %r761;
	shl.b32 	%r793, %r792, 3;
	add.s32 	%r12, %r765, %r793;
	st.shared.v2.u32 	[%r12+1792], {%r759, %r760};
	bar.warp.sync 	-1;
	mad.lo.s32 	%r794, %r743, 7, %r761;
	shr.s32 	%r795, %r794, 5;
	add.s32 	%r796, %r795, %r794;
	shl.b32 	%r797, %r796, 3;
	add.s32 	%r13, %r765, %r797;
	ld.shared.v2.u32 	{%r798, %r1014}, [%r13];
	mov.b32 	%f283, %r798;
	add.s32 	%r799, %r794, 1;
	shr.s32 	%r800, %r799, 5;
	add.s32 	%r801, %r800, %r794;
	shl.b32 	%r802, %r801, 3;
	add.s32 	%r15, %r765, %r802;
	ld.shared.v2.u32 	{%r803, %r16}, [%r15+8];
	mov.b32 	%f2, %r803;
	add.s32 	%r804, %r794, 2;
	shr.s32 	%r805, %r804, 5;
	add.s32 	%r806, %r805, %r794;
	shl.b32 	%r807, %r806, 3;
	add.s32 	%r17, %r765, %r807;
	ld.shared.v2.u32 	{%r808, %r1002}, [%r17+16];
	mov.b32 	%f271, %r808;
	add.s32 	%r809, %r794, 3;
	shr.s32 	%r810, %r809, 5;
	add.s32 	%r811, %r810, %r794;
	shl.b32 	%r812, %r811, 3;
	add.s32 	%r19, %r765, %r812;
	ld.shared.v2.u32 	{%r813, %r20}, [%r19+24];
	mov.b32 	%f4, %r813;
	add.s32 	%r814, %r794, 4;
	shr.s32 	%r815, %r814, 5;
	add.s32 	%r816, %r815, %r794;
	shl.b32 	%r817, %r816, 3;
	add.s32 	%r21, %r765, %r817;
	ld.shared.v2.u32 	{%r818, %r1004}, [%r21+32];
	mov.b32 	%f273, %r818;
	add.s32 	%r819, %r794, 5;
	shr.s32 	%r820, %r819, 5;
	add.s32 	%r821, %r820, %r794;
	shl.b32 	%r822, %r821, 3;
	add.s32 	%r23, %r765, %r822;
	ld.shared.v2.u32 	{%r823, %r24}, [%r23+40];
	mov.b32 	%f6, %r823;
	add.s32 	%r824, %r794, 6;
	shr.s32 	%r825, %r824, 5;
	add.s32 	%r826, %r825, %r794;
	shl.b32 	%r827, %r826, 3;
	add.s32 	%r25, %r765, %r827;
	ld.shared.v2.u32 	{%r828, %r1006}, [%r25+48];
	mov.b32 	%f275, %r828;
	add.s32 	%r829, %r794, 7;
	shr.s32 	%r830, %r829, 5;
	add.s32 	%r831, %r830, %r794;
	shl.b32 	%r832, %r831, 3;
	add.s32 	%r27, %r765, %r832;
	ld.shared.v2.u32 	{%r833, %r28}, [%r27+56];
	mov.b32 	%f8, %r833;
	bar.sync 	0;
	// begin inline asm
	griddepcontrol.launch_dependents;
	// end inline asm
	setp.lt.f32 	%p285, %f2, %f283;
	@%p285 bra 	$L__BB12_3;
	setp.lt.f32 	%p286, %f283, %f2;
	setp.ge.s32 	%p287, %r16, %r1014;
	or.pred  	%p288, %p286, %p287;
	mov.u32 	%r1008, %r16;
	mov.f32 	%f277, %f2;
	@%p288 bra 	$L__BB12_4;
$L__BB12_3:
	mov.u32 	%r1008, %r1014;
	mov.f32 	%f277, %f283;
	mov.u32 	%r1014, %r16;
	mov.f32 	%f283, %f2;
$L__BB12_4:
	setp.lt.f32 	%p289, %f4, %f271;
	@%p289 bra 	$L__BB12_6;
	setp.lt.f32 	%p290, %f271, %f4;
	setp.ge.s32 	%p291, %r20, %r1002;
	or.pred  	%p292, %p290, %p291;
	mov.u32 	%r1010, %r20;
	mov.f32 	%f279, %f4;
	@%p292 bra 	$L__BB12_7;
$L__BB12_6:
	mov.u32 	%r1010, %r1002;
	mov.f32 	%f279, %f271;
	mov.u32 	%r1002, %r20;
	mov.f32 	%f271, %f4;
$L__BB12_7:
	setp.lt.f32 	%p293, %f6, %f273;
	@%p293 bra 	$L__BB12_9;
	setp.lt.f32 	%p294, %f273, %f6;
	setp.ge.s32 	%p295, %r24, %r1004;
	or.pred  	%p296, %p294, %p295;
	mov.u32 	%r1012, %r24;
	mov.f32 	%f281, %f6;
	@%p296 bra 	$L__BB12_10;
$L__BB12_9:
	mov.u32 	%r1012, %r1004;
	mov.f32 	%f281, %f273;
	mov.u32 	%r1004, %r24;
	mov.f32 	%f273, %f6;
$L__BB12_10:
	setp.lt.f32 	%p297, %f8, %f275;
	@%p297 bra 	$L__BB12_12;
	setp.lt.f32 	%p298, %f275, %f8;
	setp.ge.s32 	%p299, %r28, %r1006;
	or.pred  	%p300, %p298, %p299;
	mov.u32 	%r1005, %r28;
	mov.f32 	%f274, %f8;
	@%p300 bra 	$L__BB12_13;
$L__BB12_12:
	mov.u32 	%r1005, %r1006;
	mov.f32 	%f274, %f275;
	mov.u32 	%r1006, %r28;
	mov.f32 	%f275, %f8;
$L__BB12_13:
	setp.lt.f32 	%p301, %f271, %f277;
	@%p301 bra 	$L__BB12_15;
	setp.lt.f32 	%p302, %f277, %f271;
	setp.ge.s32 	%p303, %r1002, %r1008;
	or.pred  	%p304, %p302, %p303;
	mov.u32 	%r1016, %r1002;
	mov.f32 	%f285, %f271;
	@%p304 bra 	$L__BB12_16;
$L__BB12_15:
	mov.u32 	%r1016, %r1008;
	mov.f32 	%f285, %f277;
	mov.u32 	%r1008, %r1002;
	mov.f32 	%f277, %f271;
$L__BB12_16:
	setp.lt.f32 	%p305, %f273, %f279;
	@%p305 bra 	$L__BB12_18;
	setp.lt.f32 	%p306, %f279, %f273;
	setp.ge.s32 	%p307, %r1004, %r1010;
	or.pred  	%p308, %p306, %p307;
	mov.u32 	%r1018, %r1004;
	mov.f32 	%f287, %f273;
	@%p308 bra 	$L__BB12_19;
$L__BB12_18:
	mov.u32 	%r1018, %r1010;
	mov.f32 	%f287, %f279;
	mov.u32 	%r1010, %r1004;
	mov.f32 	%f279, %f273;
$L__BB12_19:
	setp.lt.f32 	%p309, %f275, %f281;
	@%p309 bra 	$L__BB12_21;
	setp.lt.f32 	%p310, %f281, %f275;
	setp.ge.s32 	%p311, %r1006, %r1012;
	or.pred  	%p312, %p310, %p311;
	mov.u32 	%r1020, %r1006;
	mov.f32 	%f289, %f275;
	@%p312 bra 	$L__BB12_22;
$L__BB12_21:
	mov.u32 	%r1020, %r1012;
	mov.f32 	%f289, %f281;
	mov.u32 	%r1012, %r1006;
	mov.f32 	%f281, %f275;
$L__BB12_22:
	setp.lt.f32 	%p313, %f277, %f283;
	@%p313 bra 	$L__BB12_24;
	setp.lt.f32 	%p314, %f283, %f277;
	setp.ge.s32 	%p315, %r1008, %r1014;
	or.pred  	%p316, %p314, %p315;
	mov.u32 	%r1022, %r1008;
	mov.f32 	%f291, %f277;
	@%p316 bra 	$L__BB12_25;
$L__BB12_24:
	mov.u32 	%r1022, %r1014;
	mov.f32 	%f291, %f283;
	mov.u32 	%r1014, %r1008;
	mov.f32 	%f283, %f277;
$L__BB12_25:
	setp.lt.f32 	%p317, %f279, %f285;
	@%p317 bra 	$L__BB12_27;
	setp.lt.f32 	%p318, %f285, %f279;
	setp.ge.s32 	%p319, %r1010, %r1016;
	or.pred  	%p320, %p318, %p319;
	mov.u32 	%r1024, %r1010;
	mov.f32 	%f293, %f279;
	@%p320 bra 	$L__BB12_28;
$L__BB12_27:
	mov.u32 	%r1024, %r1016;
	mov.f32 	%f293, %f285;
	mov.u32 	%r1016, %r1010;
	mov.f32 	%f285, %f279;
$L__BB12_28:
	setp.lt.f32 	%p321, %f281, %f287;
	@%p321 bra 	$L__BB12_30;
	setp.lt.f32 	%p322, %f287, %f281;
	setp.ge.s32 	%p323, %r1012, %r1018;
	or.pred  	%p324, %p322, %p323;
	mov.u32 	%r1026, %r1012;
	mov.f32 	%f295, %f281;
	@%p324 bra 	$L__BB12_31;
$L__BB12_30:
	mov.u32 	%r1026, %r1018;
	mov.f32 	%f295, %f287;
	mov.u32 	%r1018, %r1012;
	mov.f32 	%f287, %f281;
$L__BB12_31:
	setp.lt.f32 	%p325, %f274, %f289;
	@%p325 bra 	$L__BB12_33;
	setp.lt.f32 	%p326, %f289, %f274;
	setp.ge.s32 	%p327, %r1005, %r1020;
	or.pred  	%p328, %p326, %p327;
	mov.u32 	%r1019, %r1005;
	mov.f32 	%f288, %f274;
	@%p328 bra 	$L__BB12_34;
$L__BB12_33:
	mov.u32 	%r1019, %r1020;
	mov.f32 	%f288, %f289;
	mov.u32 	%r1020, %r1005;
	mov.f32 	%f289, %f274;
$L__BB12_34:
	setp.lt.f32 	%p329, %f285, %f291;
	@%p329 bra 	$L__BB12_36;
	setp.lt.f32 	%p330, %f291, %f285;
	setp.ge.s32 	%p331, %r1016, %r1022;
	or.pred  	%p332, %p330, %p331;
	mov.u32 	%r1030, %r1016;
	mov.f32 	%f299, %f285;
	@%p332 bra 	$L__BB12_37;
$L__BB12_36:
	mov.u32 	%r1030, %r1022;
	mov.f32 	%f299, %f291;
	mov.u32 	%r1022, %r1016;
	mov.f32 	%f291, %f285;
$L__BB12_37:
	setp.lt.f32 	%p333, %f287, %f293;
	@%p333 bra 	$L__BB12_39;
	setp.lt.f32 	%p334, %f293, %f287;
	setp.ge.s32 	%p335, %r1018, %r1024;
	or.pred  	%p336, %p334, %p335;
	mov.u32 	%r1032, %r1018;
	mov.f32 	%f301, %f287;
	@%p336 bra 	$L__BB12_40;
$L__BB12_39:
	mov.u32 	%r1032, %r1024;
	mov.f32 	%f301, %f293;
	mov.u32 	%r1024, %r1018;
	mov.f32 	%f293, %f287;
$L__BB12_40:
	setp.lt.f32 	%p337, %f289, %f295;
	@%p337 bra 	$L__BB12_42;
	setp.lt.f32 	%p338, %f295, %f289;
	setp.ge.s32 	%p339, %r1020, %r1026;
	or.pred  	%p340, %p338, %p339;
	mov.u32 	%r1034, %r1020;
	mov.f32 	%f303, %f289;
	@%p340 bra 	$L__BB12_43;
$L__BB12_42:
	mov.u32 	%r1034, %r1026;
	mov.f32 	%f303, %f295;
	mov.u32 	%r1026, %r1020;
	mov.f32 	%f295, %f289;
$L__BB12_43:
	setp.lt.f32 	%p341, %f291, %f283;
	@%p341 bra 	$L__BB12_45;
	setp.lt.f32 	%p342, %f283, %f291;
	setp.ge.s32 	%p343, %r1022, %r1014;
	or.pred  	%p344, %p342, %p343;
	mov.u32 	%r1036, %r1022;
	mov.f32 	%f305, %f291;
	@%p344 bra 	$L__BB12_46;
$L__BB12_45:
	mov.u32 	%r1036, %r1014;
	mov.f32 	%f305, %f283;
	mov.u32 	%r1014, %r1022;
	mov.f32 	%f283, %f291;
$L__BB12_46:
	setp.lt.f32 	%p345, %f293, %f299;
	@%p345 bra 	$L__BB12_48;
	setp.lt.f32 	%p346, %f299, %f293;
	setp.ge.s32 	%p347, %r1024, %r1030;
	or.pred  	%p348, %p346, %p347;
	mov.u32 	%r1038, %r1024;
	mov.f32 	%f307, %f293;
	@%p348 bra 	$L__BB12_49;
$L__BB12_48:
	mov.u32 	%r1038, %r1030;
	mov.f32 	%f307, %f299;
	mov.u32 	%r1030, %r1024;
	mov.f32 	%f299, %f293;
$L__BB12_49:
	setp.lt.f32 	%p349, %f295, %f301;
	@%p349 bra 	$L__BB12_51;
	setp.lt.f32 	%p350, %f301, %f295;
	setp.ge.s32 	%p351, %r1026, %r1032;
	or.pred  	%p352, %p350, %p351;
	mov.u32 	%r1040, %r1026;
	mov.f32 	%f309, %f295;
	@%p352 bra 	$L__BB12_52;
$L__BB12_51:
	mov.u32 	%r1040, %r1032;
	mov.f32 	%f309, %f301;
	mov.u32 	%r1032, %r1026;
	mov.f32 	%f301, %f295;
$L__BB12_52:
	setp.lt.f32 	%p353, %f288, %f303;
	@%p353 bra 	$L__BB12_54;
	setp.lt.f32 	%p354, %f303, %f288;
	setp.ge.s32 	%p355, %r1019, %r1034;
	or.pred  	%p356, %p354, %p355;
	mov.u32 	%r1033, %r1019;
	mov.f32 	%f302, %f288;
	@%p356 bra 	$L__BB12_55;
$L__BB12_54:
	mov.u32 	%r1033, %r1034;
	mov.f32 	%f302, %f303;
	mov.u32 	%r1034, %r1019;
	mov.f32 	%f303, %f288;
$L__BB12_55:
	setp.lt.f32 	%p357, %f299, %f305;
	@%p357 bra 	$L__BB12_57;
	setp.lt.f32 	%p358, %f305, %f299;
	setp.ge.s32 	%p359, %r1030, %r1036;
	or.pred  	%p360, %p358, %p359;
	mov.u32 	%r1044, %r1030;
	mov.f32 	%f313, %f299;
	@%p360 bra 	$L__BB12_58;
$L__BB12_57:
	mov.u32 	%r1044, %r1036;
	mov.f32 	%f313, %f305;
	mov.u32 	%r1036, %r1030;
	mov.f32 	%f305, %f299;
$L__BB12_58:
	setp.lt.f32 	%p361, %f301, %f307;
	@%p361 bra 	$L__BB12_60;
	setp.lt.f32 	%p362, %f307, %f301;
	setp.ge.s32 	%p363, %r1032, %r1038;
	or.pred  	%p364, %p362, %p363;
	mov.u32 	%r1046, %r1032;
	mov.f32 	%f315, %f301;
	@%p364 bra 	$L__BB12_61;
$L__BB12_60:
	mov.u32 	%r1046, %r1038;
	mov.f32 	%f315, %f307;
	mov.u32 	%r1038, %r1032;
	mov.f32 	%f307, %f301;
$L__BB12_61:
	setp.lt.f32 	%p365, %f303, %f309;
	@%p365 bra 	$L__BB12_63;
	setp.lt.f32 	%p366, %f309, %f303;
	setp.ge.s32 	%p367, %r1034, %r1040;
	or.pred  	%p368, %p366, %p367;
	mov.u32 	%r1048, %r1034;
	mov.f32 	%f317, %f303;
	@%p368 bra 	$L__BB12_64;
$L__BB12_63:
	mov.u32 	%r1048, %r1040;
	mov.f32 	%f317, %f309;
	mov.u32 	%r1040, %r1034;
	mov.f32 	%f309, %f303;
$L__BB12_64:
	setp.lt.f32 	%p369, %f305, %f283;
	@%p369 bra 	$L__BB12_66;
	setp.lt.f32 	%p370, %f283, %f305;
	setp.ge.s32 	%p371, %r1036, %r1014;
	or.pred  	%p372, %p370, %p371;
	mov.u32 	%r1050, %r1036;
	mov.f32 	%f319, %f305;
	@%p372 bra 	$L__BB12_67;
$L__BB12_66:
	mov.u32 	%r1050, %r1014;
	mov.f32 	%f319, %f283;
	mov.u32 	%r1014, %r1036;
	mov.f32 	%f283, %f305;
$L__BB12_67:
	setp.lt.f32 	%p373, %f307, %f313;
	@%p373 bra 	$L__BB12_69;
	setp.lt.f32 	%p374, %f313, %f307;
	setp.ge.s32 	%p375, %r1038, %r1044;
	or.pred  	%p376, %p374, %p375;
	mov.u32 	%r1052, %r1038;
	mov.f32 	%f321, %f307;
	@%p376 bra 	$L__BB12_70;
$L__BB12_69:
	mov.u32 	%r1052, %r1044;
	mov.f32 	%f321, %f313;
	mov.u32 	%r1044, %r1038;
	mov.f32 	%f313, %f307;
$L__BB12_70:
	setp.lt.f32 	%p377, %f309, %f315;
	@%p377 bra 	$L__BB12_72;
	setp.lt.f32 	%p378, %f315, %f309;
	setp.ge.s32 	%p379, %r1040, %r1046;
	or.pred  	%p380, %p378, %p379;
	mov.u32 	%r1054, %r1040;
	mov.f32 	%f323, %f309;
	@%p380 bra 	$L__BB12_73;
$L__BB12_72:
	mov.u32 	%r1054, %r1046;
	mov.f32 	%f323, %f315;
	mov.u32 	%r1046, %r1040;
	mov.f32 	%f315, %f309;
$L__BB12_73:
	setp.lt.f32 	%p381, %f302, %f317;
	@%p381 bra 	$L__BB12_75;
	setp.lt.f32 	%p382, %f317, %f302;
	setp.ge.s32 	%p383, %r1033, %r1048;
	or.pred  	%p384, %p382, %p383;
	mov.u32 	%r1055, %r1033;
	mov.f32 	%f324, %f302;
	@%p384 bra 	$L__BB12_76;
$L__BB12_75:
	mov.u32 	%r1055, %r1048;
	mov.f32 	%f324, %f317;
	mov.u32 	%r1048, %r1033;
	mov.f32 	%f317, %f302;
$L__BB12_76:
	setp.lt.f32 	%p385, %f313, %f319;
	@%p385 bra 	$L__BB12_78;
	setp.lt.f32 	%p386, %f319, %f313;
	setp.ge.s32 	%p387, %r1044, %r1050;
	or.pred  	%p388, %p386, %p387;
	mov.u32 	%r1060, %r1044;
	mov.f32 	%f329, %f313;
	@%p388 bra 	$L__BB12_79;
$L__BB12_78:
	mov.u32 	%r1060, %r1050;
	mov.f32 	%f329, %f319;
	mov.u32 	%r1050, %r1044;
	mov.f32 	%f319, %f313;
$L__BB12_79:
	setp.lt.f32 	%p389, %f315, %f321;
	@%p389 bra 	$L__BB12_81;
	setp.lt.f32 	%p390, %f321, %f315;
	setp.ge.s32 	%p391, %r1046, %r1052;
	or.pred  	%p392, %p390, %p391;
	mov.u32 	%r1058, %r1046;
	mov.f32 	%f327, %f315;
	@%p392 bra 	$L__BB12_82;
$L__BB12_81:
	mov.u32 	%r1058, %r1052;
	mov.f32 	%f327, %f321;
	mov.u32 	%r1052, %r1046;
	mov.f32 	%f321, %f315;
$L__BB12_82:
	setp.lt.f32 	%p393, %f317, %f323;
	@%p393 bra 	$L__BB12_84;
	setp.lt.f32 	%p394, %f323, %f317;
	setp.ge.s32 	%p395, %r1048, %r1054;
	or.pred  	%p396, %p394, %p395;
	mov.u32 	%r1056, %r1048;
	mov.f32 	%f325, %f317;
	@%p396 bra 	$L__BB12_85;
$L__BB12_84:
	mov.u32 	%r1056, %r1054;
	mov.f32 	%f325, %f323;
	mov.u32 	%r1054, %r1048;
	mov.f32 	%f323, %f317;
$L__BB12_85:
	shl.b32 	%r835, %r3, 3;
	add.s32 	%r85, %r765, %r835;
	mov.b32 	%r1063, 2;
$L__BB12_86:
	mov.u32 	%r94, %r1063;
	bar.sync 	0;
	add.s32 	%r837, %r94, -1;
	mov.b32 	%r838, %f283;
	mov.b32 	%r839, %f319;
	st.shared.v4.u32 	[%r85], {%r838, %r1014, %r839, %r1050};
	mov.b32 	%r840, %f329;
	mov.b32 	%r841, %f321;
	st.shared.v4.u32 	[%r85+16], {%r840, %r1060, %r841, %r1052};
	mov.b32 	%r842, %f327;
	mov.b32 	%r843, %f323;
	st.shared.v4.u32 	[%r85+32], {%r842, %r1058, %r843, %r1054};
	mov.b32 	%r844, %f325;
	mov.b32 	%r845, %f324;
	st.shared.v4.u32 	[%r85+48], {%r844, %r1056, %r845, %r1055};
	bar.sync 	0;
	neg.s32 	%r846, %r94;
	and.b32  	%r847, %r1, %r846;
	shl.b32 	%r848, %r847, 3;
	shl.b32 	%r849, %r94, 2;
	and.b32  	%r850, %r837, %r1;
	shl.b32 	%r851, %r850, 3;
	min.u32 	%r95, %r851, 2048;
	min.u32 	%r96, %r848, 2048;
	add.s32 	%r852, %r96, %r849;
	min.u32 	%r97, %r852, 2048;
	add.s32 	%r853, %r97, %r849;
	min.u32 	%r98, %r853, 2048;
	sub.s32 	%r854, %r97, %r96;
	sub.s32 	%r855, %r98, %r97;
	setp.lt.s32 	%p397, %r95, %r855;
	sub.s32 	%r856, %r95, %r855;
	selp.b32 	%r1066, 0, %r856, %p397;
	min.s32 	%r1064, %r854, %r95;
	setp.ge.s32 	%p398, %r1066, %r1064;
	@%p398 bra 	$L__BB12_92;
	add.s32 	%r101, %r97, %r95;
$L__BB12_88:
	sub.s32 	%r857, %r1064, %r1066;
	shr.u32 	%r858, %r857, 31;
	add.s32 	%r859, %r857, %r858;
	shr.s32 	%r860, %r859, 1;
	add.s32 	%r104, %r860, %r1066;
	add.s32 	%r861, %r104, %r96;
	shl.b32 	%r862, %r861, 3;
	add.s32 	%r864, %r765, %r862;
	ld.shared.v2.u32 	{%r865, %r105}, [%r864];
	mov.b32 	%f73, %r865;
	not.b32 	%r866, %r104;
	add.s32 	%r867, %r101, %r866;
	shl.b32 	%r868, %r867, 3;
	add.s32 	%r869, %r765, %r868;
	ld.shared.v2.u32 	{%r870, %r106}, [%r869];
	mov.b32 	%f74, %r870;
	setp.lt.f32 	%p400, %f74, %f73;
	mov.pred 	%p477, 0;
	@%p400 bra 	$L__BB12_91;
	setp.lt.f32 	%p402, %f73, %f74;
	mov.pred 	%p477, -1;
	@%p402 bra 	$L__BB12_91;
	setp.ge.s32 	%p477, %r106, %r105;
$L__BB12_91:
	add.s32 	%r871, %r104, 1;
	selp.b32 	%r1066, %r871, %r1066, %p477;
	selp.b32 	%r1064, %r1064, %r104, %p477;
	setp.lt.s32 	%p403, %r1066, %r1064;
	@%p403 bra 	$L__BB12_88;
$L__BB12_92:
	add.s32 	%r110, %r1066, %r96;
	add.s32 	%r872, %r97, %r95;
	sub.s32 	%r111, %r872, %r1066;
	shl.b32 	%r873, %r110, 3;
	add.s32 	%r112, %r765, %r873;
	ld.shared.v2.u32 	{%r875, %r1070}, [%r112];
	mov.b32 	%f335, %r875;
	shl.b32 	%r876, %r111, 3;
	add.s32 	%r114, %r765, %r876;
	ld.shared.v2.u32 	{%r877, %r1067}, [%r114];
	mov.b32 	%f332, %r877;
	setp.ge.s32 	%p405, %r111, %r98;
	mov.pred 	%p404, 0;
	mov.pred 	%p478, %p404;
	@%p405 bra 	$L__BB12_96;
	setp.ge.s32 	%p407, %r110, %r97;
	setp.lt.f32 	%p408, %f332, %f335;
	or.pred  	%p409, %p407, %p408;
	mov.pred 	%p478, -1;
	@%p409 bra 	$L__BB12_96;
	setp.lt.f32 	%p411, %f335, %f332;
	mov.pred 	%p478, %p404;
	@%p411 bra 	$L__BB12_96;
	setp.lt.s32 	%p478, %r1067, %r1070;
$L__BB12_96:
	selp.f32 	%f283, %f332, %f335, %p478;
	selp.b32 	%r1014, %r1067, %r1070, %p478;
	selp.u32 	%r878, 1, 0, %p478;
	add.s32 	%r117, %r111, %r878;
	not.pred 	%p412, %p478;
	selp.u32 	%r879, 1, 0, %p412;
	add.s32 	%r118, %r110, %r879;
	@%p412 bra 	$L__BB12_98;
	ld.shared.v2.u32 	{%r881, %r1067}, [%r114+8];
	mov.b32 	%f332, %r881;
	bra.uni 	$L__BB12_99;
$L__BB12_98:
	ld.shared.v2.u32 	{%r880, %r1070}, [%r112+8];
	mov.b32 	%f335, %r880;
$L__BB12_99:
	setp.ge.s32 	%p414, %r117, %r98;
	mov.pred 	%p413, 0;
	mov.pred 	%p479, %p413;
	@%p414 bra 	$L__BB12_103;
	setp.ge.s32 	%p416, %r118, %r97;
	setp.lt.f32 	%p417, %f332, %f335;
	or.pred  	%p418, %p416, %p417;
	mov.pred 	%p479, -1;
	@%p418 bra 	$L__BB12_103;
	setp.lt.f32 	%p420, %f335, %f332;
	mov.pred 	%p479, %p413;
	@%p420 bra 	$L__BB12_103;
	setp.lt.s32 	%p479, %r1067, %r1070;
$L__BB12_103:
	selp.f32 	%f319, %f332, %f335, %p479;
	selp.b32 	%r1050, %r1067, %r1070, %p479;
	selp.u32 	%r882, 1, 0, %p479;
	add.s32 	%r124, %r117, %r882;
	not.pred 	%p421, %p479;
	selp.u32 	%r883, 1, 0, %p421;
	add.s32 	%r125, %r118, %r883;
	@%p479 bra 	$L__BB12_105;
	shl.b32 	%r884, %r125, 3;
	add.s32 	%r886, %r765, %r884;
	ld.shared.v2.u32 	{%r887, %r1070}, [%r886];
	mov.b32 	%f335, %r887;
	bra.uni 	$L__BB12_106;
$L__BB12_105:
	shl.b32 	%r888, %r124, 3;
	add.s32 	%r890, %r765, %r888;
	ld.shared.v2.u32 	{%r891, %r1067}, [%r890];
	mov.b32 	%f332, %r891;
$L__BB12_106:
	setp.ge.s32 	%p423, %r124, %r98;
	mov.pred 	%p422, 0;
	mov.pred 	%p480, %p422;
	@%p423 bra 	$L__BB12_110;
	setp.ge.s32 	%p425, %r125, %r97;
	setp.lt.f32 	%p426, %f332, %f335;
	or.pred  	%p427, %p425, %p426;
	mov.pred 	%p480, -1;
	@%p427 bra 	$L__BB12_110;
	setp.lt.f32 	%p429, %f335, %f332;
	mov.pred 	%p480, %p422;
	@%p429 bra 	$L__BB12_110;
	setp.lt.s32 	%p480, %r1067, %r1070;
$L__BB12_110:
	selp.f32 	%f329, %f332, %f335, %p480;
	selp.b32 	%r1060, %r1067, %r1070, %p480;
	selp.u32 	%r892, 1, 0, %p480;
	add.s32 	%r131, %r124, %r892;
	not.pred 	%p430, %p480;
	selp.u32 	%r893, 1, 0, %p430;
	add.s32 	%r132, %r125, %r893;
	@%p480 bra 	$L__BB12_112;
	shl.b32 	%r894, %r132, 3;
	add.s32 	%r896, %r765, %r894;
	ld.shared.v2.u32 	{%r897, %r1070}, [%r896];
	mov.b32 	%f335, %r897;
	bra.uni 	$L__BB12_113;
$L__BB12_112:
	shl.b32 	%r898, %r131, 3;
	add.s32 	%r900, %r765, %r898;
	ld.shared.v2.u32 	{%r901, %r1067}, [%r900];
	mov.b32 	%f332, %r901;
$L__BB12_113:
	setp.ge.s32 	%p432, %r131, %r98;
	mov.pred 	%p431, 0;
	mov.pred 	%p481, %p431;
	@%p432 bra 	$L__BB12_117;
	setp.ge.s32 	%p434, %r132, %r97;
	setp.lt.f32 	%p435, %f332, %f335;
	or.pred  	%p436, %p434, %p435;
	mov.pred 	%p481, -1;
	@%p436 bra 	$L__BB12_117;
	setp.lt.f32 	%p438, %f335, %f332;
	mov.pred 	%p481, %p431;
	@%p438 bra 	$L__BB12_117;
	setp.lt.s32 	%p481, %r1067, %r1070;
$L__BB12_117:
	selp.f32 	%f321, %f332, %f335, %p481;
	selp.b32 	%r1052, %r1067, %r1070, %p481;
	selp.u32 	%r902, 1, 0, %p481;
	add.s32 	%r138, %r131, %r902;
	not.pred 	%p439, %p481;
	selp.u32 	%r903, 1, 0, %p439;
	add.s32 	%r139, %r132, %r903;
	@%p481 bra 	$L__BB12_119;
	shl.b32 	%r904, %r139, 3;
	add.s32 	%r906, %r765, %r904;
	ld.shared.v2.u32 	{%r907, %r1070}, [%r906];
	mov.b32 	%f335, %r907;
	bra.uni 	$L__BB12_120;
$L__BB12_119:
	shl.b32 	%r908, %r138, 3;
	add.s32 	%r910, %r765, %r908;
	ld.shared.v2.u32 	{%r911, %r1067}, [%r910];
	mov.b32 	%f332, %r911;
$L__BB12_120:
	setp.ge.s32 	%p441, %r138, %r98;
	mov.pred 	%p440, 0;
	mov.pred 	%p482, %p440;
	@%p441 bra 	$L__BB12_124;
	setp.ge.s32 	%p443, %r139, %r97;
	setp.lt.f32 	%p444, %f332, %f335;
	or.pred  	%p445, %p443, %p444;
	mov.pred 	%p482, -1;
	@%p445 bra 	$L__BB12_124;
	setp.lt.f32 	%p447, %f335, %f332;
	mov.pred 	%p482, %p440;
	@%p447 bra 	$L__BB12_124;
	setp.lt.s32 	%p482, %r1067, %r1070;
$L__BB12_124:
	selp.f32 	%f327, %f332, %f335, %p482;
	selp.b32 	%r1058, %r1067, %r1070, %p482;
	selp.u32 	%r912, 1, 0, %p482;
	add.s32 	%r145, %r138, %r912;
	not.pred 	%p448, %p482;
	selp.u32 	%r913, 1, 0, %p448;
	add.s32 	%r146, %r139, %r913;
	@%p482 bra 	$L__BB12_126;
	shl.b32 	%r914, %r146, 3;
	add.s32 	%r916, %r765, %r914;
	ld.shared.v2.u32 	{%r917, %r1070}, [%r916];
	mov.b32 	%f335, %r917;
	bra.uni 	$L__BB12_127;
$L__BB12_126:
	shl.b32 	%r918, %r145, 3;
	add.s32 	%r920, %r765, %r918;
	ld.shared.v2.u32 	{%r921, %r1067}, [%r920];
	mov.b32 	%f332, %r921;
$L__BB12_127:
	setp.ge.s32 	%p450, %r145, %r98;
	mov.pred 	%p449, 0;
	mov.pred 	%p483, %p449;
	@%p450 bra 	$L__BB12_131;
	setp.ge.s32 	%p452, %r146, %r97;
	setp.lt.f32 	%p453, %f332, %f335;
	or.pred  	%p454, %p452, %p453;
	mov.pred 	%p483, -1;
	@%p454 bra 	$L__BB12_131;
	setp.lt.f32 	%p456, %f335, %f332;
	mov.pred 	%p483, %p449;
	@%p456 bra 	$L__BB12_131;
	setp.lt.s32 	%p483, %r1067, %r1070;
$L__BB12_131:
	selp.f32 	%f323, %f332, %f335, %p483;
	selp.b32 	%r1054, %r1067, %r1070, %p483;
	selp.u32 	%r922, 1, 0, %p483;
	add.s32 	%r152, %r145, %r922;
	not.pred 	%p457, %p483;
	selp.u32 	%r923, 1, 0, %p457;
	add.s32 	%r153, %r146, %r923;
	@%p483 bra 	$L__BB12_133;
	shl.b32 	%r924, %r153, 3;
	add.s32 	%r926, %r765, %r924;
	ld.shared.v2.u32 	{%r927, %r1070}, [%r926];
	mov.b32 	%f335, %r927;
	bra.uni 	$L__BB12_134;
$L__BB12_133:
	shl.b32 	%r928, %r152, 3;
	add.s32 	%r930, %r765, %r928;
	ld.shared.v2.u32 	{%r931, %r1067}, [%r930];
	mov.b32 	%f332, %r931;
$L__BB12_134:
	setp.ge.s32 	%p459, %r152, %r98;
	mov.pred 	%p458, 0;
	mov.pred 	%p484, %p458;
	@%p459 bra 	$L__BB12_138;
	setp.ge.s32 	%p461, %r153, %r97;
	setp.lt.f32 	%p462, %f332, %f335;
	or.pred  	%p463, %p461, %p462;
	mov.pred 	%p484, -1;
	@%p463 bra 	$L__BB12_138;
	setp.lt.f32 	%p465, %f335, %f332;
	mov.pred 	%p484, %p458;
	@%p465 bra 	$L__BB12_138;
	setp.lt.s32 	%p484, %r1067, %r1070;
$L__BB12_138:
	selp.f32 	%f325, %f332, %f335, %p484;
	selp.b32 	%r1056, %r1067, %r1070, %p484;
	selp.u32 	%r932, 1, 0, %p484;
	add.s32 	%r159, %r152, %r932;
	not.pred 	%p466, %p484;
	selp.u32 	%r933, 1, 0, %p466;
	add.s32 	%r160, %r153, %r933;
	@%p484 bra 	$L__BB12_140;
	shl.b32 	%r934, %r160, 3;
	add.s32 	%r936, %r765, %r934;
	ld.shared.v2.u32 	{%r937, %r1070}, [%r936];
	mov.b32 	%f335, %r937;
	bra.uni 	$L__BB12_141;
$L__BB12_140:
	shl.b32 	%r938, %r159, 3;
	add.s32 	%r940, %r765, %r938;
	ld.shared.v2.u32 	{%r941, %r1067}, [%r940];
	mov.b32 	%f332, %r941;
$L__BB12_141:
	setp.ge.s32 	%p468, %r159, %r98;
	mov.pred 	%p467, 0;
	mov.pred 	%p485, %p467;
	@%p468 bra 	$L__BB12_145;
	setp.ge.s32 	%p470, %r160, %r97;
	setp.lt.f32 	%p471, %f332, %f335;
	or.pred  	%p472, %p470, %p471;
	mov.pred 	%p485, -1;
	@%p472 bra 	$L__BB12_145;
	setp.lt.f32 	%p474, %f335, %f332;
	mov.pred 	%p485, %p467;
	@%p474 bra 	$L__BB12_145;
	setp.lt.s32 	%p485, %r1067, %r1070;
$L__BB12_145:
	selp.f32 	%f324, %f332, %f335, %p485;
	selp.b32 	%r1055, %r1067, %r1070, %p485;
	shl.b32 	%r1063, %r94, 1;
	setp.lt.u32 	%p475, %r94, 129;
	@%p475 bra 	$L__BB12_86;
	ld.param.s8 	%rs3, [_ZN3cub18CUB_300001_SM_10006detail10merge_sort30DeviceMergeSortBlockSortKernelINS2_10policy_hubIN6thrust24THRUST_300001_SM_1000_NS12zip_iteratorIN4cuda3std3__45tupleIJNS6_10device_ptrIfEENSC_IiEEEEEEEE9Policy600ESG_PNS0_8NullTypeESG_SK_mNSA_4lessINSB_IJfiEEEEESM_SJ_EEvbT0_T1_T2_T3_T4_PT6_PT7_T5_NS1_7vsmem_tE_param_0];
	bar.sync 	0;
	setp.eq.s16 	%p476, %rs3, 0;
	@%p476 bra 	$L__BB12_148;
	mov.b32 	%r942, %f283;
	st.shared.v2.u32 	[%r13], {%r942, %r1014};
	mov.b32 	%r943, %f319;
	st.shared.v2.u32 	[%r15+8], {%r943, %r1050};
	mov.b32 	%r944, %f329;
	st.shared.v2.u32 	[%r17+16], {%r944, %r1060};
	mov.b32 	%r945, %f321;
	st.shared.v2.u32 	[%r19+24], {%r945, %r1052};
	mov.b32 	%r946, %f327;
	st.shared.v2.u32 	[%r21+32], {%r946, %r1058};
	mov.b32 	%r947, %f323;
	st.shared.v2.u32 	[%r23+40], {%r947, %r1054};
	mov.b32 	%r948, %f325;
	st.shared.v2.u32 	[%r25+48], {%r948, %r1056};
	mov.b32 	%r949, %f324;
	st.shared.v2.u32 	[%r27+56], {%r949, %r1055};
	bar.warp.sync 	-1;
	ld.shared.v2.u32 	{%r950, %r951}, [%r5];
	ld.shared.v2.u32 	{%r952, %r953}, [%r6+256];
	ld.shared.v2.u32 	{%r954, %r955}, [%r7+512];
	ld.shared.v2.u32 	{%r956, %r957}, [%r8+768];
	ld.shared.v2.u32 	{%r958, %r959}, [%r9+1024];
	ld.shared.v2.u32 	{%r960, %r961}, [%r10+1280];
	ld.shared.v2.u32 	{%r962, %r963}, [%r11+1536];
	ld.shared.v2.u32 	{%r964, %r965}, [%r12+1792];
	cvt.u64.u32 	%rd68, %r4;
	cvt.u64.u32 	%rd69, %r2;
	add.s64 	%rd70, %rd8, %rd69;
	add.s64 	%rd71, %rd70, %rd68;
	shl.b64 	%rd72, %rd71, 2;
	add.s64 	%rd73, %rd6, %rd72;
	add.s64 	%rd74, %rd7, %rd72;
	st.global.u32 	[%rd73], %r950;
	st.global.u32 	[%rd74], %r951;
	st.global.u32 	[%rd73+128], %r952;
	st.global.u32 	[%rd74+128], %r953;
	st.global.u32 	[%rd73+256], %r954;
	st.global.u32 	[%rd74+256], %r955;
	st.global.u32 	[%rd73+384], %r956;
	st.global.u32 	[%rd74+384], %r957;
	st.global.u32 	[%rd73+512], %r958;
	st.global.u32 	[%rd74+512], %r959;
	st.global.u32 	[%rd73+640], %r960;
	st.global.u32 	[%rd74+640], %r961;
	st.global.u32 	[%rd73+768], %r962;
	st.global.u32 	[%rd74+768], %r963;
	st.global.u32 	[%rd73+896], %r964;
	st.global.u32 	[%rd74+896], %r965;
	bra.uni 	$L__BB12_390;
$L__BB12_148:
	mov.b32 	%r966, %f283;
	st.shared.v2.u32 	[%r13], {%r966, %r1014};
	mov.b32 	%r967, %f319;
	st.shared.v2.u32 	[%r15+8], {%r967, %r1050};
	mov.b32 	%r968, %f329;
	st.shared.v2.u32 	[%r17+16], {%r968, %r1060};
	mov.b32 	%r969, %f321;
	st.shared.v2.u32 	[%r19+24], {%r969, %r1052};
	mov.b32 	%r970, %f327;
	st.shared.v2.u32 	[%r21+32], {%r970, %r1058};
	mov.b32 	%r971, %f323;
	st.shared.v2.u32 	[%r23+40], {%r971, %r1054};
	mov.b32 	%r972, %f325;
	st.shared.v2.u32 	[%r25+48], {%r972, %r1056};
	mov.b32 	%r973, %f324;
	st.shared.v2.u32 	[%r27+56], {%r973, %r1055};
	bar.warp.sync 	-1;
	ld.shared.v2.u32 	{%r974, %r975}, [%r5];
	ld.shared.v2.u32 	{%r976, %r977}, [%r6+256];
	ld.shared.v2.u32 	{%r978, %r979}, [%r7+512];
	ld.shared.v2.u32 	{%r980, %r981}, [%r8+768];
	ld.shared.v2.u32 	{%r982, %r983}, [%r9+1024];
	ld.shared.v2.u32 	{%r984, %r985}, [%r10+1280];
	ld.shared.v2.u32 	{%r986, %r987}, [%r11+1536];
	ld.shared.v2.u32 	{%r988, %r989}, [%r12+1792];
	shl.b64 	%rd75, %rd9, 3;
	add.s64 	%rd76, %rd1, %rd75;
	st.global.u32 	[%rd76], %r974;
	st.global.u32 	[%rd76+4], %r975;
	st.global.u32 	[%rd76+256], %r976;
	st.global.u32 	[%rd76+260], %r977;
	st.global.u32 	[%rd76+512], %r978;
	st.global.u32 	[%rd76+516], %r979;
	st.global.u32 	[%rd76+768], %r980;
	st.global.u32 	[%rd76+772], %r981;
	st.global.u32 	[%rd76+1024], %r982;
	st.global.u32 	[%rd76+1028], %r983;
	st.global.u32 	[%rd76+1280], %r984;
	st.global.u32 	[%rd76+1284], %r985;
	st.global.u32 	[%rd76+1536], %r986;
	st.global.u32 	[%rd76+1540], %r987;
	st.global.u32 	[%rd76+1792], %r988;
	st.global.u32 	[%rd76+1796], %r989;
	bra.uni 	$L__BB12_390;
$L__BB12_149:
	cvt.u32.u64 	%r434, %rd8;
	cvt.u32.u64 	%r435, %rd40;
	sub.s32 	%r436, %r435, %r434;
	min.s32 	%r167, %r436, 2048;
	// begin inline asm
	griddepcontrol.wait;
	// end inline asm
	mov.b32 	%r437, 0;
	st.local.v4.u32 	[%rd3], {%r437, %r437, %r437, %r437};
	add.s64 	%rd10, %rd3, 16;
	add.s64 	%rd11, %rd3, 32;
	add.s64 	%rd12, %rd3, 48;
	shl.b64 	%rd49, %rd8, 2;
	add.s64 	%rd50, %rd4, %rd49;
	add.s64 	%rd51, %rd5, %rd49;
	mov.u32 	%r168, %tid.x;
	ld.global.u32 	%r1088, [%rd51];
	ld.global.f32 	%f353, [%rd50];
	mov.b32 	%r438, %f353;
	st.local.v4.u32 	[%rd3+16], {%r437, %r437, %r438, %r1088};
	st.local.v4.u32 	[%rd3+32], {%r438, %r1088, %r438, %r1088};
	st.local.v4.u32 	[%rd3+48], {%r438, %r1088, %r438, %r1088};
	and.b32  	%r439, %r168, 31;
	shl.b32 	%r440, %r168, 3;
	and.b32  	%r441, %r440, 7936;
	or.b32  	%r442, %r441, %r439;
	setp.ge.s32 	%p38, %r442, %r167;
	cvt.u64.u32 	%rd13, %r442;
	mul.wide.u32 	%rd52, %r442, 4;
	add.s64 	%rd14, %rd50, %rd52;
	add.s64 	%rd15, %rd51, %rd52;
	mov.u32 	%r1081, %r1088;
	mov.f32 	%f346, %f353;
	@%p38 bra 	$L__BB12_151;
	ld.global.f32 	%f346, [%rd14];
	ld.global.u32 	%r1081, [%rd15];
	mov.b32 	%r443, %f346;
	st.local.v2.u32 	[%rd3], {%r443, %r1081};
$L__BB12_151:
	add.s64 	%rd16, %rd3, 8;
	cvt.u32.u64 	%r444, %rd13;
	add.s32 	%r172, %r444, 32;
	setp.ge.s32 	%p39, %r172, %r167;
	mov.u32 	%r1082, %r1088;
	mov.f32 	%f347, %f353;
	@%p39 bra 	$L__BB12_153;
	ld.global.f32 	%f347, [%rd14+128];
	ld.global.u32 	%r1082, [%rd15+128];
	mov.b32 	%r445, %f347;
	st.local.v2.u32 	[%rd16], {%r445, %r1082};
$L__BB12_153:
	add.s32 	%r175, %r444, 64;
	setp.ge.s32 	%p40, %r175, %r167;
	mov.u32 	%r1083, %r1088;
	mov.f32 	%f348, %f353;
	@%p40 bra 	$L__BB12_155;
	ld.global.f32 	%f348, [%rd14+256];
	ld.global.u32 	%r1083, [%rd15+256];
	mov.b32 	%r447, %f348;
	st.local.v2.u32 	[%rd10], {%r447, %r1083};
$L__BB12_155:
	add.s64 	%rd17, %rd3, 24;
	add.s32 	%r178, %r444, 96;
	setp.ge.s32 	%p41, %r178, %r167;
	mov.u32 	%r1084, %r1088;
	mov.f32 	%f349, %f353;
	@%p41 bra 	$L__BB12_157;
	ld.global.f32 	%f349, [%rd14+384];
	ld.global.u32 	%r1084, [%rd15+384];
	mov.b32 	%r449, %f349;
	st.local.v2.u32 	[%rd17], {%r449, %r1084};
$L__BB12_157:
	add.s32 	%r181, %r444, 128;
	setp.ge.s32 	%p42, %r181, %r167;
	mov.u32 	%r1085, %r1088;
	mov.f32 	%f350, %f353;
	@%p42 bra 	$L__BB12_159;
	ld.global.f32 	%f350, [%rd14+512];
	ld.global.u32 	%r1085, [%rd15+512];
	mov.b32 	%r451, %f350;
	st.local.v2.u32 	[%rd11], {%r451, %r1085};
$L__BB12_159:
	add.s32 	%r184, %r444, 160;
	setp.ge.s32 	%p43, %r184, %r167;
	mov.u32 	%r1086, %r1088;
	mov.f32 	%f351, %f353;
	@%p43 bra 	$L__BB12_161;
	ld.global.f32 	%f351, [%rd14+640];
	ld.global.u32 	%r1086, [%rd15+640];
$L__BB12_161:
	add.s32 	%r187, %r444, 192;
	setp.ge.s32 	%p44, %r187, %r167;
	mov.u32 	%r1087, %r1088;
	mov.f32 	%f352, %f353;
	@%p44 bra 	$L__BB12_163;
	ld.global.f32 	%f352, [%rd14+768];
	ld.global.u32 	%r1087, [%rd15+768];
$L__BB12_163:
	add.s32 	%r190, %r444, 224;
	setp.ge.s32 	%p45, %r190, %r167;
	@%p45 bra 	$L__BB12_165;
	ld.global.f32 	%f353, [%rd14+896];
	ld.global.u32 	%r1088, [%rd15+896];
$L__BB12_165:
	// begin inline asm
	mov.u32 %r455, %laneid;
	// end inline asm
	shl.b32 	%r456, %r168, 3;
	and.b32  	%r457, %r456, 7936;
	add.s32 	%r458, %r455, %r457;
	shr.s32 	%r459, %r458, 5;
	add.s32 	%r460, %r459, %r458;
	shl.b32 	%r461, %r460, 3;
	mov.u32 	%r462, _ZZN3cub18CUB_300001_SM_10006detail10merge_sort30DeviceMergeSortBlockSortKernelINS2_10policy_hubIN6thrust24THRUST_300001_SM_1000_NS12zip_iteratorIN4cuda3std3__45tupleIJNS6_10device_ptrIfEENSC_IiEEEEEEEE9Policy600ESG_PNS0_8NullTypeESG_SK_mNSA_4lessINSB_IJfiEEEEESM_SJ_EEvbT0_T1_T2_T3_T4_PT6_PT7_T5_NS1_7vsmem_tEE19static_temp_storage;
	add.s32 	%r193, %r462, %r461;
	mov.b32 	%r463, %f346;
	st.shared.v2.u32 	[%r193], {%r463, %r1081};
	add.s32 	%r464, %r458, 32;
	shr.s32 	%r465, %r464, 5;
	add.s32 	%r466, %r465, %r458;
	shl.b32 	%r467, %r466, 3;
	add.s32 	%r194, %r462, %r467;
	mov.b32 	%r468, %f347;
	st.shared.v2.u32 	[%r194+256], {%r468, %r1082};
	add.s32 	%r469, %r458, 64;
	shr.s32 	%r470, %r469, 5;
	add.s32 	%r471, %r470, %r458;
	shl.b32 	%r472, %r471, 3;
	add.s32 	%r195, %r462, %r472;
	mov.b32 	%r473, %f348;
	st.shared.v2.u32 	[%r195+512], {%r473, %r1083};
	add.s32 	%r474, %r458, 96;
	shr.s32 	%r475, %r474, 5;
	add.s32 	%r476, %r475, %r458;
	shl.b32 	%r477, %r476, 3;
	add.s32 	%r196, %r462, %r477;
	mov.b32 	%r478, %f349;
	st.shared.v2.u32 	[%r196+768], {%r478, %r1084};
	add.s32 	%r479, %r458, 128;
	shr.s32 	%r480, %r479, 5;
	add.s32 	%r481, %r480, %r458;
	shl.b32 	%r482, %r481, 3;
	add.s32 	%r197, %r462, %r482;
	mov.b32 	%r483, %f350;
	st.shared.v2.u32 	[%r197+1024], {%r483, %r1085};
	add.s32 	%r484, %r458, 160;
	shr.s32 	%r485, %r484, 5;
	add.s32 	%r486, %r485, %r458;
	shl.b32 	%r487, %r486, 3;
	add.s32 	%r198, %r462, %r487;
	mov.b32 	%r488, %f351;
	st.shared.v2.u32 	[%r198+1280], {%r488, %r1086};
	add.s32 	%r489, %r458, 192;
	shr.s32 	%r490, %r489, 5;
	add.s32 	%r491, %r490, %r458;
	shl.b32 	%r492, %r491, 3;
	add.s32 	%r199, %r462, %r492;
	mov.b32 	%r493, %f352;
	st.shared.v2.u32 	[%r199+1536], {%r493, %r1087};
	add.s32 	%r494, %r458, 224;
	shr.s32 	%r495, %r494, 5;
	add.s32 	%r496, %r495, %r458;
	shl.b32 	%r497, %r496, 3;
	add.s32 	%r200, %r462, %r497;
	mov.b32 	%r498, %f353;
	st.shared.v2.u32 	[%r200+1792], {%r498, %r1088};
	bar.warp.sync 	-1;
	mad.lo.s32 	%r499, %r455, 7, %r458;
	shr.s32 	%r500, %r499, 5;
	add.s32 	%r501, %r500, %r499;
	shl.b32 	%r502, %r501, 3;
	add.s32 	%r201, %r462, %r502;
	ld.shared.v2.u32 	{%r992, %r1176}, [%r201];
	mov.b32 	%f436, %r992;
	add.s32 	%r503, %r499, 1;
	shr.s32 	%r504, %r503, 5;
	add.s32 	%r505, %r504, %r499;
	shl.b32 	%r506, %r505, 3;
	add.s32 	%r205, %r462, %r506;
	ld.shared.v2.u32 	{%r1108, %r1167}, [%r205+8];
	mov.b32 	%f427, %r1108;
	st.local.v4.u32 	[%rd3], {%r992, %r1176, %r1108, %r1167};
	add.s32 	%r508, %r499, 2;
	shr.s32 	%r509, %r508, 5;
	add.s32 	%r510, %r509, %r499;
	shl.b32 	%r511, %r510, 3;
	add.s32 	%r207, %r462, %r511;
	ld.shared.v2.u32 	{%r512, %r1166}, [%r207+16];
	mov.b32 	%f426, %r512;
	add.s32 	%r513, %r499, 3;
	shr.s32 	%r514, %r513, 5;
	add.s32 	%r515, %r514, %r499;
	shl.b32 	%r516, %r515, 3;
	add.s32 	%r209, %r462, %r516;
	ld.shared.v2.u32 	{%r517, %r1165}, [%r209+24];
	mov.b32 	%f425, %r517;
	st.local.v4.u32 	[%rd3+16], {%r512, %r1166, %r517, %r1165};
	add.s32 	%r518, %r499, 4;
	shr.s32 	%r519, %r518, 5;
	add.s32 	%r520, %r519, %r499;
	shl.b32 	%r521, %r520, 3;
	add.s32 	%r211, %r462, %r521;
	ld.shared.v2.u32 	{%r522, %r1164}, [%r211+32];
	mov.b32 	%f424, %r522;
	add.s32 	%r523, %r499, 5;
	shr.s32 	%r524, %r523, 5;
	add.s32 	%r525, %r524, %r499;
	shl.b32 	%r526, %r525, 3;
	add.s32 	%r213, %r462, %r526;
	ld.shared.v2.u32 	{%r527, %r1163}, [%r213+40];
	mov.b32 	%f423, %r527;
	st.local.v4.u32 	[%rd3+32], {%r522, %r1164, %r527, %r1163};
	add.s32 	%r528, %r499, 6;
	shr.s32 	%r529, %r528, 5;
	add.s32 	%r530, %r529, %r499;
	shl.b32 	%r531, %r530, 3;
	add.s32 	%r215, %r462, %r531;
	ld.shared.v2.u32 	{%r532, %r1162}, [%r215+48];
	mov.b32 	%f422, %r532;
	add.s32 	%r533, %r499, 7;
	shr.s32 	%r534, %r533, 5;
	add.s32 	%r535, %r534, %r499;
	shl.b32 	%r536, %r535, 3;
	add.s32 	%r217, %r462, %r536;
	ld.shared.v2.u32 	{%r537, %r1161}, [%r217+56];
	mov.b32 	%f421, %r537;
	st.local.v4.u32 	[%rd3+48], {%r532, %r1162, %r537, %r1161};
	bar.sync 	0;
	// begin inline asm
	griddepcontrol.launch_dependents;
	// end inline asm
	st.local.u32 	[%rd2], %r992;
	st.local.u32 	[%rd2+4], %r1176;
	or.b32  	%r538, %r456, 1;
	setp.ge.u32 	%p46, %r538, %r167;
	@%p46 bra 	$L__BB12_170;
	setp.lt.f32 	%p47, %f436, %f427;
	mov.u64 	%rd78, %rd16;
	@%p47 bra 	$L__BB12_169;
	setp.lt.f32 	%p48, %f427, %f436;
	mov.u64 	%rd78, %rd2;
	@%p48 bra 	$L__BB12_169;
	setp.lt.s32 	%p49, %r1176, %r1167;
	selp.b64 	%rd78, %rd16, %rd2, %p49;
$L__BB12_169:
	ld.local.f32 	%f357, [%rd78];
	st.local.f32 	[%rd2], %f357;
	ld.local.u32 	%r1095, [%rd78+4];
	st.local.u32 	[%rd2+4], %r1095;
	bra.uni 	$L__BB12_171;
$L__BB12_170:
	st.local.v2.u32 	[%rd16], {%r992, %r1176};
	mov.u32 	%r1167, %r1176;
	mov.u32 	%r1108, %r992;
	mov.f32 	%f427, %f436;
	mov.u32 	%r1095, %r1176;
	mov.f32 	%f357, %f436;
$L__BB12_171:
	shl.b32 	%r539, %r168, 3;
	or.b32  	%r540, %r539, 2;
	setp.lt.u32 	%p50, %r540, %r167;
	@%p50 bra 	$L__BB12_173;
	mov.b32 	%r541, %f357;
	st.local.v2.u32 	[%rd10], {%r541, %r1095};
	mov.u32 	%r1166, %r1095;
	mov.f32 	%f426, %f357;
	bra.uni 	$L__BB12_177;
$L__BB12_173:
	setp.lt.f32 	%p51, %f357, %f426;
	mov.u64 	%rd79, %rd10;
	@%p51 bra 	$L__BB12_176;
	setp.lt.f32 	%p52, %f426, %f357;
	mov.u64 	%rd79, %rd2;
	@%p52 bra 	$L__BB12_176;
	setp.lt.s32 	%p53, %r1095, %r1166;
	selp.b64 	%rd79, %rd10, %rd2, %p53;
$L__BB12_176:
	ld.local.f32 	%f357, [%rd79];
	st.local.f32 	[%rd2], %f357;
	ld.local.u32 	%r1095, [%rd79+4];
	st.local.u32 	[%rd2+4], %r1095;
$L__BB12_177:
	shl.b32 	%r542, %r168, 3;
	or.b32  	%r543, %r542, 3;
	setp.lt.u32 	%p54, %r543, %r167;
	@%p54 bra 	$L__BB12_179;
	mov.b32 	%r544, %f357;
	st.local.v2.u32 	[%rd17], {%r544, %r1095};
	mov.u32 	%r1165, %r1095;
	mov.f32 	%f425, %f357;
	bra.uni 	$L__BB12_183;
$L__BB12_179:
	setp.lt.f32 	%p55, %f357, %f425;
	mov.u64 	%rd80, %rd17;
	@%p55 bra 	$L__BB12_182;
	setp.lt.f32 	%p56, %f425, %f357;
	mov.u64 	%rd80, %rd2;
	@%p56 bra 	$L__BB12_182;
	setp.lt.s32 	%p57, %r1095, %r1165;
	selp.b64 	%rd80, %rd17, %rd2, %p57;
$L__BB12_182:
	ld.local.f32 	%f357, [%rd80];
	st.local.f32 	[%rd2], %f357;
	ld.local.u32 	%r1095, [%rd80+4];
	st.local.u32 	[%rd2+4], %r1095;
$L__BB12_183:
	shl.b32 	%r545, %r168, 3;
	or.b32  	%r546, %r545, 4;
	setp.lt.u32 	%p58, %r546, %r167;
	@%p58 bra 	$L__BB12_185;
	mov.b32 	%r547, %f357;
	st.local.v2.u32 	[%rd11], {%r547, %r1095};
	mov.u32 	%r1164, %r1095;
	mov.f32 	%f424, %f357;
	bra.uni 	$L__BB12_189;
$L__BB12_185:
	setp.lt.f32 	%p59, %f357, %f424;
	mov.u64 	%rd81, %rd11;
	@%p59 bra 	$L__BB12_188;
	setp.lt.f32 	%p60, %f424, %f357;
	mov.u64 	%rd81, %rd2;
	@%p60 bra 	$L__BB12_188;
	setp.lt.s32 	%p61, %r1095, %r1164;
	selp.b64 	%rd81, %rd11, %rd2, %p61;
$L__BB12_188:
	ld.local.f32 	%f357, [%rd81];
	st.local.f32 	[%rd2], %f357;
	ld.local.u32 	%r1095, [%rd81+4];
	st.local.u32 	[%rd2+4], %r1095;
$L__BB12_189:
	add.s64 	%rd26, %rd3, 40;
	shl.b32 	%r548, %r168, 3;
	or.b32  	%r549, %r548, 5;
	setp.lt.u32 	%p62, %r549, %r167;
	@%p62 bra 	$L__BB12_191;
	mov.b32 	%r550, %f357;
	st.local.v2.u32 	[%rd26], {%r550, %r1095};
	mov.u32 	%r1163, %r1095;
	mov.f32 	%f423, %f357;
	bra.uni 	$L__BB12_195;
$L__BB12_191:
	setp.lt.f32 	%p63, %f357, %f423;
	mov.u64 	%rd82, %rd26;
	@%p63 bra 	$L__BB12_194;
	setp.lt.f32 	%p64, %f423, %f357;
	mov.u64 	%rd82, %rd2;
	@%p64 bra 	$L__BB12_194;
	setp.lt.s32 	%p65, %r1095, %r1163;
	selp.b64 	%rd82, %rd26, %rd2, %p65;
$L__BB12_194:
	ld.local.f32 	%f357, [%rd82];
	st.local.f32 	[%rd2], %f357;
	ld.local.u32 	%r1095, [%rd82+4];
	st.local.u32 	[%rd2+4], %r1095;
$L__BB12_195:
	shl.b32 	%r551, %r168, 3;
	or.b32  	%r552, %r551, 6;
	setp.lt.u32 	%p66, %r552, %r167;
	@%p66 bra 	$L__BB12_197;
	mov.b32 	%r553, %f357;
	st.local.v2.u32 	[%rd12], {%r553, %r1095};
	mov.u32 	%r1162, %r1095;
	mov.f32 	%f422, %f357;
	bra.uni 	$L__BB12_201;
$L__BB12_197:
	setp.lt.f32 	%p67, %f357, %f422;
	mov.u64 	%rd83, %rd12;
	@%p67 bra 	$L__BB12_200;
	setp.lt.f32 	%p68, %f422, %f357;
	mov.u64 	%rd83, %rd2;
	@%p68 bra 	$L__BB12_200;
	setp.lt.s32 	%p69, %r1095, %r1162;
	selp.b64 	%rd83, %rd12, %rd2, %p69;
$L__BB12_200:
	ld.local.f32 	%f357, [%rd83];
	st.local.f32 	[%rd2], %f357;
	ld.local.u32 	%r1095, [%rd83+4];
	st.local.u32 	[%rd2+4], %r1095;
$L__BB12_201:
	shl.b32 	%r554, %r168, 3;
	or.b32  	%r555, %r554, 7;
	setp.lt.u32 	%p70, %r555, %r167;
	@%p70 bra 	$L__BB12_203;
	mov.b32 	%r556, %f357;
	st.local.v2.u32 	[%rd3+56], {%r556, %r1095};
	mov.u32 	%r1161, %r1095;
	mov.f32 	%f421, %f357;
	bra.uni 	$L__BB12_207;
$L__BB12_203:
	add.s64 	%rd84, %rd3, 56;
	setp.lt.f32 	%p71, %f357, %f421;
	@%p71 bra 	$L__BB12_206;
	setp.lt.f32 	%p72, %f421, %f357;
	mov.u64 	%rd84, %rd2;
	@%p72 bra 	$L__BB12_206;
	setp.lt.s32 	%p73, %r1095, %r1161;
	add.s64 	%rd53, %rd3, 56;
	selp.b64 	%rd84, %rd53, %rd2, %p73;
$L__BB12_206:
	ld.local.f32 	%f267, [%rd84];
	st.local.f32 	[%rd2], %f267;
	ld.local.u32 	%r557, [%rd84+4];
	st.local.u32 	[%rd2+4], %r557;
$L__BB12_207:
	shl.b32 	%r558, %r168, 3;
	setp.ge.u32 	%p74, %r558, %r167;
	@%p74 bra 	$L__BB12_292;
	setp.lt.f32 	%p75, %f427, %f436;
	@%p75 bra 	$L__BB12_210;
	setp.lt.f32 	%p76, %f436, %f427;
	setp.ge.s32 	%p77, %r1167, %r1176;
	or.pred  	%p78, %p76, %p77;
	mov.u32 	%r1105, %r1176;
	mov.u32 	%r1106, %r992;
	mov.f32 	%f367, %f436;
	@%p78 bra 	$L__BB12_211;
$L__BB12_210:
	st.local.v4.u32 	[%rd3], {%r1108, %r1167, %r992, %r1176};
	mov.u32 	%r1105, %r1167;
	mov.u32 	%r1106, %r1108;
	mov.f32 	%f367, %f427;
	mov.u32 	%r1167, %r1176;
	mov.u32 	%r1108, %r992;
	mov.f32 	%f427, %f436;
$L__BB12_211:
	setp.lt.f32 	%p79, %f425, %f426;
	@%p79 bra 	$L__BB12_213;
	setp.lt.f32 	%p80, %f426, %f425;
	setp.ge.s32 	%p81, %r1165, %r1166;
	or.pred  	%p82, %p80, %p81;
	mov.u32 	%r1118, %r1165;
	mov.f32 	%f378, %f425;
	@%p82 bra 	$L__BB12_214;
$L__BB12_213:
	mov.b32 	%r561, %f425;
	mov.b32 	%r562, %f426;
	st.local.v4.u32 	[%rd10], {%r561, %r1165, %r562, %r1166};
	mov.u32 	%r1118, %r1166;
	mov.f32 	%f378, %f426;
	mov.u32 	%r1166, %r1165;
	mov.f32 	%f426, %f425;
$L__BB12_214:
	setp.lt.f32 	%p83, %f423, %f424;
	@%p83 bra 	$L__BB12_216;
	setp.lt.f32 	%p84, %f424, %f423;
	setp.ge.s32 	%p85, %r1163, %r1164;
	or.pred  	%p86, %p84, %p85;
	mov.u32 	%r1120, %r1163;
	mov.f32 	%f380, %f423;
	@%p86 bra 	$L__BB12_217;
$L__BB12_216:
	mov.b32 	%r563, %f423;
	mov.b32 	%r564, %f424;
	st.local.v4.u32 	[%rd11], {%r563, %r1163, %r564, %r1164};
	mov.u32 	%r1120, %r1164;
	mov.f32 	%f380, %f424;
	mov.u32 	%r1164, %r1163;
	mov.f32 	%f424, %f423;
$L__BB12_217:
	setp.lt.f32 	%p87, %f421, %f422;
	@%p87 bra 	$L__BB12_219;
	setp.lt.f32 	%p88, %f422, %f421;
	setp.ge.s32 	%p89, %r1161, %r1162;
	or.pred  	%p90, %p88, %p89;
	mov.u32 	%r1113, %r1161;
	mov.f32 	%f373, %f421;
	@%p90 bra 	$L__BB12_220;
$L__BB12_219:
	mov.b32 	%r565, %f421;
	mov.b32 	%r566, %f422;
	st.local.v4.u32 	[%rd12], {%r565, %r1161, %r566, %r1162};
	mov.u32 	%r1113, %r1162;
	mov.f32 	%f373, %f422;
	mov.u32 	%r1162, %r1161;
	mov.f32 	%f422, %f421;
$L__BB12_220:
	setp.lt.f32 	%p91, %f426, %f427;
	@%p91 bra 	$L__BB12_222;
	setp.lt.f32 	%p92, %f427, %f426;
	setp.ge.s32 	%p93, %r1166, %r1167;
	or.pred  	%p94, %p92, %p93;
	mov.u32 	%r1124, %r1166;
	mov.f32 	%f384, %f426;
	@%p94 bra 	$L__BB12_223;
$L__BB12_222:
	mov.b32 	%r567, %f426;
	st.local.v2.u32 	[%rd16], {%r567, %r1166};
	st.local.v2.u32 	[%rd10], {%r1108, %r1167};
	mov.u32 	%r1124, %r1167;
	mov.f32 	%f384, %f427;
	mov.u32 	%r1167, %r1166;
	mov.f32 	%f427, %f426;
$L__BB12_223:
	setp.lt.f32 	%p95, %f424, %f378;
	@%p95 bra 	$L__BB12_225;
	setp.lt.f32 	%p96, %f378, %f424;
	setp.ge.s32 	%p97, %r1164, %r1118;
	or.pred  	%p98, %p96, %p97;
	mov.u32 	%r1126, %r1164;
	mov.f32 	%f386, %f424;
	@%p98 bra 	$L__BB12_226;
$L__BB12_225:
	mov.b32 	%r569, %f424;
	st.local.v2.u32 	[%rd17], {%r569, %r1164};
	mov.b32 	%r570, %f378;
	st.local.v2.u32 	[%rd11], {%r570, %r1118};
	mov.u32 	%r1126, %r1118;
	mov.f32 	%f386, %f378;
	mov.u32 	%r1118, %r1164;
	mov.f32 	%f378, %f424;
$L__BB12_226:
	setp.lt.f32 	%p99, %f422, %f380;
	@%p99 bra 	$L__BB12_228;
	setp.lt.f32 	%p100, %f380, %f422;
	setp.ge.s32 	%p101, %r1162, %r1120;
	or.pred  	%p102, %p100, %p101;
	mov.u32 	%r1128, %r1162;
	mov.f32 	%f388, %f422;
	@%p102 bra 	$L__BB12_229;
$L__BB12_228:
	mov.b32 	%r571, %f422;
	st.local.v2.u32 	[%rd26], {%r571, %r1162};
	mov.b32 	%r572, %f380;
	st.local.v2.u32 	[%rd12], {%r572, %r1120};
	mov.u32 	%r1128, %r1120;
	mov.f32 	%f388, %f380;
	mov.u32 	%r1120, %r1162;
	mov.f32 	%f380, %f422;
$L__BB12_229:
	setp.lt.f32 	%p103, %f427, %f367;
	@%p103 bra 	$L__BB12_231;
	setp.lt.f32 	%p104, %f367, %f427;
	setp.ge.s32 	%p105, %r1167, %r1105;
	or.pred  	%p106, %p104, %p105;
	mov.u32 	%r1121, %r1105;
	mov.f32 	%f381, %f367;
	@%p106 bra 	$L__BB12_232;
$L__BB12_231:
	mov.b32 	%r573, %f427;
	st.local.v4.u32 	[%rd3], {%r573, %r1167, %r1106, %r1105};
	mov.u32 	%r1121, %r1167;
	mov.f32 	%f381, %f427;
	mov.u32 	%r1167, %r1105;
	mov.f32 	%f427, %f367;
$L__BB12_232:
	setp.lt.f32 	%p107, %f378, %f384;
	@%p107 bra 	$L__BB12_234;
	setp.lt.f32 	%p108, %f384, %f378;
	setp.ge.s32 	%p109, %r1118, %r1124;
	or.pred  	%p110, %p108, %p109;
	mov.u32 	%r1132, %r1118;
	mov.f32 	%f392, %f378;
	@%p110 bra 	$L__BB12_235;
$L__BB12_234:
	mov.b32 	%r575, %f378;
	mov.b32 	%r576, %f384;
	st.local.v4.u32 	[%rd10], {%r575, %r1118, %r576, %r1124};
	mov.u32 	%r1132, %r1124;
	mov.f32 	%f392, %f384;
	mov.u32 	%r1124, %r1118;
	mov.f32 	%f384, %f378;
$L__BB12_235:
	setp.lt.f32 	%p111, %f380, %f386;
	@%p111 bra 	$L__BB12_237;
	setp.lt.f32 	%p112, %f386, %f380;
	setp.ge.s32 	%p113, %r1120, %r1126;
	or.pred  	%p114, %p112, %p113;
	mov.u32 	%r1134, %r1120;
	mov.f32 	%f394, %f380;
	@%p114 bra 	$L__BB12_238;
$L__BB12_237:
	mov.b32 	%r577, %f380;
	mov.b32 	%r578, %f386;
	st.local.v4.u32 	[%rd11], {%r577, %r1120, %r578, %r1126};
	mov.u32 	%r1134, %r1126;
	mov.f32 	%f394, %f386;
	mov.u32 	%r1126, %r1120;
	mov.f32 	%f386, %f380;
$L__BB12_238:
	setp.lt.f32 	%p115, %f373, %f388;
	@%p115 bra 	$L__BB12_240;
	setp.lt.f32 	%p116, %f388, %f373;
	setp.ge.s32 	%p117, %r1113, %r1128;
	or.pred  	%p118, %p116, %p117;
	mov.u32 	%r1127, %r1113;
	mov.f32 	%f387, %f373;
	@%p118 bra 	$L__BB12_241;
$L__BB12_240:
	mov.b32 	%r579, %f373;
	mov.b32 	%r580, %f388;
	st.local.v4.u32 	[%rd12], {%r579, %r1113, %r580, %r1128};
	mov.u32 	%r1127, %r1128;
	mov.f32 	%f387, %f388;
	mov.u32 	%r1128, %r1113;
	mov.f32 	%f388, %f373;
$L__BB12_241:
	setp.lt.f32 	%p119, %f384, %f427;
	@%p119 bra 	$L__BB12_243;
	setp.lt.f32 	%p120, %f427, %f384;
	setp.ge.s32 	%p121, %r1124, %r1167;
	or.pred  	%p122, %p120, %p121;
	mov.u32 	%r1138, %r1124;
	mov.f32 	%f398, %f384;
	@%p122 bra 	$L__BB12_244;
$L__BB12_243:
	mov.b32 	%r581, %f384;
	st.local.v2.u32 	[%rd16], {%r581, %r1124};
	mov.b32 	%r582, %f427;
	st.local.v2.u32 	[%rd10], {%r582, %r1167};
	mov.u32 	%r1138, %r1167;
	mov.f32 	%f398, %f427;
	mov.u32 	%r1167, %r1124;
	mov.f32 	%f427, %f384;
$L__BB12_244:
	setp.lt.f32 	%p123, %f386, %f392;
	@%p123 bra 	$L__BB12_246;
	setp.lt.f32 	%p124, %f392, %f386;
	setp.ge.s32 	%p125, %r1126, %r1132;
	or.pred  	%p126, %p124, %p125;
	mov.u32 	%r1140, %r1126;
	mov.f32 	%f400, %f386;
	@%p126 bra 	$L__BB12_247;
$L__BB12_246:
	mov.b32 	%r583, %f386;
	st.local.v2.u32 	[%rd17], {%r583, %r1126};
	mov.b32 	%r584, %f392;
	st.local.v2.u32 	[%rd11], {%r584, %r1132};
	mov.u32 	%r1140, %r1132;
	mov.f32 	%f400, %f392;
	mov.u32 	%r1132, %r1126;
	mov.f32 	%f392, %f386;
$L__BB12_247:
	setp.lt.f32 	%p127, %f388, %f394;
	@%p127 bra 	$L__BB12_249;
	setp.lt.f32 	%p128, %f394, %f388;
	setp.ge.s32 	%p129, %r1128, %r1134;
	or.pred  	%p130, %p128, %p129;
	mov.u32 	%r1142, %r1128;
	mov.f32 	%f402, %f388;
	@%p130 bra 	$L__BB12_250;
$L__BB12_249:
	mov.b32 	%r585, %f388;
	st.local.v2.u32 	[%rd26], {%r585, %r1128};
	mov.b32 	%r586, %f394;
	st.local.v2.u32 	[%rd12], {%r586, %r1134};
	mov.u32 	%r1142, %r1134;
	mov.f32 	%f402, %f394;
	mov.u32 	%r1134, %r1128;
	mov.f32 	%f394, %f388;
$L__BB12_250:
	setp.lt.f32 	%p131, %f427, %f381;
	@%p131 bra 	$L__BB12_252;
	setp.lt.f32 	%p132, %f381, %f427;
	setp.ge.s32 	%p133, %r1167, %r1121;
	or.pred  	%p134, %p132, %p133;
	mov.u32 	%r1135, %r1121;
	mov.f32 	%f395, %f381;
	@%p134 bra 	$L__BB12_253;
$L__BB12_252:
	mov.b32 	%r587, %f427;
	mov.b32 	%r588, %f381;
	st.local.v4.u32 	[%rd3], {%r587, %r1167, %r588, %r1121};
	mov.u32 	%r1135, %r1167;
	mov.f32 	%f395, %f427;
	mov.u32 	%r1167, %r1121;
	mov.f32 	%f427, %f381;
$L__BB12_253:
	setp.lt.f32 	%p135, %f392, %f398;
	@%p135 bra 	$L__BB12_255;
	setp.lt.f32 	%p136, %f398, %f392;
	setp.ge.s32 	%p137, %r1132, %r1138;
	or.pred  	%p138, %p136, %p137;
	mov.u32 	%r1146, %r1132;
	mov.f32 	%f406, %f392;
	@%p138 bra 	$L__BB12_256;
$L__BB12_255:
	mov.b32 	%r589, %f392;
	mov.b32 	%r590, %f398;
	st.local.v4.u32 	[%rd10], {%r589, %r1132, %r590, %r1138};
	mov.u32 	%r1146, %r1138;
	mov.f32 	%f406, %f398;
	mov.u32 	%r1138, %r1132;
	mov.f32 	%f398, %f392;
$L__BB12_256:
	setp.lt.f32 	%p139, %f394, %f400;
	@%p139 bra 	$L__BB12_258;
	setp.lt.f32 	%p140, %f400, %f394;
	setp.ge.s32 	%p141, %r1134, %r1140;
	or.pred  	%p142, %p140, %p141;
	mov.u32 	%r1148, %r1134;
	mov.f32 	%f408, %f394;
	@%p142 bra 	$L__BB12_259;
$L__BB12_258:
	mov.b32 	%r591, %f394;
	mov.b32 	%r592, %f400;
	st.local.v4.u32 	[%rd11], {%r591, %r1134, %r592, %r1140};
	mov.u32 	%r1148, %r1140;
	mov.f32 	%f408, %f400;
	mov.u32 	%r1140, %r1134;
	mov.f32 	%f400, %f394;
$L__BB12_259:
	setp.lt.f32 	%p143, %f387, %f402;
	@%p143 bra 	$L__BB12_261;
	setp.lt.f32 	%p144, %f402, %f387;
	setp.ge.s32 	%p145, %r1127, %r1142;
	or.pred  	%p146, %p144, %p145;
	mov.u32 	%r1141, %r1127;
	mov.f32 	%f401, %f387;
	@%p146 bra 	$L__BB12_262;
$L__BB12_261:
	mov.b32 	%r593, %f387;
	mov.b32 	%r594, %f402;
	st.local.v4.u32 	[%rd12], {%r593, %r1127, %r594, %r1142};
	mov.u32 	%r1141, %r1142;
	mov.f32 	%f401, %f402;
	mov.u32 	%r1142, %r1127;
	mov.f32 	%f402, %f387;
$L__BB12_262:
	setp.lt.f32 	%p147, %f398, %f427;
	@%p147 bra 	$L__BB12_264;
	setp.lt.f32 	%p148, %f427, %f398;
	setp.ge.s32 	%p149, %r1138, %r1167;
	or.pred  	%p150, %p148, %p149;
	mov.u32 	%r1152, %r1138;
	mov.f32 	%f412, %f398;
	@%p150 bra 	$L__BB12_265;
$L__BB12_264:
	mov.b32 	%r595, %f427;
	st.local.v2.u32 	[%rd10], {%r595, %r1167};
	mov.u32 	%r1152, %r1167;
	mov.f32 	%f412, %f427;
	mov.u32 	%r1167, %r1138;
	mov.f32 	%f427, %f398;
$L__BB12_265:
	setp.lt.f32 	%p151, %f400, %f406;
	@%p151 bra 	$L__BB12_267;
	setp.lt.f32 	%p152, %f406, %f400;
	setp.ge.s32 	%p153, %r1140, %r1146;
	or.pred  	%p154, %p152, %p153;
	mov.u32 	%r1154, %r1140;
	mov.f32 	%f414, %f400;
	@%p154 bra 	$L__BB12_268;
$L__BB12_267:
	mov.b32 	%r596, %f400;
	st.local.v2.u32 	[%rd17], {%r596, %r1140};
	mov.b32 	%r597, %f406;
	st.local.v2.u32 	[%rd11], {%r597, %r1146};
	mov.u32 	%r1154, %r1146;
	mov.f32 	%f414, %f406;
	mov.u32 	%r1146, %r1140;
	mov.f32 	%f406, %f400;
$L__BB12_268:
	setp.lt.f32 	%p155, %f402, %f408;
	@%p155 bra 	$L__BB12_270;
	setp.lt.f32 	%p156, %f408, %f402;
	setp.ge.s32 	%p157, %r1142, %r1148;
	or.pred  	%p158, %p156, %p157;
	mov.u32 	%r1156, %r1142;
	mov.f32 	%f416, %f402;
	@%p158 bra 	$L__BB12_271;
$L__BB12_270:
	mov.b32 	%r598, %f402;
	st.local.v2.u32 	[%rd26], {%r598, %r1142};
	mov.b32 	%r599, %f408;
	st.local.v2.u32 	[%rd12], {%r599, %r1148};
	mov.u32 	%r1156, %r1148;
	mov.f32 	%f416, %f408;
	mov.u32 	%r1148, %r1142;
	mov.f32 	%f408, %f402;
$L__BB12_271:
	setp.lt.f32 	%p159, %f427, %f395;
	@%p159 bra 	$L__BB12_273;
	setp.lt.f32 	%p160, %f395, %f427;
	setp.ge.s32 	%p161, %r1167, %r1135;
	or.pred  	%p162, %p160, %p161;
	mov.u32 	%r1176, %r1135;
	mov.f32 	%f436, %f395;
	@%p162 bra 	$L__BB12_274;
$L__BB12_273:
	mov.b32 	%r600, %f427;
	mov.b32 	%r601, %f395;
	st.local.v4.u32 	[%rd3], {%r600, %r1167, %r601, %r1135};
	mov.u32 	%r1176, %r1167;
	mov.f32 	%f436, %f427;
	mov.u32 	%r1167, %r1135;
	mov.f32 	%f427, %f395;
$L__BB12_274:
	setp.lt.f32 	%p163, %f406, %f412;
	@%p163 bra 	$L__BB12_276;
	setp.lt.f32 	%p164, %f412, %f406;
	setp.ge.s32 	%p165, %r1146, %r1152;
	or.pred  	%p166, %p164, %p165;
	mov.u32 	%r1165, %r1146;
	mov.f32 	%f425, %f406;
	@%p166 bra 	$L__BB12_277;
$L__BB12_276:
	mov.b32 	%r602, %f412;
	st.local.v2.u32 	[%rd17], {%r602, %r1152};
	mov.u32 	%r1165, %r1152;
	mov.f32 	%f425, %f412;
	mov.u32 	%r1152, %r1146;
	mov.f32 	%f412, %f406;
$L__BB12_277:
	setp.lt.f32 	%p167, %f408, %f414;
	@%p167 bra 	$L__BB12_279;
	setp.lt.f32 	%p168, %f414, %f408;
	setp.ge.s32 	%p169, %r1148, %r1154;
	or.pred  	%p170, %p168, %p169;
	mov.u32 	%r1163, %r1148;
	mov.f32 	%f423, %f408;
	@%p170 bra 	$L__BB12_280;
$L__BB12_279:
	st.local.u32 	[%rd3+36], %r1148;
	mov.b32 	%r603, %f414;
	st.local.v2.u32 	[%rd3+40], {%r603, %r1154};
	mov.u32 	%r1163, %r1154;
	mov.f32 	%f423, %f414;
	mov.u32 	%r1154, %r1148;
	mov.f32 	%f414, %f408;
$L__BB12_280:
	setp.lt.f32 	%p171, %f401, %f416;
	@%p171 bra 	$L__BB12_282;
	setp.lt.f32 	%p172, %f416, %f401;
	setp.ge.s32 	%p173, %r1141, %r1156;
	or.pred  	%p174, %p172, %p173;
	mov.u32 	%r1161, %r1141;
	mov.f32 	%f421, %f401;
	@%p174 bra 	$L__BB12_283;
$L__BB12_282:
	mov.b32 	%r604, %f401;
	mov.b32 	%r605, %f416;
	st.local.v4.u32 	[%rd12], {%r604, %r1141, %r605, %r1156};
	mov.u32 	%r1161, %r1156;
	mov.f32 	%f421, %f416;
	mov.u32 	%r1156, %r1141;
	mov.f32 	%f416, %f401;
$L__BB12_283:
	setp.lt.f32 	%p175, %f412, %f427;
	@%p175 bra 	$L__BB12_285;
	setp.lt.f32 	%p176, %f427, %f412;
	setp.ge.s32 	%p177, %r1152, %r1167;
	or.pred  	%p178, %p176, %p177;
	mov.u32 	%r1166, %r1152;
	mov.f32 	%f426, %f412;
	@%p178 bra 	$L__BB12_286;
$L__BB12_285:
	mov.b32 	%r606, %f412;
	st.local.v2.u32 	[%rd16], {%r606, %r1152};
	mov.b32 	%r607, %f427;
	st.local.v2.u32 	[%rd10], {%r607, %r1167};
	mov.u32 	%r1166, %r1167;
	mov.f32 	%f426, %f427;
	mov.u32 	%r1167, %r1152;
	mov.f32 	%f427, %f412;
$L__BB12_286:
	setp.lt.f32 	%p179, %f414, %f425;
	@%p179 bra 	$L__BB12_288;
	setp.lt.f32 	%p180, %f425, %f414;
	setp.ge.s32 	%p181, %r1154, %r1165;
	or.pred  	%p182, %p180, %p181;
	mov.u32 	%r1164, %r1154;
	mov.f32 	%f424, %f414;
	@%p182 bra 	$L__BB12_289;
$L__BB12_288:
	mov.b32 	%r608, %f414;
	st.local.v2.u32 	[%rd17], {%r608, %r1154};
	mov.b32 	%r609, %f425;
	st.local.v2.u32 	[%rd11], {%r609, %r1165};
	mov.u32 	%r1164, %r1165;
	mov.f32 	%f424, %f425;
	mov.u32 	%r1165, %r1154;
	mov.f32 	%f425, %f414;
$L__BB12_289:
	setp.lt.f32 	%p183, %f416, %f423;
	@%p183 bra 	$L__BB12_291;
	setp.lt.f32 	%p184, %f423, %f416;
	setp.ge.s32 	%p185, %r1156, %r1163;
	or.pred  	%p186, %p184, %p185;
	mov.u32 	%r1162, %r1156;
	mov.f32 	%f422, %f416;
	@%p186 bra 	$L__BB12_292;
$L__BB12_291:
	mov.b32 	%r610, %f416;
	st.local.v2.u32 	[%rd26], {%r610, %r1156};
	mov.b32 	%r611, %f423;
	st.local.v2.u32 	[%rd12], {%r611, %r1163};
	mov.u32 	%r1162, %r1163;
	mov.f32 	%f422, %f423;
	mov.u32 	%r1163, %r1156;
	mov.f32 	%f423, %f416;
$L__BB12_292:
	shl.b32 	%r613, %r168, 6;
	mov.u32 	%r614, _ZZN3cub18CUB_300001_SM_10006detail10merge_sort30DeviceMergeSortBlockSortKernelINS2_10policy_hubIN6thrust24THRUST_300001_SM_1000_NS12zip_iteratorIN4cuda3std3__45tupleIJNS6_10device_ptrIfEENSC_IiEEEEEEEE9Policy600ESG_PNS0_8NullTypeESG_SK_mNSA_4lessINSB_IJfiEEEEESM_SJ_EEvbT0_T1_T2_T3_T4_PT6_PT7_T5_NS1_7vsmem_tEE19static_temp_storage;
	add.s32 	%r300, %r614, %r613;
	mov.b32 	%r1177, 2;
$L__BB12_293:
	mov.u32 	%r309, %r1177;
	bar.sync 	0;
	add.s32 	%r615, %r309, -1;
	mov.b32 	%r616, %f436;
	mov.b32 	%r617, %f427;
	st.shared.v4.u32 	[%r300], {%r616, %r1176, %r617, %r1167};
	mov.b32 	%r618, %f426;
	mov.b32 	%r619, %f425;
	st.shared.v4.u32 	[%r300+16], {%r618, %r1166, %r619, %r1165};
	mov.b32 	%r620, %f424;
	mov.b32 	%r621, %f423;
	st.shared.v4.u32 	[%r300+32], {%r620, %r1164, %r621, %r1163};
	mov.b32 	%r622, %f422;
	mov.b32 	%r623, %f421;
	st.shared.v4.u32 	[%r300+48], {%r622, %r1162, %r623, %r1161};
	bar.sync 	0;
	neg.s32 	%r624, %r309;
	and.b32  	%r625, %r168, %r624;
	shl.b32 	%r626, %r625, 3;
	shl.b32 	%r627, %r309, 2;
	and.b32  	%r628, %r615, %r168;
	shl.b32 	%r629, %r628, 3;
	min.s32 	%r310, %r629, %r167;
	min.s32 	%r311, %r626, %r167;
	add.s32 	%r630, %r311, %r627;
	min.s32 	%r312, %r630, %r167;
	add.s32 	%r631, %r312, %r627;
	min.s32 	%r313, %r631, %r167;
	sub.s32 	%r632, %r312, %r311;
	sub.s32 	%r633, %r313, %r312;
	setp.lt.s32 	%p187, %r310, %r633;
	sub.s32 	%r634, %r310, %r633;
	selp.b32 	%r1180, 0, %r634, %p187;
	min.s32 	%r1178, %r632, %r310;
	setp.ge.s32 	%p188, %r1180, %r1178;
	@%p188 bra 	$L__BB12_299;
	add.s32 	%r316, %r312, %r310;
$L__BB12_295:
	sub.s32 	%r635, %r1178, %r1180;
	shr.u32 	%r636, %r635, 31;
	add.s32 	%r637, %r635, %r636;
	shr.s32 	%r638, %r637, 1;
	add.s32 	%r319, %r638, %r1180;
	add.s32 	%r639, %r319, %r311;
	shl.b32 	%r640, %r639, 3;
	add.s32 	%r642, %r614, %r640;
	ld.shared.v2.u32 	{%r643, %r320}, [%r642];
	mov.b32 	%f227, %r643;
	not.b32 	%r644, %r319;
	add.s32 	%r645, %r316, %r644;
	shl.b32 	%r646, %r645, 3;
	add.s32 	%r647, %r614, %r646;
	ld.shared.v2.u32 	{%r648, %r321}, [%r647];
	mov.b32 	%f228, %r648;
	setp.lt.f32 	%p190, %f228, %f227;
	mov.pred 	%p486, 0;
	@%p190 bra 	$L__BB12_298;
	setp.lt.f32 	%p192, %f227, %f228;
	mov.pred 	%p486, -1;
	@%p192 bra 	$L__BB12_298;
	setp.ge.s32 	%p486, %r321, %r320;
$L__BB12_298:
	add.s32 	%r649, %r319, 1;
	selp.b32 	%r1180, %r649, %r1180, %p486;
	selp.b32 	%r1178, %r1178, %r319, %p486;
	setp.lt.s32 	%p193, %r1180, %r1178;
	@%p193 bra 	$L__BB12_295;
$L__BB12_299:
	add.s32 	%r325, %r1180, %r311;
	add.s32 	%r650, %r312, %r310;
	sub.s32 	%r326, %r650, %r1180;
	shl.b32 	%r651, %r325, 3;
	add.s32 	%r327, %r614, %r651;
	ld.shared.v2.u32 	{%r653, %r1184}, [%r327];
	mov.b32 	%f440, %r653;
	shl.b32 	%r654, %r326, 3;
	add.s32 	%r329, %r614, %r654;
	ld.shared.v2.u32 	{%r655, %r1181}, [%r329];
	mov.b32 	%f437, %r655;
	setp.ge.s32 	%p195, %r326, %r313;
	mov.pred 	%p194, 0;
	mov.pred 	%p487, %p194;
	@%p195 bra 	$L__BB12_303;
	setp.ge.s32 	%p197, %r325, %r312;
	setp.lt.f32 	%p198, %f437, %f440;
	or.pred  	%p199, %p197, %p198;
	mov.pred 	%p487, -1;
	@%p199 bra 	$L__BB12_303;
	setp.lt.f32 	%p201, %f440, %f437;
	mov.pred 	%p487, %p194;
	@%p201 bra 	$L__BB12_303;
	setp.lt.s32 	%p487, %r1181, %r1184;
$L__BB12_303:
	selp.f32 	%f436, %f437, %f440, %p487;
	selp.b32 	%r1176, %r1181, %r1184, %p487;
	selp.u32 	%r656, 1, 0, %p487;
	add.s32 	%r332, %r326, %r656;
	not.pred 	%p202, %p487;
	selp.u32 	%r657, 1, 0, %p202;
	add.s32 	%r333, %r325, %r657;
	@%p202 bra 	$L__BB12_305;
	ld.shared.v2.u32 	{%r659, %r1181}, [%r329+8];
	mov.b32 	%f437, %r659;
	bra.uni 	$L__BB12_306;
$L__BB12_305:
	ld.shared.v2.u32 	{%r658, %r1184}, [%r327+8];
	mov.b32 	%f440, %r658;
$L__BB12_306:
	setp.ge.s32 	%p204, %r332, %r313;
	mov.pred 	%p203, 0;
	mov.pred 	%p488, %p203;
	@%p204 bra 	$L__BB12_310;
	setp.ge.s32 	%p206, %r333, %r312;
	setp.lt.f32 	%p207, %f437, %f440;
	or.pred  	%p208, %p206, %p207;
	mov.pred 	%p488, -1;
	@%p208 bra 	$L__BB12_310;
	setp.lt.f32 	%p210, %f440, %f437;
	mov.pred 	%p488, %p203;
	@%p210 bra 	$L__BB12_310;
	setp.lt.s32 	%p488, %r1181, %r1184;
$L__BB12_310:
	selp.f32 	%f427, %f437, %f440, %p488;
	selp.b32 	%r1167, %r1181, %r1184, %p488;
	selp.u32 	%r660, 1, 0, %p488;
	add.s32 	%r339, %r332, %r660;
	not.pred 	%p211, %p488;
	selp.u32 	%r661, 1, 0, %p211;
	add.s32 	%r340, %r333, %r661;
	@%p488 bra 	$L__BB12_312;
	shl.b32 	%r662, %r340, 3;
	add.s32 	%r664, %r614, %r662;
	ld.shared.v2.u32 	{%r665, %r1184}, [%r664];
	mov.b32 	%f440, %r665;
	bra.uni 	$L__BB12_313;
$L__BB12_312:
	shl.b32 	%r666, %r339, 3;
	add.s32 	%r668, %r614, %r666;
	ld.shared.v2.u32 	{%r669, %r1181}, [%r668];
	mov.b32 	%f437, %r669;
$L__BB12_313:
	setp.ge.s32 	%p213, %r339, %r313;
	mov.pred 	%p212, 0;
	mov.pred 	%p489, %p212;
	@%p213 bra 	$L__BB12_317;
	setp.ge.s32 	%p215, %r340, %r312;
	setp.lt.f32 	%p216, %f437, %f440;
	or.pred  	%p217, %p215, %p216;
	mov.pred 	%p489, -1;
	@%p217 bra 	$L__BB12_317;
	setp.lt.f32 	%p219, %f440, %f437;
	mov.pred 	%p489, %p212;
	@%p219 bra 	$L__BB12_317;
	setp.lt.s32 	%p489, %r1181, %r1184;
$L__BB12_317:
	selp.f32 	%f426, %f437, %f440, %p489;
	selp.b32 	%r1166, %r1181, %r1184, %p489;
	selp.u32 	%r670, 1, 0, %p489;
	add.s32 	%r346, %r339, %r670;
	not.pred 	%p220, %p489;
	selp.u32 	%r671, 1, 0, %p220;
	add.s32 	%r347, %r340, %r671;
	@%p489 bra 	$L__BB12_319;
	shl.b32 	%r672, %r347, 3;
	add.s32 	%r674, %r614, %r672;
	ld.shared.v2.u32 	{%r675, %r1184}, [%r674];
	mov.b32 	%f440, %r675;
	bra.uni 	$L__BB12_320;
$L__BB12_319:
	shl.b32 	%r676, %r346, 3;
	add.s32 	%r678, %r614, %r676;
	ld.shared.v2.u32 	{%r679, %r1181}, [%r678];
	mov.b32 	%f437, %r679;
$L__BB12_320:
	setp.ge.s32 	%p222, %r346, %r313;
	mov.pred 	%p221, 0;
	mov.pred 	%p490, %p221;
	@%p222 bra 	$L__BB12_324;
	setp.ge.s32 	%p224, %r347, %r312;
	setp.lt.f32 	%p225, %f437, %f440;
	or.pred  	%p226, %p224, %p225;
	mov.pred 	%p490, -1;
	@%p226 bra 	$L__BB12_324;
	setp.lt.f32 	%p228, %f440, %f437;
	mov.pred 	%p490, %p221;
	@%p228 bra 	$L__BB12_324;
	setp.lt.s32 	%p490, %r1181, %r1184;
$L__BB12_324:
	selp.f32 	%f425, %f437, %f440, %p490;
	selp.b32 	%r1165, %r1181, %r1184, %p490;
	selp.u32 	%r680, 1, 0, %p490;
	add.s32 	%r353, %r346, %r680;
	not.pred 	%p229, %p490;
	selp.u32 	%r681, 1, 0, %p229;
	add.s32 	%r354, %r347, %r681;
	@%p490 bra 	$L__BB12_326;
	shl.b32 	%r682, %r354, 3;
	add.s32 	%r684, %r614, %r682;
	ld.shared.v2.u32 	{%r685, %r1184}, [%r684];
	mov.b32 	%f440, %r685;
	bra.uni 	$L__BB12_327;
$L__BB12_326:
	shl.b32 	%r686, %r353, 3;
	add.s32 	%r688, %r614, %r686;
	ld.shared.v2.u32 	{%r689, %r1181}, [%r688];
	mov.b32 	%f437, %r689;
$L__BB12_327:
	setp.ge.s32 	%p231, %r353, %r313;
	mov.pred 	%p230, 0;
	mov.pred 	%p491, %p230;
	@%p231 bra 	$L__BB12_331;
	setp.ge.s32 	%p233, %r354, %r312;
	setp.lt.f32 	%p234, %f437, %f440;
	or.pred  	%p235, %p233, %p234;
	mov.pred 	%p491, -1;
	@%p235 bra 	$L__BB12_331;
	setp.lt.f32 	%p237, %f440, %f437;
	mov.pred 	%p491, %p230;
	@%p237 bra 	$L__BB12_331;
	setp.lt.s32 	%p491, %r1181, %r1184;
$L__BB12_331:
	selp.f32 	%f424, %f437, %f440, %p491;
	selp.b32 	%r1164, %r1181, %r1184, %p491;
	selp.u32 	%r690, 1, 0, %p491;
	add.s32 	%r360, %r353, %r690;
	not.pred 	%p238, %p491;
	selp.u32 	%r691, 1, 0, %p238;
	add.s32 	%r361, %r354, %r691;
	@%p491 bra 	$L__BB12_333;
	shl.b32 	%r692, %r361, 3;
	add.s32 	%r694, %r614, %r692;
	ld.shared.v2.u32 	{%r695, %r1184}, [%r694];
	mov.b32 	%f440, %r695;
	bra.uni 	$L__BB12_334;
$L__BB12_333:
	shl.b32 	%r696, %r360, 3;
	add.s32 	%r698, %r614, %r696;
	ld.shared.v2.u32 	{%r699, %r1181}, [%r698];
	mov.b32 	%f437, %r699;
$L__BB12_334:
	setp.ge.s32 	%p240, %r360, %r313;
	mov.pred 	%p239, 0;
	mov.pred 	%p492, %p239;
	@%p240 bra 	$L__BB12_338;
	setp.ge.s32 	%p242, %r361, %r312;
	setp.lt.f32 	%p243, %f437, %f440;
	or.pred  	%p244, %p242, %p243;
	mov.pred 	%p492, -1;
	@%p244 bra 	$L__BB12_338;
	setp.lt.f32 	%p246, %f440, %f437;
	mov.pred 	%p492, %p239;
	@%p246 bra 	$L__BB12_338;
	setp.lt.s32 	%p492, %r1181, %r1184;
$L__BB12_338:
	selp.f32 	%f423, %f437, %f440, %p492;
	selp.b32 	%r1163, %r1181, %r1184, %p492;
	selp.u32 	%r700, 1, 0, %p492;
	add.s32 	%r367, %r360, %r700;
	not.pred 	%p247, %p492;
	selp.u32 	%r701, 1, 0, %p247;
	add.s32 	%r368, %r361, %r701;
	@%p492 bra 	$L__BB12_340;
	shl.b32 	%r702, %r368, 3;
	add.s32 	%r704, %r614, %r702;
	ld.shared.v2.u32 	{%r705, %r1184}, [%r704];
	mov.b32 	%f440, %r705;
	bra.uni 	$L__BB12_341;
$L__BB12_340:
	shl.b32 	%r706, %r367, 3;
	add.s32 	%r708, %r614, %r706;
	ld.shared.v2.u32 	{%r709, %r1181}, [%r708];
	mov.b32 	%f437, %r709;
$L__BB12_341:
	setp.ge.s32 	%p249, %r367, %r313;
	mov.pred 	%p248, 0;
	mov.pred 	%p493, %p248;
	@%p249 bra 	$L__BB12_345;
	setp.ge.s32 	%p251, %r368, %r312;
	setp.lt.f32 	%p252, %f437, %f440;
	or.pred  	%p253, %p251, %p252;
	mov.pred 	%p493, -1;
	@%p253 bra 	$L__BB12_345;
	setp.lt.f32 	%p255, %f440, %f437;
	mov.pred 	%p493, %p248;
	@%p255 bra 	$L__BB12_345;
	setp.lt.s32 	%p493, %r1181, %r1184;
$L__BB12_345:
	selp.f32 	%f422, %f437, %f440, %p493;
	selp.b32 	%r1162, %r1181, %r1184, %p493;
	selp.u32 	%r710, 1, 0, %p493;
	add.s32 	%r374, %r367, %r710;
	not.pred 	%p256, %p493;
	selp.u32 	%r711, 1, 0, %p256;
	add.s32 	%r375, %r368, %r711;
	@%p493 bra 	$L__BB12_347;
	shl.b32 	%r712, %r375, 3;
	add.s32 	%r714, %r614, %r712;
	ld.shared.v2.u32 	{%r715, %r1184}, [%r714];
	mov.b32 	%f440, %r715;
	bra.uni 	$L__BB12_348;
$L__BB12_347:
	shl.b32 	%r716, %r374, 3;
	add.s32 	%r718, %r614, %r716;
	ld.shared.v2.u32 	{%r719, %r1181}, [%r718];
	mov.b32 	%f437, %r719;
$L__BB12_348:
	setp.ge.s32 	%p258, %r374, %r313;
	mov.pred 	%p257, 0;
	mov.pred 	%p494, %p257;
	@%p258 bra 	$L__BB12_352;
	setp.ge.s32 	%p260, %r375, %r312;
	setp.lt.f32 	%p261, %f437, %f440;
	or.pred  	%p262, %p260, %p261;
	mov.pred 	%p494, -1;
	@%p262 bra 	$L__BB12_352;
	setp.lt.f32 	%p264, %f440, %f437;
	mov.pred 	%p494, %p257;
	@%p264 bra 	$L__BB12_352;
	setp.lt.s32 	%p494, %r1181, %r1184;
$L__BB12_352:
	selp.f32 	%f421, %f437, %f440, %p494;
	selp.b32 	%r1161, %r1181, %r1184, %p494;
	shl.b32 	%r1177, %r309, 1;
	setp.lt.u32 	%p265, %r309, 129;
	@%p265 bra 	$L__BB12_293;
	ld.param.s8 	%rs2, [_ZN3cub18CUB_300001_SM_10006detail10merge_sort30DeviceMergeSortBlockSortKernelINS2_10policy_hubIN6thrust24THRUST_300001_SM_1000_NS12zip_iteratorIN4cuda3std3__45tupleIJNS6_10device_ptrIfEENSC_IiEEEEEEEE9Policy600ESG_PNS0_8NullTypeESG_SK_mNSA_4lessINSB_IJfiEEEEESM_SJ_EEvbT0_T1_T2_T3_T4_PT6_PT7_T5_NS1_7vsmem_tE_param_0];
	mov.u32 	%r720, %ctaid.x;
	mul.wide.u32 	%rd34, %r720, 2048;
	bar.sync 	0;
	setp.eq.s16 	%p266, %rs2, 0;
	@%p266 bra 	$L__BB12_372;
	mov.b32 	%r721, %f436;
	st.shared.v2.u32 	[%r201], {%r721, %r1176};
	mov.b32 	%r722, %f427;
	st.shared.v2.u32 	[%r205+8], {%r722, %r1167};
	mov.b32 	%r723, %f426;
	st.shared.v2.u32 	[%r207+16], {%r723, %r1166};
	mov.b32 	%r724, %f425;
	st.shared.v2.u32 	[%r209+24], {%r724, %r1165};
	mov.b32 	%r725, %f424;
	st.shared.v2.u32 	[%r211+32], {%r725, %r1164};
	mov.b32 	%r726, %f423;
	st.shared.v2.u32 	[%r213+40], {%r726, %r1163};
	mov.b32 	%r727, %f422;
	st.shared.v2.u32 	[%r215+48], {%r727, %r1162};
	mov.b32 	%r728, %f421;
	st.shared.v2.u32 	[%r217+56], {%r728, %r1161};
	bar.warp.sync 	-1;
	ld.shared.v2.u32 	{%r382, %r384}, [%r193];
	ld.shared.v2.u32 	{%r385, %r387}, [%r194+256];
	ld.shared.v2.u32 	{%r388, %r390}, [%r195+512];
	ld.shared.v2.u32 	{%r391, %r393}, [%r196+768];
	ld.shared.v2.u32 	{%r394, %r396}, [%r197+1024];
	ld.shared.v2.u32 	{%r397, %r399}, [%r198+1280];
	ld.shared.v2.u32 	{%r400, %r402}, [%r199+1536];
	ld.shared.v2.u32 	{%r403, %r405}, [%r200+1792];
	setp.eq.s32 	%p267, %r168, 0;
	@%p267 bra 	$L__BB12_355;
	bra.uni 	$L__BB12_356;
$L__BB12_355:
	st.volatile.shared.u32 	[_ZZN3cub18CUB_300001_SM_10006detail10merge_sort30DeviceMergeSortBlockSortKernelINS2_10policy_hubIN6thrust24THRUST_300001_SM_1000_NS12zip_iteratorIN4cuda3std3__45tupleIJNS6_10device_ptrIfEENSC_IiEEEEEEEE9Policy600ESG_PNS0_8NullTypeESG_SK_mNSA_4lessINSB_IJfiEEEEESM_SJ_EEvbT0_T1_T2_T3_T4_PT6_PT7_T5_NS1_7vsmem_tEE19static_temp_storage+16896], %r167;
$L__BB12_356:
	cvt.u32.u64 	%r729, %rd13;
	bar.sync 	0;
	ld.volatile.shared.u32 	%r430, [_ZZN3cub18CUB_300001_SM_10006detail10merge_sort30DeviceMergeSortBlockSortKernelINS2_10policy_hubIN6thrust24THRUST_300001_SM_1000_NS12zip_iteratorIN4cuda3std3__45tupleIJNS6_10device_ptrIfEENSC_IiEEEEEEEE9Policy600ESG_PNS0_8NullTypeESG_SK_mNSA_4lessINSB_IJfiEEEEESM_SJ_EEvbT0_T1_T2_T3_T4_PT6_PT7_T5_NS1_7vsmem_tEE19static_temp_storage+16896];
	mov.u32 	%r730, %tid.x;
	shl.b32 	%r731, %r730, 3;
	and.b32  	%r732, %r731, 7936;
	cvt.u64.u32 	%rd54, %r732;
	and.b32  	%r733, %r730, 31;
	cvt.u64.u32 	%rd55, %r733;
	add.s64 	%rd56, %rd34, %rd55;
	add.s64 	%rd57, %rd56, %rd54;
	setp.ge.s32 	%p268, %r729, %r430;
	cvta.to.global.u64 	%rd58, %rd38;
	shl.b64 	%rd59, %rd57, 2;
	add.s64 	%rd35, %rd58, %rd59;
	cvta.to.global.u64 	%rd60, %rd39;
	add.s64 	%rd36, %rd60, %rd59;
	@%p268 bra 	$L__BB12_358;
	st.global.u32 	[%rd35], %r382;
	st.global.u32 	[%rd36], %r384;
$L__BB12_358:
	setp.ge.s32 	%p269, %r172, %r430;
	@%p269 bra 	$L__BB12_360;
	st.global.u32 	[%rd35+128], %r385;
	st.global.u32 	[%rd36+128], %r387;
$L__BB12_360:
	setp.ge.s32 	%p270, %r175, %r430;
	@%p270 bra 	$L__BB12_362;
	st.global.u32 	[%rd35+256], %r388;
	st.global.u32 	[%rd36+256], %r390;
$L__BB12_362:
	setp.ge.s32 	%p271, %r178, %r430;
	@%p271 bra 	$L__BB12_364;
	st.global.u32 	[%rd35+384], %r391;
	st.global.u32 	[%rd36+384], %r393;
$L__BB12_364:
	setp.ge.s32 	%p272, %r181, %r430;
	@%p272 bra 	$L__BB12_366;
	st.global.u32 	[%rd35+512], %r394;
	st.global.u32 	[%rd36+512], %r396;
$L__BB12_366:
	setp.ge.s32 	%p273, %r184, %r430;
	@%p273 bra 	$L__BB12_368;
	st.global.u32 	[%rd35+640], %r397;
	st.global.u32 	[%rd36+640], %r399;
$L__BB12_368:
	setp.ge.s32 	%p274, %r187, %r430;
	@%p274 bra 	$L__BB12_370;
	st.global.u32 	[%rd35+768], %r400;
	st.global.u32 	[%rd36+768], %r402;
$L__BB12_370:
	setp.ge.s32 	%p275, %r190, %r430;
	@%p275 bra 	$L__BB12_390;
	st.global.u32 	[%rd35+896], %r403;
	st.global.u32 	[%rd36+896], %r405;
	bra.uni 	$L__BB12_390;
$L__BB12_372:
	mov.b32 	%r734, %f436;
	st.shared.v2.u32 	[%r201], {%r734, %r1176};
	mov.b32 	%r735, %f427;
	st.shared.v2.u32 	[%r205+8], {%r735, %r1167};
	mov.b32 	%r736, %f426;
	st.shared.v2.u32 	[%r207+16], {%r736, %r1166};
	mov.b32 	%r737, %f425;
	st.shared.v2.u32 	[%r209+24], {%r737, %r1165};
	mov.b32 	%r738, %f424;
	st.shared.v2.u32 	[%r211+32], {%r738, %r1164};
	mov.b32 	%r739, %f423;
	st.shared.v2.u32 	[%r213+40], {%r739, %r1163};
	mov.b32 	%r740, %f422;
	st.shared.v2.u32 	[%r215+48], {%r740, %r1162};
	mov.b32 	%r741, %f421;
	st.shared.v2.u32 	[%r217+56], {%r741, %r1161};
	bar.warp.sync 	-1;
	ld.shared.v2.u32 	{%r406, %r408}, [%r193];
	ld.shared.v2.u32 	{%r409, %r411}, [%r194+256];
	ld.shared.v2.u32 	{%r412, %r414}, [%r195+512];
	ld.shared.v2.u32 	{%r415, %r417}, [%r196+768];
	ld.shared.v2.u32 	{%r418, %r420}, [%r197+1024];
	ld.shared.v2.u32 	{%r421, %r423}, [%r198+1280];
	ld.shared.v2.u32 	{%r424, %r426}, [%r199+1536];
	ld.shared.v2.u32 	{%r427, %r429}, [%r200+1792];
	setp.eq.s32 	%p276, %r168, 0;
	@%p276 bra 	$L__BB12_373;
	bra.uni 	$L__BB12_374;
$L__BB12_373:
	st.volatile.shared.u32 	[_ZZN3cub18CUB_300001_SM_10006detail10merge_sort30DeviceMergeSortBlockSortKernelINS2_10policy_hubIN6thrust24THRUST_300001_SM_1000_NS12zip_iteratorIN4cuda3std3__45tupleIJNS6_10device_ptrIfEENSC_IiEEEEEEEE9Policy600ESG_PNS0_8NullTypeESG_SK_mNSA_4lessINSB_IJfiEEEEESM_SJ_EEvbT0_T1_T2_T3_T4_PT6_PT7_T5_NS1_7vsmem_tEE19static_temp_storage+16896], %r167;
$L__BB12_374:
	ld.param.u64 	%rd77, [_ZN3cub18CUB_300001_SM_10006detail10merge_sort30DeviceMergeSortBlockSortKernelINS2_10policy_hubIN6thrust24THRUST_300001_SM_1000_NS12zip_iteratorIN4cuda3std3__45tupleIJNS6_10device_ptrIfEENSC_IiEEEEEEEE9Policy600ESG_PNS0_8NullTypeESG_SK_mNSA_4lessINSB_IJfiEEEEESM_SJ_EEvbT0_T1_T2_T3_T4_PT6_PT7_T5_NS1_7vsmem_tE_param_6];
	cvt.u32.u64 	%r742, %rd13;
	bar.sync 	0;
	ld.volatile.shared.u32 	%r431, [_ZZN3cub18CUB_300001_SM_10006detail10merge_sort30DeviceMergeSortBlockSortKernelINS2_10policy_hubIN6thrust24THRUST_300001_SM_1000_NS12zip_iteratorIN4cuda3std3__45tupleIJNS6_10device_ptrIfEENSC_IiEEEEEEEE9Policy600ESG_PNS0_8NullTypeESG_SK_mNSA_4lessINSB_IJfiEEEEESM_SJ_EEvbT0_T1_T2_T3_T4_PT6_PT7_T5_NS1_7vsmem_tEE19static_temp_storage+16896];
	setp.ge.s32 	%p277, %r742, %r431;
	add.s64 	%rd61, %rd34, %rd13;
	cvta.to.global.u64 	%rd62, %rd77;
	shl.b64 	%rd63, %rd61, 3;
	add.s64 	%rd37, %rd62, %rd63;
	@%p277 bra 	$L__BB12_376;
	st.global.u32 	[%rd37], %r406;
	st.global.u32 	[%rd37+4], %r408;
$L__BB12_376:
	setp.ge.s32 	%p278, %r172, %r431;
	@%p278 bra 	$L__BB12_378;
	st.global.u32 	[%rd37+256], %r409;
	st.global.u32 	[%rd37+260], %r411;
$L__BB12_378:
	setp.ge.s32 	%p279, %r175, %r431;
	@%p279 bra 	$L__BB12_380;
	st.global.u32 	[%rd37+512], %r412;
	st.global.u32 	[%rd37+516], %r414;
$L__BB12_380:
	setp.ge.s32 	%p280, %r178, %r431;
	@%p280 bra 	$L__BB12_382;
	st.global.u32 	[%rd37+768], %r415;
	st.global.u32 	[%rd37+772], %r417;
$L__BB12_382:
	setp.ge.s32 	%p281, %r181, %r431;
	@%p281 bra 	$L__BB12_384;
	st.global.u32 	[%rd37+1024], %r418;
	st.global.u32 	[%rd37+1028], %r420;
$L__BB12_384:
	setp.ge.s32 	%p282, %r184, %r431;
	@%p282 bra 	$L__BB12_386;
	st.global.u32 	[%rd37+1280], %r421;
	st.global.u32 	[%rd37+1284], %r423;
$L__BB12_386:
	setp.ge.s32 	%p283, %r187, %r431;
	@%p283 bra 	$L__BB12_388;
	st.global.u32 	[%rd37+1536], %r424;
	st.global.u32 	[%rd37+1540], %r426;
$L__BB12_388:
	setp.ge.s32 	%p284, %r190, %r431;
	@%p284 bra 	$L__BB12_390;
	st.global.u32 	[%rd37+1792], %r427;
	st.global.u32 	[%rd37+1796], %r429;
$L__BB12_390:
	ret;

}
	// .globl	_ZN3cub18CUB_300001_SM_10006detail10merge_sort30DeviceMergeSortPartitionKernelIN6thrust24THRUST_300001_SM_1000_NS12zip_iteratorIN4cuda3std3__45tupleIJNS5_10device_ptrIfEENSB_IiEEEEEEEmNS9_4lessINSA_IJfiEEEEESH_EEvbT_PT2_T0_SM_PSM_T1_SM_i
.visible .entry _ZN3cub18CUB_300001_SM_10006detail10merge_sort30DeviceMergeSortPartitionKernelIN6thrust24THRUST_300001_SM_1000_NS12zip_iteratorIN4cuda3std3__45tupleIJNS5_10device_ptrIfEENSB_IiEEEEEEEmNS9_4lessINSA_IJfiEEEEESH_EEvbT_PT2_T0_SM_PSM_T1_SM_i(
	.param .u8 _ZN3cub18CUB_300001_SM_10006detail10merge_sort30DeviceMergeSortPartitionKernelIN6thrust24THRUST_300001_SM_1000_NS12zip_iteratorIN4cuda3std3__45tupleIJNS5_10device_ptrIfEENSB_IiEEEEEEEmNS9_4lessINSA_IJfiEEEEESH_EEvbT_PT2_T0_SM_PSM_T1_SM_i_param_0,
	.param .align 8 .b8 _ZN3cub18CUB_300001_SM_10006detail10merge_sort30DeviceMergeSortPartitionKernelIN6thrust24THRUST_300001_SM_1000_NS12zip_iteratorIN4cuda3std3__45tupleIJNS5_10device_ptrIfEENSB_IiEEEEEEEmNS9_4lessINSA_IJfiEEEEESH_EEvbT_PT2_T0_SM_PSM_T1_SM_i_param_1[16],
	.param .u64 .ptr .align 1 _ZN3cub18CUB_300001_SM_10006detail10merge_sort30DeviceMergeSortPartitionKernelIN6thrust24THRUST_300001_SM_1000_NS12zip_iteratorIN4cuda3std3__45tupleIJNS5_10device_ptrIfEENSB_IiEEEEEEEmNS9_4lessINSA_IJfiEEEEESH_EEvbT_PT2_T0_SM_PSM_T1_SM_i_param_2,
	.param .u64 _ZN3cub18CUB_300001_SM_10006detail10merge_sort30DeviceMergeSortPartitionKernelIN6thrust24THRUST_300001_SM_1000_NS12zip_iteratorIN4cuda3std3__45tupleIJNS5_10device_ptrIfEENSB_IiEEEEEEEmNS9_4lessINSA_IJfiEEEEESH_EEvbT_PT2_T0_SM_PSM_T1_SM_i_param_3,
	.param .u64 _ZN3cub18CUB_300001_SM_10006detail10merge_sort30DeviceMergeSortPartitionKernelIN6thrust24THRUST_300001_SM_1000_NS12zip_iteratorIN4cuda3std3__45tupleIJNS5_10device_ptrIfEENSB_IiEEEEEEEmNS9_4lessINSA_IJfiEEEEESH_EEvbT_PT2_T0_SM_PSM_T1_SM_i_param_4,
	.param .u64 .ptr .align 1 _ZN3cub18CUB_300001_SM_10006detail10merge_sort30DeviceMergeSortPartitionKernelIN6thrust24THRUST_300001_SM_1000_NS12zip_iteratorIN4cuda3std3__45tupleIJNS5_10device_ptrIfEENSB_IiEEEEEEEmNS9_4lessINSA_IJfiEEEEESH_EEvbT_PT2_T0_SM_PSM_T1_SM_i_param_5,
	.param .align 1 .b8 _ZN3cub18CUB_300001_SM_10006detail10merge_sort30DeviceMergeSortPartitionKernelIN6thrust24THRUST_300001_SM_1000_NS12zip_iteratorIN4cuda3std3__45tupleIJNS5_10device_ptrIfEENSB_IiEEEEEEEmNS9_4lessINSA_IJfiEEEEESH_EEvbT_PT2_T0_SM_PSM_T1_SM_i_param_6[1],
	.param .u64 _ZN3cub18CUB_300001_SM_10006detail10merge_sort30DeviceMergeSortPartitionKernelIN6thrust24THRUST_300001_SM_1000_NS12zip_iteratorIN4cuda3std3__45tupleIJNS5_10device_ptrIfEENSB_IiEEEEEEEmNS9_4lessINSA_IJfiEEEEESH_EEvbT_PT2_T0_SM_PSM_T1_SM_i_param_7,
	.param .u32 _ZN3cub18CUB_300001_SM_10006detail10merge_sort30DeviceMergeSortPartitionKernelIN6thrust24THRUST_300001_SM_1000_NS12zip_iteratorIN4cuda3std3__45tupleIJNS5_10device_ptrIfEENSB_IiEEEEEEEmNS9_4lessINSA_IJfiEEEEESH_EEvbT_PT2_T0_SM_PSM_T1_SM_i_param_8
)
{
	.reg .pred 	%p<22>;
	.reg .b16 	%rs<2>;
	.reg .b32 	%r<10>;
	.reg .b32 	%f<5>;
	.reg .b64 	%rd<90>;

	ld.param.u64 	%rd31, [_ZN3cub18CUB_300001_SM_10006detail10merge_sort30DeviceMergeSortPartitionKernelIN6thrust24THRUST_300001_SM_1000_NS12zip_iteratorIN4cuda3std3__45tupleIJNS5_10device_ptrIfEENSB_IiEEEEEEEmNS9_4lessINSA_IJfiEEEEESH_EEvbT_PT2_T0_SM_PSM_T1_SM_i_param_1+8];
	ld.param.u64 	%rd30, [_ZN3cub18CUB_300001_SM_10006detail10merge_sort30DeviceMergeSortPartitionKernelIN6thrust24THRUST_300001_SM_1000_NS12zip_iteratorIN4cuda3std3__45tupleIJNS5_10device_ptrIfEENSB_IiEEEEEEEmNS9_4lessINSA_IJfiEEEEESH_EEvbT_PT2_T0_SM_PSM_T1_SM_i_param_1];
	ld.param.s8 	%rs1, [_ZN3cub18CUB_300001_SM_10006detail10merge_sort30DeviceMergeSortPartitionKernelIN6thrust24THRUST_300001_SM_1000_NS12zip_iteratorIN4cuda3std3__45tupleIJNS5_10device_ptrIfEENSB_IiEEEEEEEmNS9_4lessINSA_IJfiEEEEESH_EEvbT_PT2_T0_SM_PSM_T1_SM_i_param_0];
	ld.param.u64 	%rd32, [_ZN3cub18CUB_300001_SM_10006detail10merge_sort30DeviceMergeSortPartitionKernelIN6thrust24THRUST_300001_SM_1000_NS12zip_iteratorIN4cuda3std3__45tupleIJNS5_10device_ptrIfEENSB_IiEEEEEEEmNS9_4lessINSA_IJfiEEEEESH_EEvbT_PT2_T0_SM_PSM_T1_SM_i_param_2];
	ld.param.u64 	%rd33, [_ZN3cub18CUB_300001_SM_10006detail10merge_sort30DeviceMergeSortPartitionKernelIN6thrust24THRUST_300001_SM_1000_NS12zip_iteratorIN4cuda3std3__45tupleIJNS5_10device_ptrIfEENSB_IiEEEEEEEmNS9_4lessINSA_IJfiEEEEESH_EEvbT_PT2_T0_SM_PSM_T1_SM_i_param_3];
	ld.param.u64 	%rd34, [_ZN3cub18CUB_300001_SM_10006detail10merge_sort30DeviceMergeSortPartitionKernelIN6thrust24THRUST_300001_SM_1000_NS12zip_iteratorIN4cuda3std3__45tupleIJNS5_10device_ptrIfEENSB_IiEEEEEEEmNS9_4lessINSA_IJfiEEEEESH_EEvbT_PT2_T0_SM_PSM_T1_SM_i_param_4];
	ld.param.u64 	%rd36, [_ZN3cub18CUB_300001_SM_10006detail10merge_sort30DeviceMergeSortPartitionKernelIN6thrust24THRUST_300001_SM_1000_NS12zip_iteratorIN4cuda3std3__45tupleIJNS5_10device_ptrIfEENSB_IiEEEEEEEmNS9_4lessINSA_IJfiEEEEESH_EEvbT_PT2_T0_SM_PSM_T1_SM_i_param_5];
	ld.param.u64 	%rd35, [_ZN3cub18CUB_300001_SM_10006detail10merge_sort30DeviceMergeSortPartitionKernelIN6thrust24THRUST_300001_SM_1000_NS12zip_iteratorIN4cuda3std3__45tupleIJNS5_10device_ptrIfEENSB_IiEEEEEEEmNS9_4lessINSA_IJfiEEEEESH_EEvbT_PT2_T0_SM_PSM_T1_SM_i_param_7];
	ld.param.u32 	%r5, [_ZN3cub18CUB_300001_SM_10006detail10merge_sort30DeviceMergeSortPartitionKernelIN6thrust24THRUST_300001_SM_1000_NS12zip_iteratorIN4cuda3std3__45tupleIJNS5_10device_ptrIfEENSB_IiEEEEEEEmNS9_4lessINSA_IJfiEEEEESH_EEvbT_PT2_T0_SM_PSM_T1_SM_i_param_8];
	cvta.to.global.u64 	%rd1, %rd36;
	mov.u32 	%r6, %ntid.x;
	mov.u32 	%r7, %ctaid.x;
	mov.u32 	%r8, %tid.x;
	mad.lo.s32 	%r9, %r6, %r7, %r8;
	cvt.u64.u32 	%rd2, %r9;
	setp.le.u64 	%p5, %rd34, %rd2;
	@%p5 bra 	$L__BB13_17;
	cvta.to.global.u64 	%rd3, %rd30;
	shr.u64 	%rd37, %rd35, 1;
	add.s64 	%rd5, %rd35, 4294967295;
	neg.s64 	%rd38, %rd35;
	and.b64  	%rd39, %rd38, %rd2;
	cvt.s64.s32 	%rd6, %r5;
	mul.lo.s64 	%rd40, %rd39, %rd6;
	mul.lo.s64 	%rd41, %rd37, %rd6;
	min.u64 	%rd7, %rd40, %rd33;
	not.b64 	%rd42, %rd40;
	min.u64 	%rd43, %rd41, %rd42;
	add.s64 	%rd44, %rd43, %rd40;
	min.u64 	%rd8, %rd44, %rd33;
	not.b64 	%rd45, %rd8;
	min.u64 	%rd46, %rd41, %rd45;
	add.s64 	%rd47, %rd46, %rd8;
	min.u64 	%rd9, %rd47, %rd33;
	// begin inline asm
	griddepcontrol.wait;
	// end inline asm
	add.s64 	%rd48, %rd2, 1;
	setp.ne.s64 	%p6, %rd48, %rd34;
	@%p6 bra 	$L__BB13_3;
	shl.b64 	%rd83, %rd2, 3;
	add.s64 	%rd84, %rd1, %rd83;
	st.global.u64 	[%rd84], %rd8;
	bra.uni 	$L__BB13_17;
$L__BB13_3:
	sub.s64 	%rd49, %rd9, %rd7;
	and.b64  	%rd50, %rd5, %rd2;
	mul.lo.s64 	%rd51, %rd50, %rd6;
	min.u64 	%rd10, %rd51, %rd49;
	setp.eq.s16 	%p7, %rs1, 0;
	@%p7 bra 	$L__BB13_10;
	sub.s64 	%rd52, %rd8, %rd7;
	sub.s64 	%rd53, %rd9, %rd8;
	max.u64 	%rd54, %rd10, %rd53;
	sub.s64 	%rd89, %rd54, %rd53;
	min.u64 	%rd85, %rd52, %rd10;
	setp.ge.u64 	%p8, %rd89, %rd85;
	@%p8 bra 	$L__BB13_16;
	cvta.to.global.u64 	%rd13, %rd31;
	add.s64 	%rd14, %rd10, %rd8;
$L__BB13_6:
	sub.s64 	%rd55, %rd85, %rd89;
	shr.u64 	%rd56, %rd55, 1;
	add.s64 	%rd17, %rd56, %rd89;
	add.s64 	%rd57, %rd17, %rd7;
	shl.b64 	%rd58, %rd57, 2;
	add.s64 	%rd59, %rd3, %rd58;
	add.s64 	%rd60, %rd13, %rd58;
	ld.global.f32 	%f1, [%rd59];
	ld.global.u32 	%r1, [%rd60];
	not.b64 	%rd61, %rd17;
	add.s64 	%rd62, %rd14, %rd61;
	shl.b64 	%rd63, %rd62, 2;
	add.s64 	%rd64, %rd3, %rd63;
	add.s64 	%rd65, %rd13, %rd63;
	ld.global.f32 	%f2, [%rd64];
	ld.global.u32 	%r2, [%rd65];
	setp.lt.f32 	%p10, %f2, %f1;
	mov.pred 	%p20, 0;
	@%p10 bra 	$L__BB13_9;
	setp.lt.f32 	%p12, %f1, %f2;
	mov.pred 	%p20, -1;
	@%p12 bra 	$L__BB13_9;
	setp.ge.s32 	%p20, %r2, %r1;
$L__BB13_9:
	add.s64 	%rd66, %rd17, 1;
	selp.b64 	%rd89, %rd66, %rd89, %p20;
	selp.b64 	%rd85, %rd85, %rd17, %p20;
	setp.lt.u64 	%p13, %rd89, %rd85;
	@%p13 bra 	$L__BB13_6;
	bra.uni 	$L__BB13_16;
$L__BB13_10:
	sub.s64 	%rd67, %rd8, %rd7;
	sub.s64 	%rd68, %rd9, %rd8;
	max.u64 	%rd69, %rd10, %rd68;
	sub.s64 	%rd89, %rd69, %rd68;
	min.u64 	%rd87, %rd67, %rd10;
	setp.ge.u64 	%p14, %rd89, %rd87;
	@%p14 bra 	$L__BB13_16;
	cvta.to.global.u64 	%rd22, %rd32;
	add.s64 	%rd23, %rd10, %rd8;
$L__BB13_12:
	sub.s64 	%rd70, %rd87, %rd89;
	shr.u64 	%rd71, %rd70, 1;
	add.s64 	%rd26, %rd71, %rd89;
	add.s64 	%rd72, %rd26, %rd7;
	shl.b64 	%rd73, %rd72, 3;
	add.s64 	%rd74, %rd22, %rd73;
	ld.global.f32 	%f3, [%rd74];
	ld.global.u32 	%r3, [%rd74+4];
	not.b64 	%rd75, %rd26;
	add.s64 	%rd76, %rd23, %rd75;
	shl.b64 	%rd77, %rd76, 3;
	add.s64 	%rd78, %rd22, %rd77;
	ld.global.f32 	%f4, [%rd78];
	ld.global.u32 	%r4, [%rd78+4];
	setp.lt.f32 	%p16, %f4, %f3;
	mov.pred 	%p21, 0;
	@%p16 bra 	$L__BB13_15;
	setp.lt.f32 	%p18, %f3, %f4;
	mov.pred 	%p21, -1;
	@%p18 bra 	$L__BB13_15;
	setp.ge.s32 	%p21, %r4, %r3;
$L__BB13_15:
	add.s64 	%rd79, %rd26, 1;
	selp.b64 	%rd89, %rd79, %rd89, %p21;
	selp.b64 	%rd87, %rd87, %rd26, %p21;
	setp.lt.u64 	%p19, %rd89, %rd87;
	@%p19 bra 	$L__BB13_12;
$L__BB13_16:
	add.s64 	%rd80, %rd89, %rd7;
	shl.b64 	%rd81, %rd2, 3;
	add.s64 	%rd82, %rd1, %rd81;
	st.global.u64 	[%rd82], %rd80;
$L__BB13_17:
	ret;

}
	// .globl	_ZN3cub18CUB_300001_SM_10006detail10merge_sort26DeviceMergeSortMergeKernelINS2_10policy_hubIN6thrust24THRUST_300001_SM_1000_NS12zip_iteratorIN4cuda3std3__45tupleIJNS6_10device_ptrIfEENSC_IiEEEEEEEE9Policy600ESG_PNS0_8NullTypeESG_SK_mNSA_4lessINSB_IJfiEEEEESM_SJ_EEvbT2_T3_T4_PT6_PT7_T5_PSQ_SQ_NS1_7vsmem_tE
.visible .entry _ZN3cub18CUB_300001_SM_10006detail10merge_sort26DeviceMergeSortMergeKernelINS2_10policy_hubIN6thrust24THRUST_300001_SM_1000_NS12zip_iteratorIN4cuda3std3__45tupleIJNS6_10device_ptrIfEENSC_IiEEEEEEEE9Policy600ESG_PNS0_8NullTypeESG_SK_mNSA_4lessINSB_IJfiEEEEESM_SJ_EEvbT2_T3_T4_PT6_PT7_T5_PSQ_SQ_NS1_7vsmem_tE(
	.param .u8 _ZN3cub18CUB_300001_SM_10006detail10merge_sort26DeviceMergeSortMergeKernelINS2_10policy_hubIN6thrust24THRUST_300001_SM_1000_NS12zip_iteratorIN4cuda3std3__45tupleIJNS6_10device_ptrIfEENSC_IiEEEEEEEE9Policy600ESG_PNS0_8NullTypeESG_SK_mNSA_4lessINSB_IJfiEEEEESM_SJ_EEvbT2_T3_T4_PT6_PT7_T5_PSQ_SQ_NS1_7vsmem_tE_param_0,
	.param .align 8 .b8 _ZN3cub18CUB_300001_SM_10006detail10merge_sort26DeviceMergeSortMergeKernelINS2_10policy_hubIN6thrust24THRUST_300001_SM_1000_NS12zip_iteratorIN4cuda3std3__45tupleIJNS6_10device_ptrIfEENSC_IiEEEEEEEE9Policy600ESG_PNS0_8NullTypeESG_SK_mNSA_4lessINSB_IJfiEEEEESM_SJ_EEvbT2_T3_T4_PT6_PT7_T5_PSQ_SQ_NS1_7vsmem_tE_param_1[16],
	.param .u64 .ptr .align 1 _ZN3cub18CUB_300001_SM_10006detail10merge_sort26DeviceMergeSortMergeKernelINS2_10policy_hubIN6thrust24THRUST_300001_SM_1000_NS12zip_iteratorIN4cuda3std3__45tupleIJNS6_10device_ptrIfEENSC_IiEEEEEEEE9Policy600ESG_PNS0_8NullTypeESG_SK_mNSA_4lessINSB_IJfiEEEEESM_SJ_EEvbT2_T3_T4_PT6_PT7_T5_PSQ_SQ_NS1_7vsmem_tE_param_2,
	.param .u64 _ZN3cub18CUB_300001_SM_10006detail10merge_sort26DeviceMergeSortMergeKernelINS2_10policy_hubIN6thrust24THRUST_300001_SM_1000_NS12zip_iteratorIN4cuda3std3__45tupleIJNS6_10device_ptrIfEENSC_IiEEEEEEEE9Policy600ESG_PNS0_8NullTypeESG_SK_mNSA_4lessINSB_IJfiEEEEESM_SJ_EEvbT2_T3_T4_PT6_PT7_T5_PSQ_SQ_NS1_7vsmem_tE_param_3,
	.param .u64 .ptr .align 1 _ZN3cub18CUB_300001_SM_10006detail10merge_sort26DeviceMergeSortMergeKernelINS2_10policy_hubIN6thrust24THRUST_300001_SM_1000_NS12zip_iteratorIN4cuda3std3__45tupleIJNS6_10device_ptrIfEENSC_IiEEEEEEEE9Policy600ESG_PNS0_8NullTypeESG_SK_mNSA_4lessINSB_IJfiEEEEESM_SJ_EEvbT2_T3_T4_PT6_PT7_T5_PSQ_SQ_NS1_7vsmem_tE_param_4,
	.param .u64 .ptr .align 1 _ZN3cub18CUB_300001_SM_10006detail10merge_sort26DeviceMergeSortMergeKernelINS2_10policy_hubIN6thrust24THRUST_300001_SM_1000_NS12zip_iteratorIN4cuda3std3__45tupleIJNS6_10device_ptrIfEENSC_IiEEEEEEEE9Policy600ESG_PNS0_8NullTypeESG_SK_mNSA_4lessINSB_IJfiEEEEESM_SJ_EEvbT2_T3_T4_PT6_PT7_T5_PSQ_SQ_NS1_7vsmem_tE_param_5,
	.param .align 1 .b8 _ZN3cub18CUB_300001_SM_10006detail10merge_sort26DeviceMergeSortMergeKernelINS2_10policy_hubIN6thrust24THRUST_300001_SM_1000_NS12zip_iteratorIN4cuda3std3__45tupleIJNS6_10device_ptrIfEENSC_IiEEEEEEEE9Policy600ESG_PNS0_8NullTypeESG_SK_mNSA_4lessINSB_IJfiEEEEESM_SJ_EEvbT2_T3_T4_PT6_PT7_T5_PSQ_SQ_NS1_7vsmem_tE_param_6[1],
	.param .u64 .ptr .align 1 _ZN3cub18CUB_300001_SM_10006detail10merge_sort26DeviceMergeSortMergeKernelINS2_10policy_hubIN6thrust24THRUST_300001_SM_1000_NS12zip_iteratorIN4cuda3std3__45tupleIJNS6_10device_ptrIfEENSC_IiEEEEEEEE9Policy600ESG_PNS0_8NullTypeESG_SK_mNSA_4lessINSB_IJfiEEEEESM_SJ_EEvbT2_T3_T4_PT6_PT7_T5_PSQ_SQ_NS1_7vsmem_tE_param_7,
	.param .u64 _ZN3cub18CUB_300001_SM_10006detail10merge_sort26DeviceMergeSortMergeKernelINS2_10policy_hubIN6thrust24THRUST_300001_SM_1000_NS12zip_iteratorIN4cuda3std3__45tupleIJNS6_10device_ptrIfEENSC_IiEEEEEEEE9Policy600ESG_PNS0_8NullTypeESG_SK_mNSA_4lessINSB_IJfiEEEEESM_SJ_EEvbT2_T3_T4_PT6_PT7_T5_PSQ_SQ_NS1_7vsmem_tE_param_8,
	.param .align 8 .b8 _ZN3cub18CUB_300001_SM_10006detail10merge_sort26DeviceMergeSortMergeKernelINS2_10policy_hubIN6thrust24THRUST_300001_SM_1000_NS12zip_iteratorIN4cuda3std3__45tupleIJNS6_10device_ptrIfEENSC_IiEEEEEEEE9Policy600ESG_PNS0_8NullTypeESG_SK_mNSA_4lessINSB_IJfiEEEEESM_SJ_EEvbT2_T3_T4_PT6_PT7_T5_PSQ_SQ_NS1_7vsmem_tE_param_9[8]
)
.maxntid 256
{
	.reg .pred 	%p<286>;
	.reg .b16 	%rs<6>;
	.reg .b32 	%r<1034>;
	.reg .b32 	%f<109>;
	.reg .b64 	%rd<158>;
	// demoted variable
	.shared .align 16 .b8 _ZZN3cub18CUB_300001_SM_10006detail10merge_sort26DeviceMergeSortMergeKernelINS2_10policy_hubIN6thrust24THRUST_300001_SM_1000_NS12zip_iteratorIN4cuda3std3__45tupleIJNS6_10device_ptrIfEENSC_IiEEEEEEEE9Policy600ESG_PNS0_8NullTypeESG_SK_mNSA_4lessINSB_IJfiEEEEESM_SJ_EEvbT2_T3_T4_PT6_PT7_T5_PSQ_SQ_NS1_7vsmem_tEE19static_temp_storage[16912];
	ld.param.u64 	%rd32, [_ZN3cub18CUB_300001_SM_10006detail10merge_sort26DeviceMergeSortMergeKernelINS2_10policy_hubIN6thrust24THRUST_300001_SM_1000_NS12zip_iteratorIN4cuda3std3__45tupleIJNS6_10device_ptrIfEENSC_IiEEEEEEEE9Policy600ESG_PNS0_8NullTypeESG_SK_mNSA_4lessINSB_IJfiEEEEESM_SJ_EEvbT2_T3_T4_PT6_PT7_T5_PSQ_SQ_NS1_7vsmem_tE_param_1+8];
	ld.param.u64 	%rd31, [_ZN3cub18CUB_300001_SM_10006detail10merge_sort26DeviceMergeSortMergeKernelINS2_10policy_hubIN6thrust24THRUST_300001_SM_1000_NS12zip_iteratorIN4cuda3std3__45tupleIJNS6_10device_ptrIfEENSC_IiEEEEEEEE9Policy600ESG_PNS0_8NullTypeESG_SK_mNSA_4lessINSB_IJfiEEEEESM_SJ_EEvbT2_T3_T4_PT6_PT7_T5_PSQ_SQ_NS1_7vsmem_tE_param_1];
	mov.u32 	%r416, %ctaid.x;
	mov.u32 	%r417, %nctaid.x;
	cvt.u64.u32 	%rd1, %r416;
	mul.wide.u32 	%rd2, %r416, 2048;
	mov.u32 	%r1, %tid.x;
	add.s32 	%r418, %r417, -1;
	setp.ge.u32 	%p37, %r416, %r418;
	@%p37 bra 	$L__BB14_111;
	ld.param.u64 	%rd157, [_ZN3cub18CUB_300001_SM_10006detail10merge_sort26DeviceMergeSortMergeKernelINS2_10policy_hubIN6thrust24THRUST_300001_SM_1000_NS12zip_iteratorIN4cuda3std3__45tupleIJNS6_10device_ptrIfEENSC_IiEEEEEEEE9Policy600ESG_PNS0_8NullTypeESG_SK_mNSA_4lessINSB_IJfiEEEEESM_SJ_EEvbT2_T3_T4_PT6_PT7_T5_PSQ_SQ_NS1_7vsmem_tE_param_8];
	ld.param.u64 	%rd155, [_ZN3cub18CUB_300001_SM_10006detail10merge_sort26DeviceMergeSortMergeKernelINS2_10policy_hubIN6thrust24THRUST_300001_SM_1000_NS12zip_iteratorIN4cuda3std3__45tupleIJNS6_10device_ptrIfEENSC_IiEEEEEEEE9Policy600ESG_PNS0_8NullTypeESG_SK_mNSA_4lessINSB_IJfiEEEEESM_SJ_EEvbT2_T3_T4_PT6_PT7_T5_PSQ_SQ_NS1_7vsmem_tE_param_7];
	ld.param.u64 	%rd149, [_ZN3cub18CUB_300001_SM_10006detail10merge_sort26DeviceMergeSortMergeKernelINS2_10policy_hubIN6thrust24THRUST_300001_SM_1000_NS12zip_iteratorIN4cuda3std3__45tupleIJNS6_10device_ptrIfEENSC_IiEEEEEEEE9Policy600ESG_PNS0_8NullTypeESG_SK_mNSA_4lessINSB_IJfiEEEEESM_SJ_EEvbT2_T3_T4_PT6_PT7_T5_PSQ_SQ_NS1_7vsmem_tE_param_3];
	ld.param.s8 	%rs4, [_ZN3cub18CUB_300001_SM_10006detail10merge_sort26DeviceMergeSortMergeKernelINS2_10policy_hubIN6thrust24THRUST_300001_SM_1000_NS12zip_iteratorIN4cuda3std3__45tupleIJNS6_10device_ptrIfEENSC_IiEEEEEEEE9Policy600ESG_PNS0_8NullTypeESG_SK_mNSA_4lessINSB_IJfiEEEEESM_SJ_EEvbT2_T3_T4_PT6_PT7_T5_PSQ_SQ_NS1_7vsmem_tE_param_0];
	cvta.to.global.u64 	%rd90, %rd155;
	shl.b64 	%rd91, %rd1, 3;
	add.s64 	%rd92, %rd90, %rd91;
	ld.global.u64 	%rd3, [%rd92];
	ld.global.u64 	%rd93, [%rd92+8];
	neg.s64 	%rd94, %rd157;
	and.b64  	%rd95, %rd94, %rd1;
	shl.b64 	%rd4, %rd95, 11;
	shl.b64 	%rd96, %rd157, 10;
	and.b64  	%rd5, %rd96, -2048;
	sub.s64 	%rd97, %rd1, %rd95;
	shl.b64 	%rd98, %rd97, 11;
	sub.s64 	%rd99, %rd3, %rd4;
	sub.s64 	%rd100, %rd93, %rd4;
	sub.s64 	%rd101, %rd149, %rd4;
	max.u64 	%rd102, %rd101, %rd5;
	sub.s64 	%rd103, %rd102, %rd5;
	sub.s64 	%rd104, %rd98, %rd99;
	min.u64 	%rd6, %rd104, %rd103;
	setp.eq.s64 	%p170, %rd97, -1;
	selp.b64 	%rd105, 2047, 2048, %p170;
	add.s64 	%rd106, %rd105, %rd98;
	sub.s64 	%rd107, %rd106, %rd100;
	or.b64  	%rd108, %rd94, %rd1;
	setp.eq.s64 	%p171, %rd108, -1;
	min.u64 	%rd109, %rd5, %rd101;
	selp.b64 	%rd110, %rd109, %rd100, %p171;
	selp.b64 	%rd111, %rd5, %rd107, %p171;
	min.u64 	%rd112, %rd111, %rd103;
	sub.s64 	%rd7, %rd110, %rd99;
	cvt.u32.u64 	%r2, %rd7;
	cvt.u32.u64 	%r657, %rd112;
	cvt.u32.u64 	%r658, %rd6;
	sub.s32 	%r3, %r657, %r658;
	// begin inline asm
	griddepcontrol.wait;
	// end inline asm
	setp.eq.s16 	%p172, %rs4, 0;
	@%p172 bra 	$L__BB14_26;
	add.s64 	%rd113, %rd4, %rd5;
	add.s64 	%rd8, %rd113, %rd6;
	setp.ge.s32 	%p173, %r1, %r2;
	cvt.u64.u32 	%rd9, %r1;
	add.s64 	%rd114, %rd3, %rd9;
	cvta.to.global.u64 	%rd10, %rd31;
	shl.b64 	%rd115, %rd114, 2;
	add.s64 	%rd11, %rd10, %rd115;
	cvta.to.global.u64 	%rd12, %rd32;
	add.s64 	%rd13, %rd12, %rd115;
	@%p173 bra 	$L__BB14_4;
	ld.global.u32 	%r955, [%rd11];
	ld.global.u32 	%r954, [%rd13];
	bra.uni 	$L__BB14_5;
$L__BB14_4:
	sub.s32 	%r659, %r1, %r2;
	cvt.s64.s32 	%rd116, %r659;
	add.s64 	%rd117, %rd8, %rd116;
	shl.b64 	%rd118, %rd117, 2;
	add.s64 	%rd119, %rd10, %rd118;
	add.s64 	%rd120, %rd12, %rd118;
	ld.global.u32 	%r955, [%rd119];
	ld.global.u32 	%r954, [%rd120];
$L__BB14_5:
	add.s32 	%r660, %r1, 256;
	setp.lt.s32 	%p174, %r660, %r2;
	cvt.s64.s32 	%rd121, %rd7;
	sub.s64 	%rd122, %rd9, %rd121;
	add.s64 	%rd123, %rd8, %rd122;
	shl.b64 	%rd124, %rd123, 2;
	add.s64 	%rd14, %rd12, %rd124;
	add.s64 	%rd15, %rd10, %rd124;
	@%p174 bra 	$L__BB14_7;
	ld.global.u32 	%r953, [%rd15+1024];
	ld.global.u32 	%r952, [%rd14+1024];
	bra.uni 	$L__BB14_8;
$L__BB14_7:
	ld.global.u32 	%r953, [%rd11+1024];
	ld.global.u32 	%r952, [%rd13+1024];
$L__BB14_8:
	add.s32 	%r661, %r1, 512;
	setp.lt.s32 	%p175, %r661, %r2;
	@%p175 bra 	$L__BB14_10;
	ld.global.u32 	%r951, [%rd15+2048];
	ld.global.u32 	%r950, [%rd14+2048];
	bra.uni 	$L__BB14_11;
$L__BB14_10:
	ld.global.u32 	%r951, [%rd11+2048];
	ld.global.u32 	%r950, [%rd13+2048];
$L__BB14_11:
	add.s32 	%r662, %r1, 768;
	setp.lt.s32 	%p176, %r662, %r2;
	@%p176 bra 	$L__BB14_13;
	ld.global.u32 	%r949, [%rd15+3072];
	ld.global.u32 	%r948, [%rd14+3072];
	bra.uni 	$L__BB14_14;
$L__BB14_13:
	ld.global.u32 	%r949, [%rd11+3072];
	ld.global.u32 	%r948, [%rd13+3072];
$L__BB14_14:
	or.b32  	%r663, %r1, 1024;
	setp.lt.s32 	%p177, %r663, %r2;
	@%p177 bra 	$L__BB14_16;
	ld.global.u32 	%r947, [%rd15+4096];
	ld.global.u32 	%r946, [%rd14+4096];
	bra.uni 	$L__BB14_17;
$L__BB14_16:
	ld.global.u32 	%r947, [%rd11+4096];
	ld.global.u32 	%r946, [%rd13+4096];
$L__BB14_17:
	add.s32 	%r664, %r1, 1280;
	setp.lt.s32 	%p178, %r664, %r2;
	@%p178 bra 	$L__BB14_19;
	ld.global.u32 	%r945, [%rd15+5120];
	ld.global.u32 	%r944, [%rd14+5120];
	bra.uni 	$L__BB14_20;
$L__BB14_19:
	ld.global.u32 	%r945, [%rd11+5120];
	ld.global.u32 	%r944, [%rd13+5120];
$L__BB14_20:
	add.s32 	%r665, %r1, 1536;
	setp.lt.s32 	%p179, %r665, %r2;
	@%p179 bra 	$L__BB14_22;
	ld.global.u32 	%r943, [%rd15+6144];
	ld.global.u32 	%r942, [%rd14+6144];
	bra.uni 	$L__BB14_23;
$L__BB14_22:
	ld.global.u32 	%r943, [%rd11+6144];
	ld.global.u32 	%r942, [%rd13+6144];
$L__BB14_23:
	add.s32 	%r666, %r1, 1792;
	setp.lt.s32 	%p180, %r666, %r2;
	@%p180 bra 	$L__BB14_25;
	ld.global.u32 	%r941, [%rd15+7168];
	ld.global.u32 	%r940, [%rd14+7168];
	bra.uni 	$L__BB14_50;
$L__BB14_25:
	ld.global.u32 	%r941, [%rd11+7168];
	ld.global.u32 	%r940, [%rd13+7168];
	bra.uni 	$L__BB14_50;
$L__BB14_26:
	ld.param.u64 	%rd152, [_ZN3cub18CUB_300001_SM_10006detail10merge_sort26DeviceMergeSortMergeKernelINS2_10policy_hubIN6thrust24THRUST_300001_SM_1000_NS12zip_iteratorIN4cuda3std3__45tupleIJNS6_10device_ptrIfEENSC_IiEEEEEEEE9Policy600ESG_PNS0_8NullTypeESG_SK_mNSA_4lessINSB_IJfiEEEEESM_SJ_EEvbT2_T3_T4_PT6_PT7_T5_PSQ_SQ_NS1_7vsmem_tE_param_4];
	add.s64 	%rd125, %rd4, %rd5;
	add.s64 	%rd126, %rd125, %rd6;
	setp.ge.s32 	%p181, %r1, %r2;
	cvt.u64.u32 	%rd127, %r1;
	add.s64 	%rd128, %rd3, %rd127;
	cvta.to.global.u64 	%rd129, %rd152;
	shl.b64 	%rd130, %rd128, 3;
	add.s64 	%rd16, %rd129, %rd130;
	sub.s32 	%r667, %r1, %r2;
	cvt.s64.s32 	%rd131, %r667;
	add.s64 	%rd132, %rd126, %rd131;
	shl.b64 	%rd133, %rd132, 3;
	add.s64 	%rd17, %rd129, %rd133;
	@%p181 bra 	$L__BB14_28;
	ld.global.u32 	%r955, [%rd16];
	ld.global.u32 	%r954, [%rd16+4];
	bra.uni 	$L__BB14_29;
$L__BB14_28:
	ld.global.u32 	%r955, [%rd17];
	ld.global.u32 	%r954, [%rd17+4];
$L__BB14_29:
	add.s32 	%r668, %r1, 256;
	setp.lt.s32 	%p182, %r668, %r2;
	@%p182 bra 	$L__BB14_31;
	ld.global.u32 	%r953, [%rd17+2048];
	ld.global.u32 	%r952, [%rd17+2052];
	bra.uni 	$L__BB14_32;
$L__BB14_31:
	ld.global.u32 	%r953, [%rd16+2048];
	ld.global.u32 	%r952, [%rd16+2052];
$L__BB14_32:
	add.s32 	%r669, %r1, 512;
	setp.lt.s32 	%p183, %r669, %r2;
	@%p183 bra 	$L__BB14_34;
	ld.global.u32 	%r951, [%rd17+4096];
	ld.global.u32 	%r950, [%rd17+4100];
	bra.uni 	$L__BB14_35;
$L__BB14_34:
	ld.global.u32 	%r951, [%rd16+4096];
	ld.global.u32 	%r950, [%rd16+4100];
$L__BB14_35:
	add.s32 	%r670, %r1, 768;
	setp.lt.s32 	%p184, %r670, %r2;
	@%p184 bra 	$L__BB14_37;
	ld.global.u32 	%r949, [%rd17+6144];
	ld.global.u32 	%r948, [%rd17+6148];
	bra.uni 	$L__BB14_38;
$L__BB14_37:
	ld.global.u32 	%r949, [%rd16+6144];
	ld.global.u32 	%r948, [%rd16+6148];
$L__BB14_38:
	or.b32  	%r671, %r1, 1024;
	setp.lt.s32 	%p185, %r671, %r2;
	@%p185 bra 	$L__BB14_40;
	ld.global.u32 	%r947, [%rd17+8192];
	ld.global.u32 	%r946, [%rd17+8196];
	bra.uni 	$L__BB14_41;
$L__BB14_40:
	ld.global.u32 	%r947, [%rd16+8192];
	ld.global.u32 	%r946, [%rd16+8196];
$L__BB14_41:
	add.s32 	%r672, %r1, 1280;
	setp.lt.s32 	%p186, %r672, %r2;
	@%p186 bra 	$L__BB14_43;
	ld.global.u32 	%r945, [%rd17+10240];
	ld.global.u32 	%r944, [%rd17+10244];
	bra.uni 	$L__BB14_44;
$L__BB14_43:
	ld.global.u32 	%r945, [%rd16+10240];
	ld.global.u32 	%r944, [%rd16+10244];
$L__BB14_44:
	add.s32 	%r673, %r1, 1536;
	setp.lt.s32 	%p187, %r673, %r2;
	@%p187 bra 	$L__BB14_46;
	ld.global.u32 	%r943, [%rd17+12288];
	ld.global.u32 	%r942, [%rd17+12292];
	bra.uni 	$L__BB14_47;
$L__BB14_46:
	ld.global.u32 	%r943, [%rd16+12288];
	ld.global.u32 	%r942, [%rd16+12292];
$L__BB14_47:
	add.s32 	%r674, %r1, 1792;
	setp.lt.s32 	%p188, %r674, %r2;
	@%p188 bra 	$L__BB14_49;
	ld.global.u32 	%r941, [%rd17+14336];
	ld.global.u32 	%r940, [%rd17+14340];
	bra.uni 	$L__BB14_50;
$L__BB14_49:
	ld.global.u32 	%r941, [%rd16+14336];
	ld.global.u32 	%r940, [%rd16+14340];
$L__BB14_50:
	shl.b32 	%r113, %r1, 3;
	mov.u32 	%r675, _ZZN3cub18CUB_300001_SM_10006detail10merge_sort26DeviceMergeSortMergeKernelINS2_10policy_hubIN6thrust24THRUST_300001_SM_1000_NS12zip_iteratorIN4cuda3std3__45tupleIJNS6_10device_ptrIfEENSC_IiEEEEEEEE9Policy600ESG_PNS0_8NullTypeESG_SK_mNSA_4lessINSB_IJfiEEEEESM_SJ_EEvbT2_T3_T4_PT6_PT7_T5_PSQ_SQ_NS1_7vsmem_tEE19static_temp_storage;
	add.s32 	%r676, %r675, %r113;
	st.shared.v2.u32 	[%r676], {%r955, %r954};
	st.shared.v2.u32 	[%r676+2048], {%r953, %r952};
	st.shared.v2.u32 	[%r676+4096], {%r951, %r950};
	st.shared.v2.u32 	[%r676+6144], {%r949, %r948};
	st.shared.v2.u32 	[%r676+8192], {%r947, %r946};
	st.shared.v2.u32 	[%r676+10240], {%r945, %r944};
	st.shared.v2.u32 	[%r676+12288], {%r943, %r942};
	st.shared.v2.u32 	[%r676+14336], {%r941, %r940};
	bar.sync 	0;
	// begin inline asm
	griddepcontrol.launch_dependents;
	// end inline asm
	add.s32 	%r112, %r3, %r2;
	min.s32 	%r114, %r113, %r112;
	shl.b32 	%r677, %r2, 3;
	add.s32 	%r115, %r675, %r677;
	setp.lt.s32 	%p189, %r114, %r3;
	sub.s32 	%r678, %r114, %r3;
	selp.b32 	%r958, 0, %r678, %p189;
	min.s32 	%r956, %r114, %r2;
	setp.ge.s32 	%p190, %r958, %r956;
	@%p190 bra 	$L__BB14_55;
$L__BB14_51:
	sub.s32 	%r679, %r956, %r958;
	shr.u32 	%r680, %r679, 31;
	add.s32 	%r681, %r679, %r680;
	shr.s32 	%r682, %r681, 1;
	add.s32 	%r120, %r682, %r958;
	shl.b32 	%r683, %r120, 3;
	add.s32 	%r685, %r675, %r683;
	ld.shared.v2.u32 	{%r686, %r121}, [%r685];
	mov.b32 	%f1, %r686;
	not.b32 	%r687, %r120;
	add.s32 	%r688, %r114, %r687;
	shl.b32 	%r689, %r688, 3;
	add.s32 	%r690, %r115, %r689;
	ld.shared.v2.u32 	{%r691, %r122}, [%r690];
	mov.b32 	%f2, %r691;
	setp.lt.f32 	%p192, %f2, %f1;
	mov.pred 	%p268, 0;
	@%p192 bra 	$L__BB14_54;
	setp.lt.f32 	%p194, %f1, %f2;
	mov.pred 	%p268, -1;
	@%p194 bra 	$L__BB14_54;
	setp.ge.s32 	%p268, %r122, %r121;
$L__BB14_54:
	add.s32 	%r692, %r120, 1;
	selp.b32 	%r958, %r692, %r958, %p268;
	selp.b32 	%r956, %r956, %r120, %p268;
	setp.lt.s32 	%p195, %r958, %r956;
	@%p195 bra 	$L__BB14_51;
$L__BB14_55:
	sub.s32 	%r693, %r114, %r958;
	add.s32 	%r126, %r693, %r2;
	shl.b32 	%r694, %r693, 3;
	add.s32 	%r127, %r115, %r694;
	ld.shared.v2.u32 	{%r695, %r959}, [%r127];
	mov.b32 	%f81, %r695;
	shl.b32 	%r696, %r958, 3;
	add.s32 	%r129, %r675, %r696;
	ld.shared.v2.u32 	{%r698, %r962}, [%r129];
	mov.b32 	%f84, %r698;
	setp.ge.s32 	%p197, %r126, %r112;
	mov.pred 	%p196, 0;
	mov.pred 	%p269, %p196;
	@%p197 bra 	$L__BB14_59;
	setp.ge.s32 	%p199, %r958, %r2;
	setp.lt.f32 	%p200, %f81, %f84;
	or.pred  	%p201, %p199, %p200;
	mov.pred 	%p269, -1;
	@%p201 bra 	$L__BB14_59;
	setp.lt.f32 	%p203, %f84, %f81;
	mov.pred 	%p269, %p196;
	@%p203 bra 	$L__BB14_59;
	setp.lt.s32 	%p269, %r959, %r962;
$L__BB14_59:
	selp.f32 	%f5, %f81, %f84, %p269;
	selp.b32 	%r131, %r959, %r962, %p269;
	selp.u32 	%r699, 1, 0, %p269;
	add.s32 	%r132, %r126, %r699;
	not.pred 	%p204, %p269;
	selp.u32 	%r700, 1, 0, %p204;
	add.s32 	%r133, %r958, %r700;
	@%p204 bra 	$L__BB14_61;
	ld.shared.v2.u32 	{%r702, %r959}, [%r127+8];
	mov.b32 	%f81, %r702;
	bra.uni 	$L__BB14_62;
$L__BB14_61:
	ld.shared.v2.u32 	{%r701, %r962}, [%r129+8];
	mov.b32 	%f84, %r701;
$L__BB14_62:
	setp.ge.s32 	%p206, %r132, %r112;
	mov.pred 	%p205, 0;
	mov.pred 	%p270, %p205;
	@%p206 bra 	$L__BB14_66;
	setp.ge.s32 	%p208, %r133, %r2;
	setp.lt.f32 	%p209, %f81, %f84;
	or.pred  	%p210, %p208, %p209;
	mov.pred 	%p270, -1;
	@%p210 bra 	$L__BB14_66;
	setp.lt.f32 	%p212, %f84, %f81;
	mov.pred 	%p270, %p205;
	@%p212 bra 	$L__BB14_66;
	setp.lt.s32 	%p270, %r959, %r962;
$L__BB14_66:
	selp.f32 	%f10, %f81, %f84, %p270;
	selp.b32 	%r138, %r959, %r962, %p270;
	selp.u32 	%r703, 1, 0, %p270;
	add.s32 	%r139, %r132, %r703;
	not.pred 	%p213, %p270;
	selp.u32 	%r704, 1, 0, %p213;
	add.s32 	%r140, %r133, %r704;
	@%p270 bra 	$L__BB14_68;
	shl.b32 	%r705, %r140, 3;
	add.s32 	%r707, %r675, %r705;
	ld.shared.v2.u32 	{%r708, %r962}, [%r707];
	mov.b32 	%f84, %r708;
	bra.uni 	$L__BB14_69;
$L__BB14_68:
	shl.b32 	%r709, %r139, 3;
	add.s32 	%r711, %r675, %r709;
	ld.shared.v2.u32 	{%r712, %r959}, [%r711];
	mov.b32 	%f81, %r712;
$L__BB14_69:
	setp.ge.s32 	%p215, %r139, %r112;
	mov.pred 	%p214, 0;
	mov.pred 	%p271, %p214;
	@%p215 bra 	$L__BB14_73;
	setp.ge.s32 	%p217, %r140, %r2;
	setp.lt.f32 	%p218, %f81, %f84;
	or.pred  	%p219, %p217, %p218;
	mov.pred 	%p271, -1;
	@%p219 bra 	$L__BB14_73;
	setp.lt.f32 	%p221, %f84, %f81;
	mov.pred 	%p271, %p214;
	@%p221 bra 	$L__BB14_73;
	setp.lt.s32 	%p271, %r959, %r962;
$L__BB14_73:
	selp.f32 	%f15, %f81, %f84, %p271;
	selp.b32 	%r145, %r959, %r962, %p271;
	selp.u32 	%r713, 1, 0, %p271;
	add.s32 	%r146, %r139, %r713;
	not.pred 	%p222, %p271;
	selp.u32 	%r714, 1, 0, %p222;
	add.s32 	%r147, %r140, %r714;
	@%p271 bra 	$L__BB14_75;
	shl.b32 	%r715, %r147, 3;
	add.s32 	%r717, %r675, %r715;
	ld.shared.v2.u32 	{%r718, %r962}, [%r717];
	mov.b32 	%f84, %r718;
	bra.uni 	$L__BB14_76;
$L__BB14_75:
	shl.b32 	%r719, %r146, 3;
	add.s32 	%r721, %r675, %r719;
	ld.shared.v2.u32 	{%r722, %r959}, [%r721];
	mov.b32 	%f81, %r722;
$L__BB14_76:
	setp.ge.s32 	%p224, %r146, %r112;
	mov.pred 	%p223, 0;
	mov.pred 	%p272, %p223;
	@%p224 bra 	$L__BB14_80;
	setp.ge.s32 	%p226, %r147, %r2;
	setp.lt.f32 	%p227, %f81, %f84;
	or.pred  	%p228, %p226, %p227;
	mov.pred 	%p272, -1;
	@%p228 bra 	$L__BB14_80;
	setp.lt.f32 	%p230, %f84, %f81;
	mov.pred 	%p272, %p223;
	@%p230 bra 	$L__BB14_80;
	setp.lt.s32 	%p272, %r959, %r962;
$L__BB14_80:
	selp.f32 	%f20, %f81, %f84, %p272;
	selp.b32 	%r152, %r959, %r962, %p272;
	selp.u32 	%r723, 1, 0, %p272;
	add.s32 	%r153, %r146, %r723;
	not.pred 	%p231, %p272;
	selp.u32 	%r724, 1, 0, %p231;
	add.s32 	%r154, %r147, %r724;
	@%p272 bra 	$L__BB14_82;
	shl.b32 	%r725, %r154, 3;
	add.s32 	%r727, %r675, %r725;
	ld.shared.v2.u32 	{%r728, %r962}, [%r727];
	mov.b32 	%f84, %r728;
	bra.uni 	$L__BB14_83;
$L__BB14_82:
	shl.b32 	%r729, %r153, 3;
	add.s32 	%r731, %r675, %r729;
	ld.shared.v2.u32 	{%r732, %r959}, [%r731];
	mov.b32 	%f81, %r732;
$L__BB14_83:
	setp.ge.s32 	%p233, %r153, %r112;
	mov.pred 	%p232, 0;
	mov.pred 	%p273, %p232;
	@%p233 bra 	$L__BB14_87;
	setp.ge.s32 	%p235, %r154, %r2;
	setp.lt.f32 	%p236, %f81, %f84;
	or.pred  	%p237, %p235, %p236;
	mov.pred 	%p273, -1;
	@%p237 bra 	$L__BB14_87;
	setp.lt.f32 	%p239, %f84, %f81;
	mov.pred 	%p273, %p232;
	@%p239 bra 	$L__BB14_87;
	setp.lt.s32 	%p273, %r959, %r962;
$L__BB14_87:
	selp.f32 	%f25, %f81, %f84, %p273;
	selp.b32 	%r159, %r959, %r962, %p273;
	selp.u32 	%r733, 1, 0, %p273;
	add.s32 	%r160, %r153, %r733;
	not.pred 	%p240, %p273;
	selp.u32 	%r734, 1, 0, %p240;
	add.s32 	%r161, %r154, %r734;
	@%p273 bra 	$L__BB14_89;
	shl.b32 	%r735, %r161, 3;
	add.s32 	%r737, %r675, %r735;
	ld.shared.v2.u32 	{%r738, %r962}, [%r737];
	mov.b32 	%f84, %r738;
	bra.uni 	$L__BB14_90;
$L__BB14_89:
	shl.b32 	%r739, %r160, 3;
	add.s32 	%r741, %r675, %r739;
	ld.shared.v2.u32 	{%r742, %r959}, [%r741];
	mov.b32 	%f81, %r742;
$L__BB14_90:
	setp.ge.s32 	%p242, %r160, %r112;
	mov.pred 	%p241, 0;
	mov.pred 	%p274, %p241;
	@%p242 bra 	$L__BB14_94;
	setp.ge.s32 	%p244, %r161, %r2;
	setp.lt.f32 	%p245, %f81, %f84;
	or.pred  	%p246, %p244, %p245;
	mov.pred 	%p274, -1;
	@%p246 bra 	$L__BB14_94;
	setp.lt.f32 	%p248, %f84, %f81;
	mov.pred 	%p274, %p241;
	@%p248 bra 	$L__BB14_94;
	setp.lt.s32 	%p274, %r959, %r962;
$L__BB14_94:
	selp.f32 	%f30, %f81, %f84, %p274;
	selp.b32 	%r166, %r959, %r962, %p274;
	selp.u32 	%r743, 1, 0, %p274;
	add.s32 	%r167, %r160, %r743;
	not.pred 	%p249, %p274;
	selp.u32 	%r744, 1, 0, %p249;
	add.s32 	%r168, %r161, %r744;
	@%p274 bra 	$L__BB14_96;
	shl.b32 	%r745, %r168, 3;
	add.s32 	%r747, %r675, %r745;
	ld.shared.v2.u32 	{%r748, %r962}, [%r747];
	mov.b32 	%f84, %r748;
	bra.uni 	$L__BB14_97;
$L__BB14_96:
	shl.b32 	%r749, %r167, 3;
	add.s32 	%r751, %r675, %r749;
	ld.shared.v2.u32 	{%r752, %r959}, [%r751];
	mov.b32 	%f81, %r752;
$L__BB14_97:
	setp.ge.s32 	%p251, %r167, %r112;
	mov.pred 	%p250, 0;
	mov.pred 	%p275, %p250;
	@%p251 bra 	$L__BB14_101;
	setp.ge.s32 	%p253, %r168, %r2;
	setp.lt.f32 	%p254, %f81, %f84;
	or.pred  	%p255, %p253, %p254;
	mov.pred 	%p275, -1;
	@%p255 bra 	$L__BB14_101;
	setp.lt.f32 	%p257, %f84, %f81;
	mov.pred 	%p275, %p250;
	@%p257 bra 	$L__BB14_101;
	setp.lt.s32 	%p275, %r959, %r962;
$L__BB14_101:
	selp.f32 	%f35, %f81, %f84, %p275;
	selp.b32 	%r173, %r959, %r962, %p275;
	selp.u32 	%r753, 1, 0, %p275;
	add.s32 	%r174, %r167, %r753;
	not.pred 	%p258, %p275;
	selp.u32 	%r754, 1, 0, %p258;
	add.s32 	%r175, %r168, %r754;
	@%p275 bra 	$L__BB14_103;
	shl.b32 	%r755, %r175, 3;
	mov.u32 	%r756, _ZZN3cub18CUB_300001_SM_10006detail10merge_sort26DeviceMergeSortMergeKernelINS2_10policy_hubIN6thrust24THRUST_300001_SM_1000_NS12zip_iteratorIN4cuda3std3__45tupleIJNS6_10device_ptrIfEENSC_IiEEEEEEEE9Policy600ESG_PNS0_8NullTypeESG_SK_mNSA_4lessINSB_IJfiEEEEESM_SJ_EEvbT2_T3_T4_PT6_PT7_T5_PSQ_SQ_NS1_7vsmem_tEE19static_temp_storage;
	add.s32 	%r757, %r756, %r755;
	ld.shared.v2.u32 	{%r758, %r962}, [%r757];
	mov.b32 	%f84, %r758;
	bra.uni 	$L__BB14_104;
$L__BB14_103:
	shl.b32 	%r759, %r174, 3;
	mov.u32 	%r760, _ZZN3cub18CUB_300001_SM_10006detail10merge_sort26DeviceMergeSortMergeKernelINS2_10policy_hubIN6thrust24THRUST_300001_SM_1000_NS12zip_iteratorIN4cuda3std3__45tupleIJNS6_10device_ptrIfEENSC_IiEEEEEEEE9Policy600ESG_PNS0_8NullTypeESG_SK_mNSA_4lessINSB_IJfiEEEEESM_SJ_EEvbT2_T3_T4_PT6_PT7_T5_PSQ_SQ_NS1_7vsmem_tEE19static_temp_storage;
	add.s32 	%r761, %r760, %r759;
	ld.shared.v2.u32 	{%r762, %r959}, [%r761];
	mov.b32 	%f81, %r762;
$L__BB14_104:
	setp.ge.s32 	%p260, %r174, %r112;
	mov.pred 	%p259, 0;
	mov.pred 	%p276, %p259;
	@%p260 bra 	$L__BB14_108;
	setp.ge.s32 	%p262, %r175, %r2;
	setp.lt.f32 	%p263, %f81, %f84;
	or.pred  	%p264, %p262, %p263;
	mov.pred 	%p276, -1;
	@%p264 bra 	$L__BB14_108;
	setp.lt.f32 	%p266, %f84, %f81;
	mov.pred 	%p276, %p259;
	@%p266 bra 	$L__BB14_108;
	setp.lt.s32 	%p276, %r959, %r962;
$L__BB14_108:
	ld.param.s8 	%rs5, [_ZN3cub18CUB_300001_SM_10006detail10merge_sort26DeviceMergeSortMergeKernelINS2_10policy_hubIN6thrust24THRUST_300001_SM_1000_NS12zip_iteratorIN4cuda3std3__45tupleIJNS6_10device_ptrIfEENSC_IiEEEEEEEE9Policy600ESG_PNS0_8NullTypeESG_SK_mNSA_4lessINSB_IJfiEEEEESM_SJ_EEvbT2_T3_T4_PT6_PT7_T5_PSQ_SQ_NS1_7vsmem_tE_param_0];
	setp.eq.s16 	%p267, %rs5, 0;
	selp.f32 	%f40, %f81, %f84, %p276;
	selp.b32 	%r180, %r959, %r962, %p276;
	bar.sync 	0;
	@%p267 bra 	$L__BB14_110;
	ld.param.u64 	%rd153, [_ZN3cub18CUB_300001_SM_10006detail10merge_sort26DeviceMergeSortMergeKernelINS2_10policy_hubIN6thrust24THRUST_300001_SM_1000_NS12zip_iteratorIN4cuda3std3__45tupleIJNS6_10device_ptrIfEENSC_IiEEEEEEEE9Policy600ESG_PNS0_8NullTypeESG_SK_mNSA_4lessINSB_IJfiEEEEESM_SJ_EEvbT2_T3_T4_PT6_PT7_T5_PSQ_SQ_NS1_7vsmem_tE_param_4];
	// begin inline asm
	mov.u32 %r763, %laneid;
	// end inline asm
	and.b32  	%r764, %r113, 7936;
	shl.b32 	%r765, %r763, 3;
	add.s32 	%r766, %r765, %r764;
	shr.s32 	%r767, %r766, 5;
	add.s32 	%r768, %r767, %r766;
	shl.b32 	%r769, %r768, 3;
	mov.u32 	%r770, _ZZN3cub18CUB_300001_SM_10006detail10merge_sort26DeviceMergeSortMergeKernelINS2_10policy_hubIN6thrust24THRUST_300001_SM_1000_NS12zip_iteratorIN4cuda3std3__45tupleIJNS6_10device_ptrIfEENSC_IiEEEEEEEE9Policy600ESG_PNS0_8NullTypeESG_SK_mNSA_4lessINSB_IJfiEEEEESM_SJ_EEvbT2_T3_T4_PT6_PT7_T5_PSQ_SQ_NS1_7vsmem_tEE19static_temp_storage;
	add.s32 	%r771, %r770, %r769;
	mov.b32 	%r772, %f5;
	st.shared.v2.u32 	[%r771], {%r772, %r131};
	mov.b32 	%r773, %f10;
	st.shared.v2.u32 	[%r771+8], {%r773, %r138};
	mov.b32 	%r774, %f15;
	st.shared.v2.u32 	[%r771+16], {%r774, %r145};
	mov.b32 	%r775, %f20;
	st.shared.v2.u32 	[%r771+24], {%r775, %r152};
	mov.b32 	%r776, %f25;
	st.shared.v2.u32 	[%r771+32], {%r776, %r159};
	mov.b32 	%r777, %f30;
	st.shared.v2.u32 	[%r771+40], {%r777, %r166};
	mov.b32 	%r778, %f35;
	st.shared.v2.u32 	[%r771+48], {%r778, %r173};
	mov.b32 	%r779, %f40;
	st.shared.v2.u32 	[%r771+56], {%r779, %r180};
	bar.warp.sync 	-1;
	mad.lo.s32 	%r780, %r763, -7, %r766;
	shr.s32 	%r781, %r780, 5;
	add.s32 	%r782, %r781, %r780;
	shl.b32 	%r783, %r782, 3;
	add.s32 	%r784, %r770, %r783;
	ld.shared.v2.u32 	{%r785, %r786}, [%r784];
	add.s32 	%r787, %r780, 32;
	shr.s32 	%r788, %r787, 5;
	add.s32 	%r789, %r788, %r780;
	shl.b32 	%r790, %r789, 3;
	add.s32 	%r791, %r770, %r790;
	ld.shared.v2.u32 	{%r792, %r793}, [%r791+256];
	add.s32 	%r794, %r780, 64;
	shr.s32 	%r795, %r794, 5;
	add.s32 	%r796, %r795, %r780;
	shl.b32 	%r797, %r796, 3;
	add.s32 	%r798, %r770, %r797;
	ld.shared.v2.u32 	{%r799, %r800}, [%r798+512];
	add.s32 	%r801, %r780, 96;
	shr.s32 	%r802, %r801, 5;
	add.s32 	%r803, %r802, %r780;
	shl.b32 	%r804, %r803, 3;
	add.s32 	%r805, %r770, %r804;
	ld.shared.v2.u32 	{%r806, %r807}, [%r805+768];
	add.s32 	%r808, %r780, 128;
	shr.s32 	%r809, %r808, 5;
	add.s32 	%r810, %r809, %r780;
	shl.b32 	%r811, %r810, 3;
	add.s32 	%r812, %r770, %r811;
	ld.shared.v2.u32 	{%r813, %r814}, [%r812+1024];
	add.s32 	%r815, %r780, 160;
	shr.s32 	%r816, %r815, 5;
	add.s32 	%r817, %r816, %r780;
	shl.b32 	%r818, %r817, 3;
	add.s32 	%r819, %r770, %r818;
	ld.shared.v2.u32 	{%r820, %r821}, [%r819+1280];
	add.s32 	%r822, %r780, 192;
	shr.s32 	%r823, %r822, 5;
	add.s32 	%r824, %r823, %r780;
	shl.b32 	%r825, %r824, 3;
	add.s32 	%r826, %r770, %r825;
	ld.shared.v2.u32 	{%r827, %r828}, [%r826+1536];
	add.s32 	%r829, %r780, 224;
	shr.s32 	%r830, %r829, 5;
	add.s32 	%r831, %r830, %r780;
	shl.b32 	%r832, %r831, 3;
	add.s32 	%r833, %r770, %r832;
	ld.shared.v2.u32 	{%r834, %r835}, [%r833+1792];
	and.b32  	%r836, %r1, 31;
	or.b32  	%r837, %r764, %r836;
	cvt.u64.u32 	%rd134, %r837;
	add.s64 	%rd135, %rd2, %rd134;
	cvta.to.global.u64 	%rd136, %rd153;
	shl.b64 	%rd137, %rd135, 3;
	add.s64 	%rd138, %rd136, %rd137;
	st.global.u32 	[%rd138], %r785;
	st.global.u32 	[%rd138+4], %r786;
	st.global.u32 	[%rd138+256], %r792;
	st.global.u32 	[%rd138+260], %r793;
	st.global.u32 	[%rd138+512], %r799;
	st.global.u32 	[%rd138+516], %r800;
	st.global.u32 	[%rd138+768], %r806;
	st.global.u32 	[%rd138+772], %r807;
	st.global.u32 	[%rd138+1024], %r813;
	st.global.u32 	[%rd138+1028], %r814;
	st.global.u32 	[%rd138+1280], %r820;
	st.global.u32 	[%rd138+1284], %r821;
	st.global.u32 	[%rd138+1536], %r827;
	st.global.u32 	[%rd138+1540], %r828;
	st.global.u32 	[%rd138+1792], %r834;
	st.global.u32 	[%rd138+1796], %r835;
	bra.uni 	$L__BB14_271;
$L__BB14_110:
	// begin inline asm
	mov.u32 %r838, %laneid;
	// end inline asm
	and.b32  	%r839, %r113, 7936;
	shl.b32 	%r840, %r838, 3;
	add.s32 	%r841, %r840, %r839;
	shr.s32 	%r842, %r841, 5;
	add.s32 	%r843, %r842, %r841;
	shl.b32 	%r844, %r843, 3;
	mov.u32 	%r845, _ZZN3cub18CUB_300001_SM_10006detail10merge_sort26DeviceMergeSortMergeKernelINS2_10policy_hubIN6thrust24THRUST_300001_SM_1000_NS12zip_iteratorIN4cuda3std3__45tupleIJNS6_10device_ptrIfEENSC_IiEEEEEEEE9Policy600ESG_PNS0_8NullTypeESG_SK_mNSA_4lessINSB_IJfiEEEEESM_SJ_EEvbT2_T3_T4_PT6_PT7_T5_PSQ_SQ_NS1_7vsmem_tEE19static_temp_storage;
	add.s32 	%r846, %r845, %r844;
	mov.b32 	%r847, %f5;
	st.shared.v2.u32 	[%r846], {%r847, %r131};
	mov.b32 	%r848, %f10;
	st.shared.v2.u32 	[%r846+8], {%r848, %r138};
	mov.b32 	%r849, %f15;
	st.shared.v2.u32 	[%r846+16], {%r849, %r145};
	mov.b32 	%r850, %f20;
	st.shared.v2.u32 	[%r846+24], {%r850, %r152};
	mov.b32 	%r851, %f25;
	st.shared.v2.u32 	[%r846+32], {%r851, %r159};
	mov.b32 	%r852, %f30;
	st.shared.v2.u32 	[%r846+40], {%r852, %r166};
	mov.b32 	%r853, %f35;
	st.shared.v2.u32 	[%r846+48], {%r853, %r173};
	mov.b32 	%r854, %f40;
	st.shared.v2.u32 	[%r846+56], {%r854, %r180};
	bar.warp.sync 	-1;
	mad.lo.s32 	%r855, %r838, -7, %r841;
	shr.s32 	%r856, %r855, 5;
	add.s32 	%r857, %r856, %r855;
	shl.b32 	%r858, %r857, 3;
	add.s32 	%r859, %r845, %r858;
	ld.shared.v2.u32 	{%r860, %r861}, [%r859];
	add.s32 	%r862, %r855, 32;
	shr.s32 	%r863, %r862, 5;
	add.s32 	%r864, %r863, %r855;
	shl.b32 	%r865, %r864, 3;
	add.s32 	%r866, %r845, %r865;
	ld.shared.v2.u32 	{%r867, %r868}, [%r866+256];
	add.s32 	%r869, %r855, 64;
	shr.s32 	%r870, %r869, 5;
	add.s32 	%r871, %r870, %r855;
	shl.b32 	%r872, %r871, 3;
	add.s32 	%r873, %r845, %r872;
	ld.shared.v2.u32 	{%r874, %r875}, [%r873+512];
	add.s32 	%r876, %r855, 96;
	shr.s32 	%r877, %r876, 5;
	add.s32 	%r878, %r877, %r855;
	shl.b32 	%r879, %r878, 3;
	add.s32 	%r880, %r845, %r879;
	ld.shared.v2.u32 	{%r881, %r882}, [%r880+768];
	add.s32 	%r883, %r855, 128;
	shr.s32 	%r884, %r883, 5;
	add.s32 	%r885, %r884, %r855;
	shl.b32 	%r886, %r885, 3;
	add.s32 	%r887, %r845, %r886;
	ld.shared.v2.u32 	{%r888, %r889}, [%r887+1024];
	add.s32 	%r890, %r855, 160;
	shr.s32 	%r891, %r890, 5;
	add.s32 	%r892, %r891, %r855;
	shl.b32 	%r893, %r892, 3;
	add.s32 	%r894, %r845, %r893;
	ld.shared.v2.u32 	{%r895, %r896}, [%r894+1280];
	add.s32 	%r897, %r855, 192;
	shr.s32 	%r898, %r897, 5;
	add.s32 	%r899, %r898, %r855;
	shl.b32 	%r900, %r899, 3;
	add.s32 	%r901, %r845, %r900;
	ld.shared.v2.u32 	{%r902, %r903}, [%r901+1536];
	add.s32 	%r904, %r855, 224;
	shr.s32 	%r905, %r904, 5;
	add.s32 	%r906, %r905, %r855;
	shl.b32 	%r907, %r906, 3;
	add.s32 	%r908, %r845, %r907;
	ld.shared.v2.u32 	{%r909, %r910}, [%r908+1792];
	and.b32  	%r911, %r1, 31;
	cvt.u64.u32 	%rd139, %r839;
	cvt.u64.u32 	%rd140, %r911;
	add.s64 	%rd141, %rd2, %rd140;
	add.s64 	%rd142, %rd141, %rd139;
	cvta.to.global.u64 	%rd143, %rd31;
	shl.b64 	%rd144, %rd142, 2;
	add.s64 	%rd145, %rd143, %rd144;
	cvta.to.global.u64 	%rd146, %rd32;
	add.s64 	%rd147, %rd146, %rd144;
	st.global.u32 	[%rd145], %r860;
	st.global.u32 	[%rd147], %r861;
	st.global.u32 	[%rd145+128], %r867;
	st.global.u32 	[%rd147+128], %r868;
	st.global.u32 	[%rd145+256], %r874;
	st.global.u32 	[%rd147+256], %r875;
	st.global.u32 	[%rd145+384], %r881;
	st.global.u32 	[%rd147+384], %r882;
	st.global.u32 	[%rd145+512], %r888;
	st.global.u32 	[%rd147+512], %r889;
	st.global.u32 	[%rd145+640], %r895;
	st.global.u32 	[%rd147+640], %r896;
	st.global.u32 	[%rd145+768], %r902;
	st.global.u32 	[%rd147+768], %r903;
	st.global.u32 	[%rd145+896], %r909;
	st.global.u32 	[%rd147+896], %r910;
	bra.uni 	$L__BB14_271;
$L__BB14_111:
	ld.param.u64 	%rd156, [_ZN3cub18CUB_300001_SM_10006detail10merge_sort26DeviceMergeSortMergeKernelINS2_10policy_hubIN6thrust24THRUST_300001_SM_1000_NS12zip_iteratorIN4cuda3std3__45tupleIJNS6_10device_ptrIfEENSC_IiEEEEEEEE9Policy600ESG_PNS0_8NullTypeESG_SK_mNSA_4lessINSB_IJfiEEEEESM_SJ_EEvbT2_T3_T4_PT6_PT7_T5_PSQ_SQ_NS1_7vsmem_tE_param_8];
	ld.param.u64 	%rd154, [_ZN3cub18CUB_300001_SM_10006detail10merge_sort26DeviceMergeSortMergeKernelINS2_10policy_hubIN6thrust24THRUST_300001_SM_1000_NS12zip_iteratorIN4cuda3std3__45tupleIJNS6_10device_ptrIfEENSC_IiEEEEEEEE9Policy600ESG_PNS0_8NullTypeESG_SK_mNSA_4lessINSB_IJfiEEEEESM_SJ_EEvbT2_T3_T4_PT6_PT7_T5_PSQ_SQ_NS1_7vsmem_tE_param_7];
	ld.param.u64 	%rd148, [_ZN3cub18CUB_300001_SM_10006detail10merge_sort26DeviceMergeSortMergeKernelINS2_10policy_hubIN6thrust24THRUST_300001_SM_1000_NS12zip_iteratorIN4cuda3std3__45tupleIJNS6_10device_ptrIfEENSC_IiEEEEEEEE9Policy600ESG_PNS0_8NullTypeESG_SK_mNSA_4lessINSB_IJfiEEEEESM_SJ_EEvbT2_T3_T4_PT6_PT7_T5_PSQ_SQ_NS1_7vsmem_tE_param_3];
	ld.param.s8 	%rs2, [_ZN3cub18CUB_300001_SM_10006detail10merge_sort26DeviceMergeSortMergeKernelINS2_10policy_hubIN6thrust24THRUST_300001_SM_1000_NS12zip_iteratorIN4cuda3std3__45tupleIJNS6_10device_ptrIfEENSC_IiEEEEEEEE9Policy600ESG_PNS0_8NullTypeESG_SK_mNSA_4lessINSB_IJfiEEEEESM_SJ_EEvbT2_T3_T4_PT6_PT7_T5_PSQ_SQ_NS1_7vsmem_tE_param_0];
	cvta.to.global.u64 	%rd37, %rd154;
	shl.b64 	%rd38, %rd1, 3;
	add.s64 	%rd39, %rd37, %rd38;
	ld.global.u64 	%rd18, [%rd39];
	ld.global.u64 	%rd40, [%rd39+8];
	neg.s64 	%rd41, %rd156;
	and.b64  	%rd42, %rd41, %rd1;
	shl.b64 	%rd19, %rd42, 11;
	shl.b64 	%rd43, %rd156, 10;
	and.b64  	%rd20, %rd43, -2048;
	sub.s64 	%rd44, %rd1, %rd42;
	shl.b64 	%rd45, %rd44, 11;
	sub.s64 	%rd46, %rd18, %rd19;
	sub.s64 	%rd47, %rd40, %rd19;
	sub.s64 	%rd48, %rd148, %rd19;
	max.u64 	%rd49, %rd48, %rd20;
	sub.s64 	%rd50, %rd49, %rd20;
	sub.s64 	%rd51, %rd45, %rd46;
	min.u64 	%rd21, %rd51, %rd50;
	setp.eq.s64 	%p38, %rd44, -1;
	selp.b64 	%rd52, 2047, 2048, %p38;
	add.s64 	%rd53, %rd52, %rd45;
	sub.s64 	%rd54, %rd53, %rd47;
	or.b64  	%rd55, %rd41, %rd1;
	setp.eq.s64 	%p39, %rd55, -1;
	min.u64 	%rd56, %rd20, %rd48;
	selp.b64 	%rd57, %rd56, %rd47, %p39;
	selp.b64 	%rd58, %rd20, %rd54, %p39;
	min.u64 	%rd59, %rd58, %rd50;
	cvt.u32.u64 	%r419, %rd46;
	cvt.u32.u64 	%r420, %rd57;
	sub.s32 	%r181, %r420, %r419;
	cvt.u32.u64 	%r421, %rd59;
	cvt.u32.u64 	%r422, %rd21;
	sub.s32 	%r182, %r421, %r422;
	// begin inline asm
	griddepcontrol.wait;
	// end inline asm
	setp.eq.s16 	%p40, %rs2, 0;
	@%p40 bra 	$L__BB14_144;
	add.s64 	%rd60, %rd19, %rd20;
	add.s64 	%rd61, %rd60, %rd21;
	add.s32 	%r183, %r182, %r181;
	setp.ge.s32 	%p41, %r1, %r183;
	cvt.u64.u32 	%rd62, %r1;
	add.s64 	%rd63, %rd18, %rd62;
	cvta.to.global.u64 	%rd64, %rd31;
	shl.b64 	%rd65, %rd63, 2;
	add.s64 	%rd22, %rd64, %rd65;
	cvta.to.global.u64 	%rd66, %rd32;
	add.s64 	%rd23, %rd66, %rd65;
	sub.s32 	%r424, %r1, %r181;
	cvt.s64.s32 	%rd67, %r424;
	add.s64 	%rd68, %rd61, %rd67;
	shl.b64 	%rd69, %rd68, 2;
	add.s64 	%rd24, %rd64, %rd69;
	add.s64 	%rd25, %rd66, %rd69;
	mov.b32 	%r1015, 0;
	mov.u32 	%r1016, %r1015;
	@%p41 bra 	$L__BB14_116;
	setp.ge.s32 	%p42, %r1, %r181;
	@%p42 bra 	$L__BB14_115;
	ld.global.u32 	%r1016, [%rd22];
	ld.global.u32 	%r1015, [%rd23];
	bra.uni 	$L__BB14_116;
$L__BB14_115:
	ld.global.u32 	%r1016, [%rd24];
	ld.global.u32 	%r1015, [%rd25];
$L__BB14_116:
	add.s32 	%r190, %r1, 256;
	setp.ge.s32 	%p43, %r190, %r183;
	mov.b32 	%r1013, 0;
	mov.u32 	%r1014, %r1013;
	@%p43 bra 	$L__BB14_120;
	setp.lt.s32 	%p44, %r190, %r181;
	@%p44 bra 	$L__BB14_119;
	ld.global.u32 	%r1014, [%rd24+1024];
	ld.global.u32 	%r1013, [%rd25+1024];
	bra.uni 	$L__BB14_120;
$L__BB14_119:
	ld.global.u32 	%r1014, [%rd22+1024];
	ld.global.u32 	%r1013, [%rd23+1024];
$L__BB14_120:
	add.s32 	%r197, %r1, 512;
	setp.ge.s32 	%p45, %r197, %r183;
	mov.b32 	%r1011, 0;
	mov.u32 	%r1012, %r1011;
	@%p45 bra 	$L__BB14_124;
	setp.lt.s32 	%p46, %r197, %r181;
	@%p46 bra 	$L__BB14_123;
	ld.global.u32 	%r1012, [%rd24+2048];
	ld.global.u32 	%r1011, [%rd25+2048];
	bra.uni 	$L__BB14_124;
$L__BB14_123:
	ld.global.u32 	%r1012, [%rd22+2048];
	ld.global.u32 	%r1011, [%rd23+2048];
$L__BB14_124:
	add.s32 	%r204, %r1, 768;
	setp.ge.s32 	%p47, %r204, %r183;
	mov.b32 	%r1009, 0;
	mov.u32 	%r1010, %r1009;
	@%p47 bra 	$L__BB14_128;
	setp.lt.s32 	%p48, %r204, %r181;
	@%p48 bra 	$L__BB14_127;
	ld.global.u32 	%r1010, [%rd24+3072];
	ld.global.u32 	%r1009, [%rd25+3072];
	bra.uni 	$L__BB14_128;
$L__BB14_127:
	ld.global.u32 	%r1010, [%rd22+3072];
	ld.global.u32 	%r1009, [%rd23+3072];
$L__BB14_128:
	or.b32  	%r211, %r1, 1024;
	setp.ge.s32 	%p49, %r211, %r183;
	mov.b32 	%r1007, 0;
	mov.u32 	%r1008, %r1007;
	@%p49 bra 	$L__BB14_132;
	setp.lt.s32 	%p50, %r211, %r181;
	@%p50 bra 	$L__BB14_131;
	ld.global.u32 	%r1008, [%rd24+4096];
	ld.global.u32 	%r1007, [%rd25+4096];
	bra.uni 	$L__BB14_132;
$L__BB14_131:
	ld.global.u32 	%r1008, [%rd22+4096];
	ld.global.u32 	%r1007, [%rd23+4096];
$L__BB14_132:
	add.s32 	%r218, %r1, 1280;
	setp.ge.s32 	%p51, %r218, %r183;
	mov.b32 	%r1005, 0;
	mov.u32 	%r1006, %r1005;
	@%p51 bra 	$L__BB14_136;
	setp.lt.s32 	%p52, %r218, %r181;
	@%p52 bra 	$L__BB14_135;
	ld.global.u32 	%r1006, [%rd24+5120];
	ld.global.u32 	%r1005, [%rd25+5120];
	bra.uni 	$L__BB14_136;
$L__BB14_135:
	ld.global.u32 	%r1006, [%rd22+5120];
	ld.global.u32 	%r1005, [%rd23+5120];
$L__BB14_136:
	add.s32 	%r225, %r1, 1536;
	setp.ge.s32 	%p53, %r225, %r183;
	mov.b32 	%r1003, 0;
	mov.u32 	%r1004, %r1003;
	@%p53 bra 	$L__BB14_140;
	setp.lt.s32 	%p54, %r225, %r181;
	@%p54 bra 	$L__BB14_139;
	ld.global.u32 	%r1004, [%rd24+6144];
	ld.global.u32 	%r1003, [%rd25+6144];
	bra.uni 	$L__BB14_140;
$L__BB14_139:
	ld.global.u32 	%r1004, [%rd22+6144];
	ld.global.u32 	%r1003, [%rd23+6144];
$L__BB14_140:
	add.s32 	%r232, %r1, 1792;
	setp.ge.s32 	%p55, %r232, %r183;
	mov.b32 	%r1001, 0;
	mov.u32 	%r1002, %r1001;
	@%p55 bra 	$L__BB14_176;
	setp.lt.s32 	%p56, %r232, %r181;
	@%p56 bra 	$L__BB14_143;
	ld.global.u32 	%r1002, [%rd24+7168];
	ld.global.u32 	%r1001, [%rd25+7168];
	bra.uni 	$L__BB14_176;
$L__BB14_143:
	ld.global.u32 	%r1002, [%rd22+7168];
	ld.global.u32 	%r1001, [%rd23+7168];
	bra.uni 	$L__BB14_176;
$L__BB14_144:
	ld.param.u64 	%rd150, [_ZN3cub18CUB_300001_SM_10006detail10merge_sort26DeviceMergeSortMergeKernelINS2_10policy_hubIN6thrust24THRUST_300001_SM_1000_NS12zip_iteratorIN4cuda3std3__45tupleIJNS6_10device_ptrIfEENSC_IiEEEEEEEE9Policy600ESG_PNS0_8NullTypeESG_SK_mNSA_4lessINSB_IJfiEEEEESM_SJ_EEvbT2_T3_T4_PT6_PT7_T5_PSQ_SQ_NS1_7vsmem_tE_param_4];
	add.s64 	%rd70, %rd19, %rd20;
	add.s64 	%rd71, %rd70, %rd21;
	add.s32 	%r237, %r182, %r181;
	setp.ge.s32 	%p57, %r1, %r237;
	cvt.u64.u32 	%rd72, %r1;
	add.s64 	%rd73, %rd18, %rd72;
	cvta.to.global.u64 	%rd74, %rd150;
	shl.b64 	%rd75, %rd73, 3;
	add.s64 	%rd26, %rd74, %rd75;
	sub.s32 	%r433, %r1, %r181;
	cvt.s64.s32 	%rd76, %r433;
	add.s64 	%rd77, %rd71, %rd76;
	shl.b64 	%rd78, %rd77, 3;
	add.s64 	%rd27, %rd74, %rd78;
	mov.b32 	%r1015, 0;
	mov.u32 	%r1016, %r1015;
	@%p57 bra 	$L__BB14_148;
	setp.ge.s32 	%p58, %r1, %r181;
	@%p58 bra 	$L__BB14_147;
	ld.global.u32 	%r1016, [%rd26];
	ld.global.u32 	%r1015, [%rd26+4];
	bra.uni 	$L__BB14_148;
$L__BB14_147:
	ld.global.u32 	%r1016, [%rd27];
	ld.global.u32 	%r1015, [%rd27+4];
$L__BB14_148:
	add.s32 	%r244, %r1, 256;
	setp.ge.s32 	%p59, %r244, %r237;
	mov.b32 	%r1013, 0;
	mov.u32 	%r1014, %r1013;
	@%p59 bra 	$L__BB14_152;
	setp.lt.s32 	%p60, %r244, %r181;
	@%p60 bra 	$L__BB14_151;
	ld.global.u32 	%r1014, [%rd27+2048];
	ld.global.u32 	%r1013, [%rd27+2052];
	bra.uni 	$L__BB14_152;
$L__BB14_151:
	ld.global.u32 	%r1014, [%rd26+2048];
	ld.global.u32 	%r1013, [%rd26+2052];
$L__BB14_152:
	add.s32 	%r251, %r1, 512;
	setp.ge.s32 	%p61, %r251, %r237;
	mov.b32 	%r1011, 0;
	mov.u32 	%r1012, %r1011;
	@%p61 bra 	$L__BB14_156;
	setp.lt.s32 	%p62, %r251, %r181;
	@%p62 bra 	$L__BB14_155;
	ld.global.u32 	%r1012, [%rd27+4096];
	ld.global.u32 	%r1011, [%rd27+4100];
	bra.uni 	$L__BB14_156;
$L__BB14_155:
	ld.global.u32 	%r1012, [%rd26+4096];
	ld.global.u32 	%r1011, [%rd26+4100];
$L__BB14_156:
	add.s32 	%r258, %r1, 768;
	setp.ge.s32 	%p63, %r258, %r237;
	mov.b32 	%r1009, 0;
	mov.u32 	%r1010, %r1009;
	@%p63 bra 	$L__BB14_160;
	setp.lt.s32 	%p64, %r258, %r181;
	@%p64 bra 	$L__BB14_159;
	ld.global.u32 	%r1010, [%rd27+6144];
	ld.global.u32 	%r1009, [%rd27+6148];
	bra.uni 	$L__BB14_160;
$L__BB14_159:
	ld.global.u32 	%r1010, [%rd26+6144];
	ld.global.u32 	%r1009, [%rd26+6148];
$L__BB14_160:
	or.b32  	%r265, %r1, 1024;
	setp.ge.s32 	%p65, %r265, %r237;
	mov.b32 	%r1007, 0;
	mov.u32 	%r1008, %r1007;
	@%p65 bra 	$L__BB14_164;
	setp.lt.s32 	%p66, %r265, %r181;
	@%p66 bra 	$L__BB14_163;
	ld.global.u32 	%r1008, [%rd27+8192];
	ld.global.u32 	%r1007, [%rd27+8196];
	bra.uni 	$L__BB14_164;
$L__BB14_163:
	ld.global.u32 	%r1008, [%rd26+8192];
	ld.global.u32 	%r1007, [%rd26+8196];
$L__BB14_164:
	add.s32 	%r272, %r1, 1280;
	setp.ge.s32 	%p67, %r272, %r237;
	mov.b32 	%r1005, 0;
	mov.u32 	%r1006, %r1005;
	@%p67 bra 	$L__BB14_168;
	setp.lt.s32 	%p68, %r272, %r181;
	@%p68 bra 	$L__BB14_167;
	ld.global.u32 	%r1006, [%rd27+10240];
	ld.global.u32 	%r1005, [%rd27+10244];
	bra.uni 	$L__BB14_168;
$L__BB14_167:
	ld.global.u32 	%r1006, [%rd26+10240];
	ld.global.u32 	%r1005, [%rd26+10244];
$L__BB14_168:
	add.s32 	%r279, %r1, 1536;
	setp.ge.s32 	%p69, %r279, %r237;
	mov.b32 	%r1003, 0;
	mov.u32 	%r1004, %r1003;
	@%p69 bra 	$L__BB14_172;
	setp.lt.s32 	%p70, %r279, %r181;
	@%p70 bra 	$L__BB14_171;
	ld.global.u32 	%r1004, [%rd27+12288];
	ld.global.u32 	%r1003, [%rd27+12292];
	bra.uni 	$L__BB14_172;
$L__BB14_171:
	ld.global.u32 	%r1004, [%rd26+12288];
	ld.global.u32 	%r1003, [%rd26+12292];
$L__BB14_172:
	add.s32 	%r286, %r1, 1792;
	setp.ge.s32 	%p71, %r286, %r237;
	mov.b32 	%r1001, 0;
	mov.u32 	%r1002, %r1001;
	@%p71 bra 	$L__BB14_176;
	setp.lt.s32 	%p72, %r286, %r181;
	@%p72 bra 	$L__BB14_175;
	ld.global.u32 	%r1002, [%rd27+14336];
	ld.global.u32 	%r1001, [%rd27+14340];
	bra.uni 	$L__BB14_176;
$L__BB14_175:
	ld.global.u32 	%r1002, [%rd26+14336];
	ld.global.u32 	%r1001, [%rd26+14340];
$L__BB14_176:
	shl.b32 	%r308, %r1, 3;
	mov.u32 	%r441, _ZZN3cub18CUB_300001_SM_10006detail10merge_sort26DeviceMergeSortMergeKernelINS2_10policy_hubIN6thrust24THRUST_300001_SM_1000_NS12zip_iteratorIN4cuda3std3__45tupleIJNS6_10device_ptrIfEENSC_IiEEEEEEEE9Policy600ESG_PNS0_8NullTypeESG_SK_mNSA_4lessINSB_IJfiEEEEESM_SJ_EEvbT2_T3_T4_PT6_PT7_T5_PSQ_SQ_NS1_7vsmem_tEE19static_temp_storage;
	add.s32 	%r442, %r441, %r308;
	st.shared.v2.u32 	[%r442], {%r1016, %r1015};
	st.shared.v2.u32 	[%r442+2048], {%r1014, %r1013};
	st.shared.v2.u32 	[%r442+4096], {%r1012, %r1011};
	st.shared.v2.u32 	[%r442+6144], {%r1010, %r1009};
	st.shared.v2.u32 	[%r442+8192], {%r1008, %r1007};
	st.shared.v2.u32 	[%r442+10240], {%r1006, %r1005};
	st.shared.v2.u32 	[%r442+12288], {%r1004, %r1003};
	st.shared.v2.u32 	[%r442+14336], {%r1002, %r1001};
	bar.sync 	0;
	// begin inline asm
	griddepcontrol.launch_dependents;
	// end inline asm
	add.s32 	%r307, %r182, %r181;
	min.s32 	%r309, %r308, %r307;
	shl.b32 	%r443, %r181, 3;
	add.s32 	%r310, %r441, %r443;
	setp.lt.s32 	%p73, %r309, %r182;
	sub.s32 	%r444, %r309, %r182;
	selp.b32 	%r1019, 0, %r444, %p73;
	min.s32 	%r1017, %r309, %r181;
	setp.ge.s32 	%p74, %r1019, %r1017;
	@%p74 bra 	$L__BB14_181;
$L__BB14_177:
	sub.s32 	%r445, %r1017, %r1019;
	shr.u32 	%r446, %r445, 31;
	add.s32 	%r447, %r445, %r446;
	shr.s32 	%r448, %r447, 1;
	add.s32 	%r315, %r448, %r1019;
	shl.b32 	%r449, %r315, 3;
	add.s32 	%r451, %r441, %r449;
	ld.shared.v2.u32 	{%r452, %r316}, [%r451];
	mov.b32 	%f41, %r452;
	not.b32 	%r453, %r315;
	add.s32 	%r454, %r309, %r453;
	shl.b32 	%r455, %r454, 3;
	add.s32 	%r456, %r310, %r455;
	ld.shared.v2.u32 	{%r457, %r317}, [%r456];
	mov.b32 	%f42, %r457;
	setp.lt.f32 	%p76, %f42, %f41;
	mov.pred 	%p277, 0;
	@%p76 bra 	$L__BB14_180;
	setp.lt.f32 	%p78, %f41, %f42;
	mov.pred 	%p277, -1;
	@%p78 bra 	$L__BB14_180;
	setp.ge.s32 	%p277, %r317, %r316;
$L__BB14_180:
	add.s32 	%r458, %r315, 1;
	selp.b32 	%r1019, %r458, %r1019, %p277;
	selp.b32 	%r1017, %r1017, %r315, %p277;
	setp.lt.s32 	%p79, %r1019, %r1017;
	@%p79 bra 	$L__BB14_177;
$L__BB14_181:
	sub.s32 	%r459, %r309, %r1019;
	add.s32 	%r321, %r459, %r181;
	shl.b32 	%r460, %r459, 3;
	add.s32 	%r322, %r310, %r460;
	ld.shared.v2.u32 	{%r461, %r1020}, [%r322];
	mov.b32 	%f95, %r461;
	shl.b32 	%r462, %r1019, 3;
	add.s32 	%r324, %r441, %r462;
	ld.shared.v2.u32 	{%r464, %r1023}, [%r324];
	mov.b32 	%f98, %r464;
	setp.ge.s32 	%p81, %r321, %r307;
	mov.pred 	%p80, 0;
	mov.pred 	%p278, %p80;
	@%p81 bra 	$L__BB14_185;
	setp.ge.s32 	%p83, %r1019, %r181;
	setp.lt.f32 	%p84, %f95, %f98;
	or.pred  	%p85, %p83, %p84;
	mov.pred 	%p278, -1;
	@%p85 bra 	$L__BB14_185;
	setp.lt.f32 	%p87, %f98, %f95;
	mov.pred 	%p278, %p80;
	@%p87 bra 	$L__BB14_185;
	setp.lt.s32 	%p278, %r1020, %r1023;
$L__BB14_185:
	selp.f32 	%f45, %f95, %f98, %p278;
	selp.b32 	%r326, %r1020, %r1023, %p278;
	selp.u32 	%r465, 1, 0, %p278;
	add.s32 	%r327, %r321, %r465;
	not.pred 	%p88, %p278;
	selp.u32 	%r466, 1, 0, %p88;
	add.s32 	%r328, %r1019, %r466;
	@%p88 bra 	$L__BB14_187;
	ld.shared.v2.u32 	{%r468, %r1020}, [%r322+8];
	mov.b32 	%f95, %r468;
	bra.uni 	$L__BB14_188;
$L__BB14_187:
	ld.shared.v2.u32 	{%r467, %r1023}, [%r324+8];
	mov.b32 	%f98, %r467;
$L__BB14_188:
	setp.ge.s32 	%p90, %r327, %r307;
	mov.pred 	%p89, 0;
	mov.pred 	%p279, %p89;
	@%p90 bra 	$L__BB14_192;
	setp.ge.s32 	%p92, %r328, %r181;
	setp.lt.f32 	%p93, %f95, %f98;
	or.pred  	%p94, %p92, %p93;
	mov.pred 	%p279, -1;
	@%p94 bra 	$L__BB14_192;
	setp.lt.f32 	%p96, %f98, %f95;
	mov.pred 	%p279, %p89;
	@%p96 bra 	$L__BB14_192;
	setp.lt.s32 	%p279, %r1020, %r1023;
$L__BB14_192:
	selp.f32 	%f50, %f95, %f98, %p279;
	selp.b32 	%r333, %r1020, %r1023, %p279;
	selp.u32 	%r469, 1, 0, %p279;
	add.s32 	%r334, %r327, %r469;
	not.pred 	%p97, %p279;
	selp.u32 	%r470, 1, 0, %p97;
	add.s32 	%r335, %r328, %r470;
	@%p279 bra 	$L__BB14_194;
	shl.b32 	%r471, %r335, 3;
	add.s32 	%r473, %r441, %r471;
	ld.shared.v2.u32 	{%r474, %r1023}, [%r473];
	mov.b32 	%f98, %r474;
	bra.uni 	$L__BB14_195;
$L__BB14_194:
	shl.b32 	%r475, %r334, 3;
	add.s32 	%r477, %r441, %r475;
	ld.shared.v2.u32 	{%r478, %r1020}, [%r477];
	mov.b32 	%f95, %r478;
$L__BB14_195:
	setp.ge.s32 	%p99, %r334, %r307;
	mov.pred 	%p98, 0;
	mov.pred 	%p280, %p98;
	@%p99 bra 	$L__BB14_199;
	setp.ge.s32 	%p101, %r335, %r181;
	setp.lt.f32 	%p102, %f95, %f98;
	or.pred  	%p103, %p101, %p102;
	mov.pred 	%p280, -1;
	@%p103 bra 	$L__BB14_199;
	setp.lt.f32 	%p105, %f98, %f95;
	mov.pred 	%p280, %p98;
	@%p105 bra 	$L__BB14_199;
	setp.lt.s32 	%p280, %r1020, %r1023;
$L__BB14_199:
	selp.f32 	%f55, %f95, %f98, %p280;
	selp.b32 	%r340, %r1020, %r1023, %p280;
	selp.u32 	%r479, 1, 0, %p280;
	add.s32 	%r341, %r334, %r479;
	not.pred 	%p106, %p280;
	selp.u32 	%r480, 1, 0, %p106;
	add.s32 	%r342, %r335, %r480;
	@%p280 bra 	$L__BB14_201;
	shl.b32 	%r481, %r342, 3;
	add.s32 	%r483, %r441, %r481;
	ld.shared.v2.u32 	{%r484, %r1023}, [%r483];
	mov.b32 	%f98, %r484;
	bra.uni 	$L__BB14_202;
$L__BB14_201:
	shl.b32 	%r485, %r341, 3;
	add.s32 	%r487, %r441, %r485;
	ld.shared.v2.u32 	{%r488, %r1020}, [%r487];
	mov.b32 	%f95, %r488;
$L__BB14_202:
	setp.ge.s32 	%p108, %r341, %r307;
	mov.pred 	%p107, 0;
	mov.pred 	%p281, %p107;
	@%p108 bra 	$L__BB14_206;
	setp.ge.s32 	%p110, %r342, %r181;
	setp.lt.f32 	%p111, %f95, %f98;
	or.pred  	%p112, %p110, %p111;
	mov.pred 	%p281, -1;
	@%p112 bra 	$L__BB14_206;
	setp.lt.f32 	%p114, %f98, %f95;
	mov.pred 	%p281, %p107;
	@%p114 bra 	$L__BB14_206;
	setp.lt.s32 	%p281, %r1020, %r1023;
$L__BB14_206:
	selp.f32 	%f60, %f95, %f98, %p281;
	selp.b32 	%r347, %r1020, %r1023, %p281;
	selp.u32 	%r489, 1, 0, %p281;
	add.s32 	%r348, %r341, %r489;
	not.pred 	%p115, %p281;
	selp.u32 	%r490, 1, 0, %p115;
	add.s32 	%r349, %r342, %r490;
	@%p281 bra 	$L__BB14_208;
	shl.b32 	%r491, %r349, 3;
	add.s32 	%r493, %r441, %r491;
	ld.shared.v2.u32 	{%r494, %r1023}, [%r493];
	mov.b32 	%f98, %r494;
	bra.uni 	$L__BB14_209;
$L__BB14_208:
	shl.b32 	%r495, %r348, 3;
	add.s32 	%r497, %r441, %r495;
	ld.shared.v2.u32 	{%r498, %r1020}, [%r497];
	mov.b32 	%f95, %r498;
$L__BB14_209:
	setp.ge.s32 	%p117, %r348, %r307;
	mov.pred 	%p116, 0;
	mov.pred 	%p282, %p116;
	@%p117 bra 	$L__BB14_213;
	setp.ge.s32 	%p119, %r349, %r181;
	setp.lt.f32 	%p120, %f95, %f98;
	or.pred  	%p121, %p119, %p120;
	mov.pred 	%p282, -1;
	@%p121 bra 	$L__BB14_213;
	setp.lt.f32 	%p123, %f98, %f95;
	mov.pred 	%p282, %p116;
	@%p123 bra 	$L__BB14_213;
	setp.lt.s32 	%p282, %r1020, %r1023;
$L__BB14_213:
	selp.f32 	%f65, %f95, %f98, %p282;
	selp.b32 	%r354, %r1020, %r1023, %p282;
	selp.u32 	%r499, 1, 0, %p282;
	add.s32 	%r355, %r348, %r499;
	not.pred 	%p124, %p282;
	selp.u32 	%r500, 1, 0, %p124;
	add.s32 	%r356, %r349, %r500;
	@%p282 bra 	$L__BB14_215;
	shl.b32 	%r501, %r356, 3;
	add.s32 	%r503, %r441, %r501;
	ld.shared.v2.u32 	{%r504, %r1023}, [%r503];
	mov.b32 	%f98, %r504;
	bra.uni 	$L__BB14_216;
$L__BB14_215:
	shl.b32 	%r505, %r355, 3;
	add.s32 	%r507, %r441, %r505;
	ld.shared.v2.u32 	{%r508, %r1020}, [%r507];
	mov.b32 	%f95, %r508;
$L__BB14_216:
	setp.ge.s32 	%p126, %r355, %r307;
	mov.pred 	%p125, 0;
	mov.pred 	%p283, %p125;
	@%p126 bra 	$L__BB14_220;
	setp.ge.s32 	%p128, %r356, %r181;
	setp.lt.f32 	%p129, %f95, %f98;
	or.pred  	%p130, %p128, %p129;
	mov.pred 	%p283, -1;
	@%p130 bra 	$L__BB14_220;
	setp.lt.f32 	%p132, %f98, %f95;
	mov.pred 	%p283, %p125;
	@%p132 bra 	$L__BB14_220;
	setp.lt.s32 	%p283, %r1020, %r1023;
$L__BB14_220:
	selp.f32 	%f70, %f95, %f98, %p283;
	selp.b32 	%r361, %r1020, %r1023, %p283;
	selp.u32 	%r509, 1, 0, %p283;
	add.s32 	%r362, %r355, %r509;
	not.pred 	%p133, %p283;
	selp.u32 	%r510, 1, 0, %p133;
	add.s32 	%r363, %r356, %r510;
	@%p283 bra 	$L__BB14_222;
	shl.b32 	%r511, %r363, 3;
	add.s32 	%r513, %r441, %r511;
	ld.shared.v2.u32 	{%r514, %r1023}, [%r513];
	mov.b32 	%f98, %r514;
	bra.uni 	$L__BB14_223;
$L__BB14_222:
	shl.b32 	%r515, %r362, 3;
	add.s32 	%r517, %r441, %r515;
	ld.shared.v2.u32 	{%r518, %r1020}, [%r517];
	mov.b32 	%f95, %r518;
$L__BB14_223:
	setp.ge.s32 	%p135, %r362, %r307;
	mov.pred 	%p134, 0;
	mov.pred 	%p284, %p134;
	@%p135 bra 	$L__BB14_227;
	setp.ge.s32 	%p137, %r363, %r181;
	setp.lt.f32 	%p138, %f95, %f98;
	or.pred  	%p139, %p137, %p138;
	mov.pred 	%p284, -1;
	@%p139 bra 	$L__BB14_227;
	setp.lt.f32 	%p141, %f98, %f95;
	mov.pred 	%p284, %p134;
	@%p141 bra 	$L__BB14_227;
	setp.lt.s32 	%p284, %r1020, %r1023;
$L__BB14_227:
	selp.f32 	%f75, %f95, %f98, %p284;
	selp.b32 	%r368, %r1020, %r1023, %p284;
	selp.u32 	%r519, 1, 0, %p284;
	add.s32 	%r369, %r362, %r519;
	not.pred 	%p142, %p284;
	selp.u32 	%r520, 1, 0, %p142;
	add.s32 	%r370, %r363, %r520;
	@%p284 bra 	$L__BB14_229;
	shl.b32 	%r521, %r370, 3;
	mov.u32 	%r522, _ZZN3cub18CUB_300001_SM_10006detail10merge_sort26DeviceMergeSortMergeKernelINS2_10policy_hubIN6thrust24THRUST_300001_SM_1000_NS12zip_iteratorIN4cuda3std3__45tupleIJNS6_10device_ptrIfEENSC_IiEEEEEEEE9Policy600ESG_PNS0_8NullTypeESG_SK_mNSA_4lessINSB_IJfiEEEEESM_SJ_EEvbT2_T3_T4_PT6_PT7_T5_PSQ_SQ_NS1_7vsmem_tEE19static_temp_storage;
	add.s32 	%r523, %r522, %r521;
	ld.shared.v2.u32 	{%r524, %r1023}, [%r523];
	mov.b32 	%f98, %r524;
	bra.uni 	$L__BB14_230;
$L__BB14_229:
	shl.b32 	%r525, %r369, 3;
	mov.u32 	%r526, _ZZN3cub18CUB_300001_SM_10006detail10merge_sort26DeviceMergeSortMergeKernelINS2_10policy_hubIN6thrust24THRUST_300001_SM_1000_NS12zip_iteratorIN4cuda3std3__45tupleIJNS6_10device_ptrIfEENSC_IiEEEEEEEE9Policy600ESG_PNS0_8NullTypeESG_SK_mNSA_4lessINSB_IJfiEEEEESM_SJ_EEvbT2_T3_T4_PT6_PT7_T5_PSQ_SQ_NS1_7vsmem_tEE19static_temp_storage;
	add.s32 	%r527, %r526, %r525;
	ld.shared.v2.u32 	{%r528, %r1020}, [%r527];
	mov.b32 	%f95, %r528;
$L__BB14_230:
	setp.ge.s32 	%p144, %r369, %r307;
	mov.pred 	%p143, 0;
	mov.pred 	%p285, %p143;
	@%p144 bra 	$L__BB14_234;
	setp.ge.s32 	%p146, %r370, %r181;
	setp.lt.f32 	%p147, %f95, %f98;
	or.pred  	%p148, %p146, %p147;
	mov.pred 	%p285, -1;
	@%p148 bra 	$L__BB14_234;
	setp.lt.f32 	%p150, %f98, %f95;
	mov.pred 	%p285, %p143;
	@%p150 bra 	$L__BB14_234;
	setp.lt.s32 	%p285, %r1020, %r1023;
$L__BB14_234:
	ld.param.s8 	%rs3, [_ZN3cub18CUB_300001_SM_10006detail10merge_sort26DeviceMergeSortMergeKernelINS2_10policy_hubIN6thrust24THRUST_300001_SM_1000_NS12zip_iteratorIN4cuda3std3__45tupleIJNS6_10device_ptrIfEENSC_IiEEEEEEEE9Policy600ESG_PNS0_8NullTypeESG_SK_mNSA_4lessINSB_IJfiEEEEESM_SJ_EEvbT2_T3_T4_PT6_PT7_T5_PSQ_SQ_NS1_7vsmem_tE_param_0];
	setp.eq.s16 	%p151, %rs3, 0;
	selp.f32 	%f80, %f95, %f98, %p285;
	selp.b32 	%r375, %r1020, %r1023, %p285;
	bar.sync 	0;
	@%p151 bra 	$L__BB14_253;
	// begin inline asm
	mov.u32 %r529, %laneid;
	// end inline asm
	and.b32  	%r376, %r308, 7936;
	shl.b32 	%r530, %r529, 3;
	add.s32 	%r531, %r530, %r376;
	shr.s32 	%r532, %r531, 5;
	add.s32 	%r533, %r532, %r531;
	shl.b32 	%r534, %r533, 3;
	mov.u32 	%r535, _ZZN3cub18CUB_300001_SM_10006detail10merge_sort26DeviceMergeSortMergeKernelINS2_10policy_hubIN6thrust24THRUST_300001_SM_1000_NS12zip_iteratorIN4cuda3std3__45tupleIJNS6_10device_ptrIfEENSC_IiEEEEEEEE9Policy600ESG_PNS0_8NullTypeESG_SK_mNSA_4lessINSB_IJfiEEEEESM_SJ_EEvbT2_T3_T4_PT6_PT7_T5_PSQ_SQ_NS1_7vsmem_tEE19static_temp_storage;
	add.s32 	%r536, %r535, %r534;
	mov.b32 	%r537, %f45;
	st.shared.v2.u32 	[%r536], {%r537, %r326};
	mov.b32 	%r538, %f50;
	st.shared.v2.u32 	[%r536+8], {%r538, %r333};
	mov.b32 	%r539, %f55;
	st.shared.v2.u32 	[%r536+16], {%r539, %r340};
	mov.b32 	%r540, %f60;
	st.shared.v2.u32 	[%r536+24], {%r540, %r347};
	mov.b32 	%r541, %f65;
	st.shared.v2.u32 	[%r536+32], {%r541, %r354};
	mov.b32 	%r542, %f70;
	st.shared.v2.u32 	[%r536+40], {%r542, %r361};
	mov.b32 	%r543, %f75;
	st.shared.v2.u32 	[%r536+48], {%r543, %r368};
	mov.b32 	%r544, %f80;
	st.shared.v2.u32 	[%r536+56], {%r544, %r375};
	bar.warp.sync 	-1;
	mad.lo.s32 	%r545, %r529, -7, %r531;
	shr.s32 	%r546, %r545, 5;
	add.s32 	%r547, %r546, %r545;
	shl.b32 	%r548, %r547, 3;
	add.s32 	%r549, %r535, %r548;
	ld.shared.v2.u32 	{%r377, %r378}, [%r549];
	add.s32 	%r550, %r545, 32;
	shr.s32 	%r551, %r550, 5;
	add.s32 	%r552, %r551, %r545;
	shl.b32 	%r553, %r552, 3;
	add.s32 	%r554, %r535, %r553;
	ld.shared.v2.u32 	{%r379, %r380}, [%r554+256];
	add.s32 	%r555, %r545, 64;
	shr.s32 	%r556, %r555, 5;
	add.s32 	%r557, %r556, %r545;
	shl.b32 	%r558, %r557, 3;
	add.s32 	%r559, %r535, %r558;
	ld.shared.v2.u32 	{%r381, %r382}, [%r559+512];
	add.s32 	%r560, %r545, 96;
	shr.s32 	%r561, %r560, 5;
	add.s32 	%r562, %r561, %r545;
	shl.b32 	%r563, %r562, 3;
	add.s32 	%r564, %r535, %r563;
	ld.shared.v2.u32 	{%r383, %r384}, [%r564+768];
	add.s32 	%r565, %r545, 128;
	shr.s32 	%r566, %r565, 5;
	add.s32 	%r567, %r566, %r545;
	shl.b32 	%r568, %r567, 3;
	add.s32 	%r569, %r535, %r568;
	ld.shared.v2.u32 	{%r385, %r387}, [%r569+1024];
	add.s32 	%r570, %r545, 160;
	shr.s32 	%r571, %r570, 5;
	add.s32 	%r572, %r571, %r545;
	shl.b32 	%r573, %r572, 3;
	add.s32 	%r574, %r535, %r573;
	ld.shared.v2.u32 	{%r388, %r390}, [%r574+1280];
	add.s32 	%r575, %r545, 192;
	shr.s32 	%r576, %r575, 5;
	add.s32 	%r577, %r576, %r545;
	shl.b32 	%r578, %r577, 3;
	add.s32 	%r579, %r535, %r578;
	ld.shared.v2.u32 	{%r391, %r392}, [%r579+1536];
	add.s32 	%r580, %r545, 224;
	shr.s32 	%r581, %r580, 5;
	add.s32 	%r582, %r581, %r545;
	shl.b32 	%r583, %r582, 3;
	add.s32 	%r584, %r535, %r583;
	ld.shared.v2.u32 	{%r393, %r394}, [%r584+1792];
	setp.ne.s32 	%p152, %r1, 0;
	@%p152 bra 	$L__BB14_237;
	st.volatile.shared.u32 	[_ZZN3cub18CUB_300001_SM_10006detail10merge_sort26DeviceMergeSortMergeKernelINS2_10policy_hubIN6thrust24THRUST_300001_SM_1000_NS12zip_iteratorIN4cuda3std3__45tupleIJNS6_10device_ptrIfEENSC_IiEEEEEEEE9Policy600ESG_PNS0_8NullTypeESG_SK_mNSA_4lessINSB_IJfiEEEEESM_SJ_EEvbT2_T3_T4_PT6_PT7_T5_PSQ_SQ_NS1_7vsmem_tEE19static_temp_storage+16896], %r307;
$L__BB14_237:
	ld.param.u64 	%rd151, [_ZN3cub18CUB_300001_SM_10006detail10merge_sort26DeviceMergeSortMergeKernelINS2_10policy_hubIN6thrust24THRUST_300001_SM_1000_NS12zip_iteratorIN4cuda3std3__45tupleIJNS6_10device_ptrIfEENSC_IiEEEEEEEE9Policy600ESG_PNS0_8NullTypeESG_SK_mNSA_4lessINSB_IJfiEEEEESM_SJ_EEvbT2_T3_T4_PT6_PT7_T5_PSQ_SQ_NS1_7vsmem_tE_param_4];
	bar.sync 	0;
	ld.volatile.shared.u32 	%r395, [_ZZN3cub18CUB_300001_SM_10006detail10merge_sort26DeviceMergeSortMergeKernelINS2_10policy_hubIN6thrust24THRUST_300001_SM_1000_NS12zip_iteratorIN4cuda3std3__45tupleIJNS6_10device_ptrIfEENSC_IiEEEEEEEE9Policy600ESG_PNS0_8NullTypeESG_SK_mNSA_4lessINSB_IJfiEEEEESM_SJ_EEvbT2_T3_T4_PT6_PT7_T5_PSQ_SQ_NS1_7vsmem_tEE19static_temp_storage+16896];
	and.b32  	%r585, %r1, 31;
	add.s32 	%r396, %r376, %r585;
	setp.ge.s32 	%p153, %r396, %r395;
	cvt.u64.u32 	%rd79, %r396;
	add.s64 	%rd80, %rd2, %rd79;
	cvta.to.global.u64 	%rd81, %rd151;
	shl.b64 	%rd82, %rd80, 3;
	add.s64 	%rd28, %rd81, %rd82;
	@%p153 bra 	$L__BB14_239;
	st.global.u32 	[%rd28], %r377;
	st.global.u32 	[%rd28+4], %r378;
$L__BB14_239:
	add.s32 	%r586, %r396, 32;
	setp.ge.s32 	%p154, %r586, %r395;
	@%p154 bra 	$L__BB14_241;
	st.global.u32 	[%rd28+256], %r379;
	st.global.u32 	[%rd28+260], %r380;
$L__BB14_241:
	add.s32 	%r587, %r396, 64;
	setp.ge.s32 	%p155, %r587, %r395;
	@%p155 bra 	$L__BB14_243;
	st.global.u32 	[%rd28+512], %r381;
	st.global.u32 	[%rd28+516], %r382;
$L__BB14_243:
	add.s32 	%r588, %r396, 96;
	setp.ge.s32 	%p156, %r588, %r395;
	@%p156 bra 	$L__BB14_245;
	st.global.u32 	[%rd28+768], %r383;
	st.global.u32 	[%rd28+772], %r384;
$L__BB14_245:
	add.s32 	%r589, %r396, 128;
	setp.ge.s32 	%p157, %r589, %r395;
	@%p157 bra 	$L__BB14_247;
	st.global.u32 	[%rd28+1024], %r385;
	st.global.u32 	[%rd28+1028], %r387;
$L__BB14_247:
	add.s32 	%r590, %r396, 160;
	setp.ge.s32 	%p158, %r590, %r395;
	@%p158 bra 	$L__BB14_249;
	st.global.u32 	[%rd28+1280], %r388;
	st.global.u32 	[%rd28+1284], %r390;
$L__BB14_249:
	add.s32 	%r591, %r396, 192;
	setp.ge.s32 	%p159, %r591, %r395;
	@%p159 bra 	$L__BB14_251;
	st.global.u32 	[%rd28+1536], %r391;
	st.global.u32 	[%rd28+1540], %r392;
$L__BB14_251:
	add.s32 	%r592, %r396, 224;
	setp.ge.s32 	%p160, %r592, %r395;
	@%p160 bra 	$L__BB14_271;
	st.global.u32 	[%rd28+1792], %r393;
	st.global.u32 	[%rd28+1796], %r394;
	bra.uni 	$L__BB14_271;
$L__BB14_253:
	// begin inline asm
	mov.u32 %r593, %laneid;
	// end inline asm
	and.b32  	%r397, %r308, 7936;
	shl.b32 	%r594, %r593, 3;
	add.s32 	%r595, %r594, %r397;
	shr.s32 	%r596, %r595, 5;
	add.s32 	%r597, %r596, %r595;
	shl.b32 	%r598, %r597, 3;
	mov.u32 	%r599, _ZZN3cub18CUB_300001_SM_10006detail10merge_sort26DeviceMergeSortMergeKernelINS2_10policy_hubIN6thrust24THRUST_300001_SM_1000_NS12zip_iteratorIN4cuda3std3__45tupleIJNS6_10device_ptrIfEENSC_IiEEEEEEEE9Policy600ESG_PNS0_8NullTypeESG_SK_mNSA_4lessINSB_IJfiEEEEESM_SJ_EEvbT2_T3_T4_PT6_PT7_T5_PSQ_SQ_NS1_7vsmem_tEE19static_temp_storage;
	add.s32 	%r600, %r599, %r598;
	mov.b32 	%r601, %f45;
	st.shared.v2.u32 	[%r600], {%r601, %r326};
	mov.b32 	%r602, %f50;
	st.shared.v2.u32 	[%r600+8], {%r602, %r333};
	mov.b32 	%r603, %f55;
	st.shared.v2.u32 	[%r600+16], {%r603, %r340};
	mov.b32 	%r604, %f60;
	st.shared.v2.u32 	[%r600+24], {%r604, %r347};
	mov.b32 	%r605, %f65;
	st.shared.v2.u32 	[%r600+32], {%r605, %r354};
	mov.b32 	%r606, %f70;
	st.shared.v2.u32 	[%r600+40], {%r606, %r361};
	mov.b32 	%r607, %f75;
	st.shared.v2.u32 	[%r600+48], {%r607, %r368};
	mov.b32 	%r608, %f80;
	st.shared.v2.u32 	[%r600+56], {%r608, %r375};
	bar.warp.sync 	-1;
	mad.lo.s32 	%r609, %r593, -7, %r595;
	shr.s32 	%r610, %r609, 5;
	add.s32 	%r611, %r610, %r609;
	shl.b32 	%r612, %r611, 3;
	add.s32 	%r613, %r599, %r612;
	ld.shared.v2.u32 	{%r398, %r399}, [%r613];
	add.s32 	%r614, %r609, 32;
	shr.s32 	%r615, %r614, 5;
	add.s32 	%r616, %r615, %r609;
	shl.b32 	%r617, %r616, 3;
	add.s32 	%r618, %r599, %r617;
	ld.shared.v2.u32 	{%r400, %r401}, [%r618+256];
	add.s32 	%r619, %r609, 64;
	shr.s32 	%r620, %r619, 5;
	add.s32 	%r621, %r620, %r609;
	shl.b32 	%r622, %r621, 3;
	add.s32 	%r623, %r599, %r622;
	ld.shared.v2.u32 	{%r402, %r403}, [%r623+512];
	add.s32 	%r624, %r609, 96;
	shr.s32 	%r625, %r624, 5;
	add.s32 	%r626, %r625, %r609;
	shl.b32 	%r627, %r626, 3;
	add.s32 	%r628, %r599, %r627;
	ld.shared.v2.u32 	{%r404, %r405}, [%r628+768];
	add.s32 	%r629, %r609, 128;
	shr.s32 	%r630, %r629, 5;
	add.s32 	%r631, %r630, %r609;
	shl.b32 	%r632, %r631, 3;
	add.s32 	%r633, %r599, %r632;
	ld.shared.v2.u32 	{%r406, %r407}, [%r633+1024];
	add.s32 	%r634, %r609, 160;
	shr.s32 	%r635, %r634, 5;
	add.s32 	%r636, %r635, %r609;
	shl.b32 	%r637, %r636, 3;
	add.s32 	%r638, %r599, %r637;
	ld.shared.v2.u32 	{%r408, %r409}, [%r638+1280];
	add.s32 	%r639, %r609, 192;
	shr.s32 	%r640, %r639, 5;
	add.s32 	%r641, %r640, %r609;
	shl.b32 	%r642, %r641, 3;
	add.s32 	%r643, %r599, %r642;
	ld.shared.v2.u32 	{%r410, %r411}, [%r643+1536];
	add.s32 	%r644, %r609, 224;
	shr.s32 	%r645, %r644, 5;
	add.s32 	%r646, %r645, %r609;
	shl.b32 	%r647, %r646, 3;
	add.s32 	%r648, %r599, %r647;
	ld.shared.v2.u32 	{%r412, %r413}, [%r648+1792];
	setp.ne.s32 	%p161, %r1, 0;
	@%p161 bra 	$L__BB14_255;
	st.volatile.shared.u32 	[_ZZN3cub18CUB_300001_SM_10006detail10merge_sort26DeviceMergeSortMergeKernelINS2_10policy_hubIN6thrust24THRUST_300001_SM_1000_NS12zip_iteratorIN4cuda3std3__45tupleIJNS6_10device_ptrIfEENSC_IiEEEEEEEE9Policy600ESG_PNS0_8NullTypeESG_SK_mNSA_4lessINSB_IJfiEEEEESM_SJ_EEvbT2_T3_T4_PT6_PT7_T5_PSQ_SQ_NS1_7vsmem_tEE19static_temp_storage+16896], %r307;
$L__BB14_255:
	bar.sync 	0;
	ld.volatile.shared.u32 	%r414, [_ZZN3cub18CUB_300001_SM_10006detail10merge_sort26DeviceMergeSortMergeKernelINS2_10policy_hubIN6thrust24THRUST_300001_SM_1000_NS12zip_iteratorIN4cuda3std3__45tupleIJNS6_10device_ptrIfEENSC_IiEEEEEEEE9Policy600ESG_PNS0_8NullTypeESG_SK_mNSA_4lessINSB_IJfiEEEEESM_SJ_EEvbT2_T3_T4_PT6_PT7_T5_PSQ_SQ_NS1_7vsmem_tEE19static_temp_storage+16896];
	and.b32  	%r649, %r1, 31;
	cvt.u64.u32 	%rd83, %r397;
	cvt.u64.u32 	%rd84, %r649;
	add.s32 	%r415, %r397, %r649;
	add.s64 	%rd85, %rd2, %rd84;
	add.s64 	%rd86, %rd85, %rd83;
	setp.ge.s32 	%p162, %r415, %r414;
	cvta.to.global.u64 	%rd87, %rd31;
	shl.b64 	%rd88, %rd86, 2;
	add.s64 	%rd29, %rd87, %rd88;
	cvta.to.global.u64 	%rd89, %rd32;
	add.s64 	%rd30, %rd89, %rd88;
	@%p162 bra 	$L__BB14_257;
	st.global.u32 	[%rd29], %r398;
	st.global.u32 	[%rd30], %r399;
$L__BB14_257:
	add.s32 	%r650, %r415, 32;
	setp.ge.s32 	%p163, %r650, %r414;
	@%p163 bra 	$L__BB14_259;
	st.global.u32 	[%rd29+128], %r400;
	st.global.u32 	[%rd30+128], %r401;
$L__BB14_259:
	add.s32 	%r651, %r415, 64;
	setp.ge.s32 	%p164, %r651, %r414;
	@%p164 bra 	$L__BB14_261;
	st.global.u32 	[%rd29+256], %r402;
	st.global.u32 	[%rd30+256], %r403;
$L__BB14_261:
	add.s32 	%r652, %r415, 96;
	setp.ge.s32 	%p165, %r652, %r414;
	@%p165 bra 	$L__BB14_263;
	st.global.u32 	[%rd29+384], %r404;
	st.global.u32 	[%rd30+384], %r405;
$L__BB14_263:
	add.s32 	%r653, %r415, 128;
	setp.ge.s32 	%p166, %r653, %r414;
	@%p166 bra 	$L__BB14_265;
	st.global.u32 	[%rd29+512], %r406;
	st.global.u32 	[%rd30+512], %r407;
$L__BB14_265:
	add.s32 	%r654, %r415, 160;
	setp.ge.s32 	%p167, %r654, %r414;
	@%p167 bra 	$L__BB14_267;
	st.global.u32 	[%rd29+640], %r408;
	st.global.u32 	[%rd30+640], %r409;
$L__BB14_267:
	add.s32 	%r655, %r415, 192;
	setp.ge.s32 	%p168, %r655, %r414;
	@%p168 bra 	$L__BB14_269;
	st.global.u32 	[%rd29+768], %r410;
	st.global.u32 	[%rd30+768], %r411;
$L__BB14_269:
	add.s32 	%r656, %r415, 224;
	setp.ge.s32 	%p169, %r656, %r414;
	@%p169 bra 	$L__BB14_271;
	st.global.u32 	[%rd29+896], %r412;
	st.global.u32 	[%rd30+896], %r413;
$L__BB14_271:
	ret;

}


// ===== COMPILED SASS (sm_100) =====

	.target	sm_100

	.elftype	@"ET_EXEC"


//--------------------- .note.nv.tkinfo           --------------------------
	.section	.note.nv.tkinfo,"",@"SHT_NOTE"
	.sectionflags	@"SHF_NOTE_NV_TKINFO"
	.tkinfo
        /*0018*/ 	.word	0x00000002
        /*0030*/ 	.string	""
        /*0030*/ 	.string	"ptxas"
        /*0030*/ 	.string	"Cuda compilation tools, release 13.0, V13.0.88"
        /*0030*/ 	.string	"Build cuda_13.0.r13.0/compiler.36424714_0"
        /*0030*/ 	.string	"-arch sm_100 -m 64 "



//--------------------- .note.nv.cuinfo           --------------------------
	.section	.note.nv.cuinfo,"",@"SHT_NOTE"
	.sectionflags	@"SHF_NOTE_NV_CUINFO"
        /*0018*/ 	.short	0x0002
        /*001a*/ 	.short	0x0064
        /*001c*/ 	.short	0x0082
	.zero		2


//--------------------- .nv.info                  --------------------------
	.section	.nv.info,"",@"SHT_CUDA_INFO"
	.align	4


	//----- nvinfo : EIATTR_REGCOUNT
	.align		4
        /*0000*/ 	.byte	0x04, 0x2f
        /*0002*/ 	.short	(.L_46 - .L_45)
	.align		4
.L_45:
        /*0004*/ 	.word	index@(slice_2d_1024)
        /*0008*/ 	.word	0x0000000c


	//----- nvinfo : EIATTR_FRAME_SIZE
	.align		4
.L_46:
        /*000c*/ 	.byte	0x04, 0x11
        /*000e*/ 	.short	(.L_48 - .L_47)
	.align		4
.L_47:
        /*0010*/ 	.word	index@(slice_2d_1024)
        /*0014*/ 	.word	0x00000000


	//----- nvinfo : EIATTR_REGCOUNT
	.align		4
.L_48:
        /*0018*/ 	.byte	0x04, 0x2f
        /*001a*/ 	.short	(.L_50 - .L_49)
	.align		4
.L_49:
        /*001c*/ 	.word	index@(slice_2d_1024_2)
        /*0020*/ 	.word	0x0000000c


	//----- nvinfo : EIATTR_FRAME_SIZE
	.align		4
.L_50:
        /*0024*/ 	.byte	0x04, 0x11
        /*0026*/ 	.short	(.L_52 - .L_51)
	.align		4
.L_51:
        /*0028*/ 	.word	index@(slice_2d_1024_2)
        /*002c*/ 	.word	0x00000000


	//----- nvinfo : EIATTR_REGCOUNT
	.align		4
.L_52:
        /*0030*/ 	.byte	0x04, 0x2f
        /*0032*/ 	.short	(.L_54 - .L_53)
	.align		4
.L_53:
        /*0034*/ 	.word	index@(delta2box_1)
        /*0038*/ 	.word	0x0000000f


	//----- nvinfo : EIATTR_FRAME_SIZE
	.align		4
.L_54:
        /*003c*/ 	.byte	0x04, 0x11
        /*003e*/ 	.short	(.L_56 - .L_55)
	.align		4
.L_55:
        /*0040*/ 	.word	index@(delta2box_1)
        /*0044*/ 	.word	0x00000000


	//----- nvinfo : EIATTR_REGCOUNT
	.align		4
.L_56:
        /*0048*/ 	.byte	0x04, 0x2f
        /*004a*/ 	.short	(.L_58 - .L_57)
	.align		4
.L_57:
        /*004c*/ 	.word	index@(delta2box_2)
        /*0050*/ 	.word	0x0000000b


	//----- nvinfo : EIATTR_FRAME_SIZE
	.align		4
.L_58:
        /*0054*/ 	.byte	0x04, 0x11
        /*0056*/ 	.short	(.L_60 - .L_59)
	.align		4
.L_59:
        /*0058*/ 	.word	index@(delta2box_2)
        /*005c*/ 	.word	0x00000000


	//----- nvinfo : EIATTR_REGCOUNT
	.align		4
.L_60:
        /*0060*/ 	.byte	0x04, 0x2f
        /*0062*/ 	.short	(.L_62 - .L_61)
	.align		4
.L_61:
        /*0064*/ 	.word	index@(_Z10nms_kernelifPKfPy)
        /*0068*/ 	.word	0x0000001d


	//----- nvinfo : EIATTR_FRAME_SIZE
	.align		4
.L_62:
        /*006c*/ 	.byte	0x04, 0x11
        /*006e*/ 	.short	(.L_64 - .L_63)
	.align		4
.L_63:
        /*0070*/ 	.word	index@($__internal_2_$__cuda_sm3x_div_rn_noftz_f32_slowpath)
        /*0074*/ 	.word	0x00000000


	//----- nvinfo : EIATTR_FRAME_SIZE
	.align		4
.L_64:
        /*0078*/ 	.byte	0x04, 0x11
        /*007a*/ 	.short	(.L_66 - .L_65)
	.align		4
.L_65:
        /*007c*/ 	.word	index@(_Z10nms_kernelifPKfPy)
        /*0080*/ 	.word	0x00000000


	//----- nvinfo : EIATTR_REGCOUNT
	.align		4
.L_66:
        /*0084*/ 	.byte	0x04, 0x2f
        /*0086*/ 	.short	(.L_68 - .L_67)
	.align		4
.L_67:
        /*0088*/ 	.word	index@(box_and_score_1024)
        /*008c*/ 	.word	0x0000000e


	//----- nvinfo : EIATTR_FRAME_SIZE
	.align		4
.L_68:
        /*0090*/ 	.byte	0x04, 0x11
        /*0092*/ 	.short	(.L_70 - .L_69)
	.align		4
.L_69:
        /*0094*/ 	.word	index@(box_and_score_1024)
        /*0098*/ 	.word	0x00000000


	//----- nvinfo : EIATTR_REGCOUNT
	.align		4
.L_70:
        /*009c*/ 	.byte	0x04, 0x2f
        /*009e*/ 	.short	(.L_72 - .L_71)
	.align		4
.L_71:
        /*00a0*/ 	.word	index@(_ZN3cub18CUB_300001_SM_10006detail11EmptyKernelIvEEvv)
        /*00a4*/ 	.word	0x00000004


	//----- nvinfo : EIATTR_FRAME_SIZE
	.align		4
.L_72:
        /*00a8*/ 	.byte	0x04, 0x11
        /*00aa*/ 	.short	(.L_74 - .L_73)
	.align		4
.L_73:
        /*00ac*/ 	.word	index@(_ZN3cub18CUB_300001_SM_10006detail11EmptyKernelIvEEvv)
        /*00b0*/ 	.word	0x00000000


	//----- nvinfo : EIATTR_REGCOUNT
	.align		4
.L_74:
        /*00b4*/ 	.byte	0x04, 0x2f
        /*00b6*/ 	.short	(.L_76 - .L_75)
	.align		4
.L_75:
        /*00b8*/ 	.word	index@(_ZN3cub18CUB_300001_SM_10006detail9transform16transform_kernelINS2_10policy_hubILb0EN4cuda3std3__45tupleIJN6thrust24THRUST_300001_SM_1000_NS10device_ptrIfEEEEEE10policy1000EiNS7_6negateIfEESC_JPfEEEvT0_iT1_T2_DpNS2_10kernel_argIT3_EE)
        /*00bc*/ 	.word	0x00000020


	//----- nvinfo : EIATTR_FRAME_SIZE
	.align		4
.L_76:
        /*00c0*/ 	.byte	0x04, 0x11
        /*00c2*/ 	.short	(.L_78 - .L_77)
	.align		4
.L_77:
        /*00c4*/ 	.word	index@($__internal_1_$__cuda_sm20_div_u64)
        /*00c8*/ 	.word	0x00000000


	//----- nvinfo : EIATTR_FRAME_SIZE
	.align		4
.L_78:
        /*00cc*/ 	.byte	0x04, 0x11
        /*00ce*/ 	.short	(.L_80 - .L_79)
	.align		4
.L_79:
        /*00d0*/ 	.word	index@(_ZN3cub18CUB_300001_SM_10006detail9transform16transform_kernelINS2_10policy_hubILb0EN4cuda3std3__45tupleIJN6thrust24THRUST_300001_SM_1000_NS10device_ptrIfEEEEEE10policy1000EiNS7_6negateIfEESC_JPfEEEvT0_iT1_T2_DpNS2_10kernel_argIT3_EE)
        /*00d4*/ 	.word	0x00000000


	//----- nvinfo : EIATTR_REGCOUNT
	.align		4
.L_80:
        /*00d8*/ 	.byte	0x04, 0x2f
        /*00da*/ 	.short	(.L_82 - .L_81)
	.align		4
.L_81:
        /*00dc*/ 	.word	index@(_ZN3cub18CUB_300001_SM_10006detail9transform16transform_kernelINS2_10policy_hubILb0EN4cuda3std3__45tupleIJN6thrust24THRUST_300001_SM_1000_NS10device_ptrIfEEEEEE10policy1000ElNS7_6negateIfEESC_JPfEEEvT0_iT1_T2_DpNS2_10kernel_argIT3_EE)
        /*00e0*/ 	.word	0x0000001f


	//----- nvinfo : EIATTR_FRAME_SIZE
	.align		4
.L_82:
        /*00e4*/ 	.byte	0x04, 0x11
        /*00e6*/ 	.short	(.L_84 - .L_83)
	.align		4
.L_83:
        /*00e8*/ 	.word	index@($__internal_0_$__cuda_sm20_div_u64)
        /*00ec*/ 	.word	0x00000000


	//----- nvinfo : EIATTR_FRAME_SIZE
	.align		4
.L_84:
        /*00f0*/ 	.byte	0x04, 0x11
        /*00f2*/ 	.short	(.L_86 - .L_85)
	.align		4
.L_85:
        /*00f4*/ 	.word	index@(_ZN3cub18CUB_300001_SM_10006detail9transform16transform_kernelINS2_10policy_hubILb0EN4cuda3std3__45tupleIJN6thrust24THRUST_300001_SM_1000_NS10device_ptrIfEEEEEE10policy1000ElNS7_6negateIfEESC_JPfEEEvT0_iT1_T2_DpNS2_10kernel_argIT3_EE)
        /*00f8*/ 	.word	0x00000000


	//----- nvinfo : EIATTR_REGCOUNT
	.align		4
.L_86:
        /*00fc*/ 	.byte	0x04, 0x2f
        /*00fe*/ 	.short	(.L_88 - .L_87)
	.align		4
.L_87:
        /*0100*/ 	.word	index@(_ZN3cub18CUB_300001_SM_10006detail10merge_sort30DeviceMergeSortBlockSortKernelINS2_10policy_hubIN6thrust24THRUST_300001_SM_1000_NS12zip_iteratorIN4cuda3std3__45tupleIJNS6_10device_ptrIfEENSC_IiEEEEEEEE9Policy600ESG_PNS0_8NullTypeESG_SK_jNSA_4lessINSB_IJfiEEEEESM_SJ_EEvbT0_T1_T2_T3_T4_PT6_PT7_T5_NS1_7vsmem_tE)
        /*0104*/ 	.word	0x00000040


	//----- nvinfo : EIATTR_FRAME_SIZE
	.align		4
.L_88:
        /*0108*/ 	.byte	0x04, 0x11
        /*010a*/ 	.short	(.L_90 - .L_89)
	.align		4
.L_89:
        /*010c*/ 	.word	index@(_ZN3cub18CUB_300001_SM_10006detail10merge_sort30DeviceMergeSortBlockSortKernelINS2_10policy_hubIN6thrust24THRUST_300001_SM_1000_NS12zip_iteratorIN4cuda3std3__45tupleIJNS6_10device_ptrIfEENSC_IiEEEEEEEE9Policy600ESG_PNS0_8NullTypeESG_SK_jNSA_4lessINSB_IJfiEEEEESM_SJ_EEvbT0_T1_T2_T3_T4_PT6_PT7_T5_NS1_7vsmem_tE)
        /*0110*/ 	.word	0x00000050


	//----- nvinfo : EIATTR_REGCOUNT
	.align		4
.L_90:
        /*0114*/ 	.byte	0x04, 0x2f
        /*0116*/ 	.short	(.L_92 - .L_91)
	.align		4
.L_91:
        /*0118*/ 	.word	index@(_ZN3cub18CUB_300001_SM_10006detail10merge_sort30DeviceMergeSortPartitionKernelIN6thrust24THRUST_300001_SM_1000_NS12zip_iteratorIN4cuda3std3__45tupleIJNS5_10device_ptrIfEENSB_IiEEEEEEEjNS9_4lessINSA_IJfiEEEEESH_EEvbT_PT2_T0_SM_PSM_T1_SM_i)
        /*011c*/ 	.word	0x00000013


	//----- nvinfo : EIATTR_FRAME_SIZE
	.align		4
.L_92:
        /*0120*/ 	.byte	0x04, 0x11
        /*0122*/ 	.short	(.L_94 - .L_93)
	.align		4
.L_93:
        /*0124*/ 	.word	index@(_ZN3cub18CUB_300001_SM_10006detail10merge_sort30DeviceMergeSortPartitionKernelIN6thrust24THRUST_300001_SM_1000_NS12zip_iteratorIN4cuda3std3__45tupleIJNS5_10device_ptrIfEENSB_IiEEEEEEEjNS9_4lessINSA_IJfiEEEEESH_EEvbT_PT2_T0_SM_PSM_T1_SM_i)
        /*0128*/ 	.word	0x00000000


	//----- nvinfo : EIATTR_REGCOUNT
	.align		4
.L_94:
        /*012c*/ 	.byte	0x04, 0x2f
        /*012e*/ 	.short	(.L_96 - .L_95)
	.align		4
.L_95:
        /*0130*/ 	.word	index@(_ZN3cub18CUB_300001_SM_10006detail10merge_sort26DeviceMergeSortMergeKernelINS2_10policy_hubIN6thrust24THRUST_300001_SM_1000_NS12zip_iteratorIN4cuda3std3__45tupleIJNS6_10device_ptrIfEENSC_IiEEEEEEEE9Policy600ESG_PNS0_8NullTypeESG_SK_jNSA_4lessINSB_IJfiEEEEESM_SJ_EEvbT2_T3_T4_PT6_PT7_T5_PSQ_SQ_NS1_7vsmem_tE)
        /*0134*/ 	.word	0x00000023


	//----- nvinfo : EIATTR_FRAME_SIZE
	.align		4
.L_96:
        /*0138*/ 	.byte	0x04, 0x11
        /*013a*/ 	.short	(.L_98 - .L_97)
	.align		4
.L_97:
        /*013c*/ 	.word	index@(_ZN3cub18CUB_300001_SM_10006detail10merge_sort26DeviceMergeSortMergeKernelINS2_10policy_hubIN6thrust24THRUST_300001_SM_1000_NS12zip_iteratorIN4cuda3std3__45tupleIJNS6_10device_ptrIfEENSC_IiEEEEEEEE9Policy600ESG_PNS0_8NullTypeESG_SK_jNSA_4lessINSB_IJfiEEEEESM_SJ_EEvbT2_T3_T4_PT6_PT7_T5_PSQ_SQ_NS1_7vsmem_tE)
        /*0140*/ 	.word	0x00000000


	//----- nvinfo : EIATTR_REGCOUNT
	.align		4
.L_98:
        /*0144*/ 	.byte	0x04, 0x2f
        /*0146*/ 	.short	(.L_100 - .L_99)
	.align		4
.L_99:
        /*0148*/ 	.word	index@(_ZN3cub18CUB_300001_SM_10006detail10merge_sort30DeviceMergeSortBlockSortKernelINS2_10policy_hubIN6thrust24THRUST_300001_SM_1000_NS12zip_iteratorIN4cuda3std3__45tupleIJNS6_10device_ptrIfEENSC_IiEEEEEEEE9Policy600ESG_PNS0_8NullTypeESG_SK_mNSA_4lessINSB_IJfiEEEEESM_SJ_EEvbT0_T1_T2_T3_T4_PT6_PT7_T5_NS1_7vsmem_tE)
        /*014c*/ 	.word	0x00000040


	//----- nvinfo : EIATTR_FRAME_SIZE
	.align		4
.L_100:
        /*0150*/ 	.byte	0x04, 0x11
        /*0152*/ 	.short	(.L_102 - .L_101)
	.align		4
.L_101:
        /*0154*/ 	.word	index@(_ZN3cub18CUB_300001_SM_10006detail10merge_sort30DeviceMergeSortBlockSortKernelINS2_10policy_hubIN6thrust24THRUST_300001_SM_1000_NS12zip_iteratorIN4cuda3std3__45tupleIJNS6_10device_ptrIfEENSC_IiEEEEEEEE9Policy600ESG_PNS0_8NullTypeESG_SK_mNSA_4lessINSB_IJfiEEEEESM_SJ_EEvbT0_T1_T2_T3_T4_PT6_PT7_T5_NS1_7vsmem_tE)
        /*0158*/ 	.word	0x00000050


	//----- nvinfo : EIATTR_REGCOUNT
	.align		4
.L_102:
        /*015c*/ 	.byte	0x04, 0x2f
        /*015e*/ 	.short	(.L_104 - .L_103)
	.align		4
.L_103:
        /*0160*/ 	.word	index@(_ZN3cub18CUB_300001_SM_10006detail10merge_sort30DeviceMergeSortPartitionKernelIN6thrust24THRUST_300001_SM_1000_NS12zip_iteratorIN4cuda3std3__45tupleIJNS5_10device_ptrIfEENSB_IiEEEEEEEmNS9_4lessINSA_IJfiEEEEESH_EEvbT_PT2_T0_SM_PSM_T1_SM_i)
        /*0164*/ 	.word	0x00000018


	//----- nvinfo : EIATTR_FRAME_SIZE
	.align		4
.L_104:
        /*0168*/ 	.byte	0x04, 0x11
        /*016a*/ 	.short	(.L_106 - .L_105)
	.align		4
.L_105:
        /*016c*/ 	.word	index@(_ZN3cub18CUB_300001_SM_10006detail10merge_sort30DeviceMergeSortPartitionKernelIN6thrust24THRUST_300001_SM_1000_NS12zip_iteratorIN4cuda3std3__45tupleIJNS5_10device_ptrIfEENSB_IiEEEEEEEmNS9_4lessINSA_IJfiEEEEESH_EEvbT_PT2_T0_SM_PSM_T1_SM_i)
        /*0170*/ 	.word	0x00000000


	//----- nvinfo : EIATTR_REGCOUNT
	.align		4
.L_106:
        /*0174*/ 	.byte	0x04, 0x2f
        /*0176*/ 	.short	(.L_108 - .L_107)
	.align		4
.L_107:
        /*0178*/ 	.word	index@(_ZN3cub18CUB_300001_SM_10006detail10merge_sort26DeviceMergeSortMergeKernelINS2_10policy_hubIN6thrust24THRUST_300001_SM_1000_NS12zip_iteratorIN4cuda3std3__45tupleIJNS6_10device_ptrIfEENSC_IiEEEEEEEE9Policy600ESG_PNS0_8NullTypeESG_SK_mNSA_4lessINSB_IJfiEEEEESM_SJ_EEvbT2_T3_T4_PT6_PT7_T5_PSQ_SQ_NS1_7vsmem_tE)
        /*017c*/ 	.word	0x00000020


	//----- nvinfo : EIATTR_FRAME_SIZE
	.align		4
.L_108:
        /*0180*/ 	.byte	0x04, 0x11
        /*0182*/ 	.short	(.L_110 - .L_109)
	.align		4
.L_109:
        /*0184*/ 	.word	index@(_ZN3cub18CUB_300001_SM_10006detail10merge_sort26DeviceMergeSortMergeKernelINS2_10policy_hubIN6thrust24THRUST_300001_SM_1000_NS12zip_iteratorIN4cuda3std3__45tupleIJNS6_10device_ptrIfEENSC_IiEEEEEEEE9Policy600ESG_PNS0_8NullTypeESG_SK_mNSA_4lessINSB_IJfiEEEEESM_SJ_EEvbT2_T3_T4_PT6_PT7_T5_PSQ_SQ_NS1_7vsmem_tE)
        /*0188*/ 	.word	0x00000000


	//----- nvinfo : EIATTR_MIN_STACK_SIZE
	.align		4
.L_110:
        /*018c*/ 	.byte	0x04, 0x12
        /*018e*/ 	.short	(.L_112 - .L_111)
	.align		4
.L_111:
        /*0190*/ 	.word	index@(_ZN3cub18CUB_300001_SM_10006detail10merge_sort26DeviceMergeSortMergeKernelINS2_10policy_hubIN6thrust24THRUST_300001_SM_1000_NS12zip_iteratorIN4cuda3std3__45tupleIJNS6_10device_ptrIfEENSC_IiEEEEEEEE9Policy600ESG_PNS0_8NullTypeESG_SK_mNSA_4lessINSB_IJfiEEEEESM_SJ_EEvbT2_T3_T4_PT6_PT7_T5_PSQ_SQ_NS1_7vsmem_tE)
        /*0194*/ 	.word	0x00000000


	//----- nvinfo : EIATTR_MIN_STACK_SIZE
	.align		4
.L_112:
        /*0198*/ 	.byte	0x04, 0x12
        /*019a*/ 	.short	(.L_114 - .L_113)
	.align		4
.L_113:
        /*019c*/ 	.word	index@(_ZN3cub18CUB_300001_SM_10006detail10merge_sort30DeviceMergeSortPartitionKernelIN6thrust24THRUST_300001_SM_1000_NS12zip_iteratorIN4cuda3std3__45tupleIJNS5_10device_ptrIfEENSB_IiEEEEEEEmNS9_4lessINSA_IJfiEEEEESH_EEvbT_PT2_T0_SM_PSM_T1_SM_i)
        /*01a0*/ 	.word	0x00000000


	//----- nvinfo : EIATTR_MIN_STACK_SIZE
	.align		4
.L_114:
        /*01a4*/ 	.byte	0x04, 0x12
        /*01a6*/ 	.short	(.L_116 - .L_115)
	.align		4
.L_115:
        /*01a8*/ 	.word	index@(_ZN3cub18CUB_300001_SM_10006detail10merge_sort30DeviceMergeSortBlockSortKernelINS2_10policy_hubIN6thrust24THRUST_300001_SM_1000_NS12zip_iteratorIN4cuda3std3__45tupleIJNS6_10device_ptrIfEENSC_IiEEEEEEEE9Policy600ESG_PNS0_8NullTypeESG_SK_mNSA_4lessINSB_IJfiEEEEESM_SJ_EEvbT0_T1_T2_T3_T4_PT6_PT7_T5_NS1_7vsmem_tE)
        /*01ac*/ 	.word	0x00000050


	//----- nvinfo : EIATTR_MIN_STACK_SIZE
	.align		4
.L_116:
        /*01b0*/ 	.byte	0x04, 0x12
        /*01b2*/ 	.short	(.L_118 - .L_117)
	.align		4
.L_117:
        /*01b4*/ 	.word	index@(_ZN3cub18CUB_300001_SM_10006detail10merge_sort26DeviceMergeSortMergeKernelINS2_10policy_hubIN6thrust24THRUST_300001_SM_1000_NS12zip_iteratorIN4cuda3std3__45tupleIJNS6_10device_ptrIfEENSC_IiEEEEEEEE9Policy600ESG_PNS0_8NullTypeESG_SK_jNSA_4lessINSB_IJfiEEEEESM_SJ_EEvbT2_T3_T4_PT6_PT7_T5_PSQ_SQ_NS1_7vsmem_tE)
        /*01b8*/ 	.word	0x00000000


	//----- nvinfo : EIATTR_MIN_STACK_SIZE
	.align		4
.L_118:
        /*01bc*/ 	.byte	0x04, 0x12
        /*01be*/ 	.short	(.L_120 - .L_119)
	.align		4
.L_119:
        /*01c0*/ 	.word	index@(_ZN3cub18CUB_300001_SM_10006detail10merge_sort30DeviceMergeSortPartitionKernelIN6thrust24THRUST_300001_SM_1000_NS12zip_iteratorIN4cuda3std3__45tupleIJNS5_10device_ptrIfEENSB_IiEEEEEEEjNS9_4lessINSA_IJfiEEEEESH_EEvbT_PT2_T0_SM_PSM_T1_SM_i)
        /*01c4*/ 	.word	0x00000000


	//----- nvinfo : EIATTR_MIN_STACK_SIZE
	.align		4
.L_120:
        /*01c8*/ 	.byte	0x04, 0x12
        /*01ca*/ 	.short	(.L_122 - .L_121)
	.align		4
.L_121:
        /*01cc*/ 	.word	index@(_ZN3cub18CUB_300001_SM_10006detail10merge_sort30DeviceMergeSortBlockSortKernelINS2_10policy_hubIN6thrust24THRUST_300001_SM_1000_NS12zip_iteratorIN4cuda3std3__45tupleIJNS6_10device_ptrIfEENSC_IiEEEEEEEE9Policy600ESG_PNS0_8NullTypeESG_SK_jNSA_4lessINSB_IJfiEEEEESM_SJ_EEvbT0_T1_T2_T3_T4_PT6_PT7_T5_NS1_7vsmem_tE)
        /*01d0*/ 	.word	0x00000050


	//----- nvinfo : EIATTR_MIN_STACK_SIZE
	.align		4
.L_122:
        /*01d4*/ 	.byte	0x04, 0x12
        /*01d6*/ 	.short	(.L_124 - .L_123)
	.align		4
.L_123:
        /*01d8*/ 	.word	index@(_ZN3cub18CUB_300001_SM_10006detail9transform16transform_kernelINS2_10policy_hubILb0EN4cuda3std3__45tupleIJN6thrust24THRUST_300001_SM_1000_NS10device_ptrIfEEEEEE10policy1000ElNS7_6negateIfEESC_JPfEEEvT0_iT1_T2_DpNS2_10kernel_argIT3_EE)
        /*01dc*/ 	.word	0x00000000


	//----- nvinfo : EIATTR_MIN_STACK_SIZE
	.align		4
.L_124:
        /*01e0*/ 	.byte	0x04, 0x12
        /*01e2*/ 	.short	(.L_126 - .L_125)
	.align		4
.L_125:
        /*01e4*/ 	.word	index@(_ZN3cub18CUB_300001_SM_10006detail9transform16transform_kernelINS2_10policy_hubILb0EN4cuda3std3__45tupleIJN6thrust24THRUST_300001_SM_1000_NS10device_ptrIfEEEEEE10policy1000EiNS7_6negateIfEESC_JPfEEEvT0_iT1_T2_DpNS2_10kernel_argIT3_EE)
        /*01e8*/ 	.word	0x00000000


	//----- nvinfo : EIATTR_MIN_STACK_SIZE
	.align		4
.L_126:
        /*01ec*/ 	.byte	0x04, 0x12
        /*01ee*/ 	.short	(.L_128 - .L_127)
	.align		4
.L_127:
        /*01f0*/ 	.word	index@(_ZN3cub18CUB_300001_SM_10006detail11EmptyKernelIvEEvv)
        /*01f4*/ 	.word	0x00000000


	//----- nvinfo : EIATTR_MIN_STACK_SIZE
	.align		4
.L_128:
        /*01f8*/ 	.byte	0x04, 0x12
        /*01fa*/ 	.short	(.L_130 - .L_129)
	.align		4
.L_129:
        /*01fc*/ 	.word	index@(box_and_score_1024)
        /*0200*/ 	.word	0x00000000


	//----- nvinfo : EIATTR_MIN_STACK_SIZE
	.align		4
.L_130:
        /*0204*/ 	.byte	0x04, 0x12
        /*0206*/ 	.short	(.L_132 - .L_131)
	.align		4
.L_131:
        /*0208*/ 	.word	index@(_Z10nms_kernelifPKfPy)
        /*020c*/ 	.word	0x00000000


	//----- nvinfo : EIATTR_MIN_STACK_SIZE
	.align		4
.L_132:
        /*0210*/ 	.byte	0x04, 0x12
        /*0212*/ 	.short	(.L_134 - .L_133)
	.align		4
.L_133:
        /*0214*/ 	.word	index@(delta2box_2)
        /*0218*/ 	.word	0x00000000


	//----- nvinfo : EIATTR_MIN_STACK_SIZE
	.align		4
.L_134:
        /*021c*/ 	.byte	0x04, 0x12
        /*021e*/ 	.short	(.L_136 - .L_135)
	.align		4
.L_135:
        /*0220*/ 	.word	index@(delta2box_1)
        /*0224*/ 	.word	0x00000000


	//----- nvinfo : EIATTR_MIN_STACK_SIZE
	.align		4
.L_136:
        /*0228*/ 	.byte	0x04, 0x12
        /*022a*/ 	.short	(.L_138 - .L_137)
	.align		4
.L_137:
        /*022c*/ 	.word	index@(slice_2d_1024_2)
        /*0230*/ 	.word	0x00000000


	//----- nvinfo : EIATTR_MIN_STACK_SIZE
	.align		4
.L_138:
        /*0234*/ 	.byte	0x04, 0x12
        /*0236*/ 	.short	(.L_140 - .L_139)
	.align		4
.L_139:
        /*0238*/ 	.word	index@(slice_2d_1024)
        /*023c*/ 	.word	0x00000000
.L_140:


//--------------------- .nv.compat                --------------------------
	.section	.nv.compat,"",@"SHT_CUDA_COMPAT_INFO"
	.align	4
        /*0000*/ 	.byte	0x02, 0x09, 0x00, 0x00, 0x02, 0x02, 0x02, 0x00, 0x02, 0x05, 0x05, 0x00, 0x03, 0x07, 0x01, 0x01
        /*0010*/ 	.byte	0x02, 0x03, 0x00, 0x00, 0x02, 0x06, 0x01, 0x00, 0x04, 0x0b, 0x08, 0x00, 0x01, 0x00, 0x00, 0x00
        /*0020*/ 	.byte	0x00, 0x00, 0x00, 0x00


//--------------------- .nv.info._ZN3cub18CUB_300001_SM_10006detail10merge_sort26DeviceMergeSortMergeKernelINS2_10policy_hubIN6thrust24THRUST_300001_SM_1000_NS12zip_iteratorIN4cuda3std3__45tupleIJNS6_10device_ptrIfEENSC_IiEEEEEEEE9Policy600ESG_PNS0_8NullTypeESG_SK_mNSA_4lessINSB_IJfiEEEEESM_SJ_EEvbT2_T3_T4_PT6_PT7_T5_PSQ_SQ_NS1_7vsmem_tE --------------------------
	.section	.nv.info._ZN3cub18CUB_300001_SM_10006detail10merge_sort26DeviceMergeSortMergeKernelINS2_10policy_hubIN6thrust24THRUST_300001_SM_1000_NS12zip_iteratorIN4cuda3std3__45tupleIJNS6_10device_ptrIfEENSC_IiEEEEEEEE9Policy600ESG_PNS0_8NullTypeESG_SK_mNSA_4lessINSB_IJfiEEEEESM_SJ_EEvbT2_T3_T4_PT6_PT7_T5_PSQ_SQ_NS1_7vsmem_tE,"",@"SHT_CUDA_INFO"
	.sectionflags	@""
	.align	4


	//----- nvinfo : EIATTR_CUDA_API_VERSION
	.align		4
        /*0000*/ 	.byte	0x04, 0x37
        /*0002*/ 	.short	(.L_142 - .L_141)
.L_141:
        /*0004*/ 	.word	0x00000082


	//----- nvinfo : EIATTR_KPARAM_INFO
	.align		4
.L_142:
        /*0008*/ 	.byte	0x04, 0x17
        /*000a*/ 	.short	(.L_144 - .L_143)
.L_143:
        /*000c*/ 	.word	0x00000000
        /*0010*/ 	.short	0x0009
        /*0012*/ 	.short	0x0050
        /*0014*/ 	.byte	0x00, 0xf0, 0x21, 0x00


	//----- nvinfo : EIATTR_KPARAM_INFO
	.align		4
.L_144:
        /*0018*/ 	.byte	0x04, 0x17
        /*001a*/ 	.short	(.L_146 - .L_145)
.L_145:
        /*001c*/ 	.word	0x00000000
        /*0020*/ 	.short	0x0008
        /*0022*/ 	.short	0x0048
        /*0024*/ 	.byte	0x00, 0xf0, 0x21, 0x00


	//----- nvinfo : EIATTR_KPARAM_INFO
	.align		4
.L_146:
        /*0028*/ 	.byte	0x04, 0x17
        /*002a*/ 	.short	(.L_148 - .L_147)
.L_147:
        /*002c*/ 	.word	0x00000000
        /*0030*/ 	.short	0x0007
        /*0032*/ 	.short	0x0040
        /*0034*/ 	.byte	0x00, 0xf5, 0x21, 0x00


	//----- nvinfo : EIATTR_KPARAM_INFO
	.align		4
.L_148:
        /*0038*/ 	.byte	0x04, 0x17
        /*003a*/ 	.short	(.L_150 - .L_149)
.L_149:
        /*003c*/ 	.word	0x00000000
        /*0040*/ 	.short	0x0006
        /*0042*/ 	.short	0x0038
        /*0044*/ 	.byte	0x00, 0xf0, 0x05, 0x00


	//----- nvinfo : EIATTR_KPARAM_INFO
	.align		4
.L_150:
        /*0048*/ 	.byte	0x04, 0x17
        /*004a*/ 	.short	(.L_152 - .L_151)
.L_151:
        /*004c*/ 	.word	0x00000000
        /*0050*/ 	.short	0x0005
        /*0052*/ 	.short	0x0030
        /*0054*/ 	.byte	0x00, 0xf5, 0x21, 0x00


	//----- nvinfo : EIATTR_KPARAM_INFO
	.align		4
.L_152:
        /*0058*/ 	.byte	0x04, 0x17
        /*005a*/ 	.short	(.L_154 - .L_153)
.L_153:
        /*005c*/ 	.word	0x00000000
        /*0060*/ 	.short	0x0004
        /*0062*/ 	.short	0x0028
        /*0064*/ 	.byte	0x00, 0xf5, 0x21, 0x00


	//----- nvinfo : EIATTR_KPARAM_INFO
	.align		4
.L_154:
        /*0068*/ 	.byte	0x04, 0x17
        /*006a*/ 	.short	(.L_156 - .L_155)
.L_155:
        /*006c*/ 	.word	0x00000000
        /*0070*/ 	.short	0x0003
        /*0072*/ 	.short	0x0020
        /*0074*/ 	.byte	0x00, 0xf0, 0x21, 0x00


	//----- nvinfo : EIATTR_KPARAM_INFO
	.align		4
.L_156:
        /*0078*/ 	.byte	0x04, 0x17
        /*007a*/ 	.short	(.L_158 - .L_157)
.L_157:
        /*007c*/ 	.word	0x00000000
        /*0080*/ 	.short	0x0002
        /*0082*/ 	.short	0x0018
        /*0084*/ 	.byte	0x00, 0xf5, 0x21, 0x00


	//----- nvinfo : EIATTR_KPARAM_INFO
	.align		4
.L_158:
        /*0088*/ 	.byte	0x04, 0x17
        /*008a*/ 	.short	(.L_160 - .L_159)
.L_159:
        /*008c*/ 	.word	0x00000000
        /*0090*/ 	.short	0x0001
        /*0092*/ 	.short	0x0008
        /*0094*/ 	.byte	0x00, 0xf0, 0x41, 0x00


	//----- nvinfo : EIATTR_KPARAM_INFO
	.align		4
.L_160:
        /*0098*/ 	.byte	0x04, 0x17
        /*009a*/ 	.short	(.L_162 - .L_161)
.L_161:
        /*009c*/ 	.word	0x00000000
        /*00a0*/ 	.short	0x0000
        /*00a2*/ 	.short	0x0000
        /*00a4*/ 	.byte	0x00, 0xf0, 0x05, 0x00


	//----- nvinfo : EIATTR_SPARSE_MMA_MASK
	.align		4
.L_162:
        /*00a8*/ 	.byte	0x03, 0x50
        /*00aa*/ 	.short	0x0000


	//----- nvinfo : EIATTR_MAXREG_COUNT
	.align		4
        /*00ac*/ 	.byte	0x03, 0x1b
        /*00ae*/ 	.short	0x00ff


	//----- nvinfo : EIATTR_NUM_BARRIERS
	.align		4
        /*00b0*/ 	.byte	0x02, 0x4c
        /*00b2*/ 	.byte	0x01
	.zero		1


	//----- nvinfo : EIATTR_MERCURY_ISA_VERSION
	.align		4
        /*00b4*/ 	.byte	0x03, 0x5f
        /*00b6*/ 	.short	0x0101


	//----- nvinfo : EIATTR_COOP_GROUP_MASK_REGIDS
	.align		4
        /*00b8*/ 	.byte	0x04, 0x29
        /*00ba*/ 	.short	(.L_164 - .L_163)


	//   ....[0]....
.L_163:
        /*00bc*/ 	.word	0xffffffff


	//   ....[1]....
        /*00c0*/ 	.word	0xffffffff


	//   ....[2]....
        /*00c4*/ 	.word	0xffffffff


	//   ....[3]....
        /*00c8*/ 	.word	0xffffffff


	//----- nvinfo : EIATTR_COOP_GROUP_INSTR_OFFSETS
	.align		4
.L_164:
        /*00cc*/ 	.byte	0x04, 0x28
        /*00ce*/ 	.short	(.L_166 - .L_165)


	//   ....[0]....
.L_165:
        /*00d0*/ 	.word	0x00001cd0


	//   ....[1]....
        /*00d4*/ 	.word	0x00002130


	//   ....[2]....
        /*00d8*/ 	.word	0x00004440


	//   ....[3]....
        /*00dc*/ 	.word	0x00004a40


	//----- nvinfo : EIATTR_VRC_CTA_INIT_COUNT
	.align		4
.L_166:
        /*00e0*/ 	.byte	0x02, 0x4a
	.zero		1
	.zero		1


	//----- nvinfo : EIATTR_EXIT_INSTR_OFFSETS
	.align		4
        /*00e4*/ 	.byte	0x04, 0x1c
        /*00e6*/ 	.short	(.L_168 - .L_167)


	//   ....[0]....
.L_167:
        /*00e8*/ 	.word	0x00001ef0


	//   ....[1]....
        /*00ec*/ 	.word	0x000023b0


	//   ....[2]....
        /*00f0*/ 	.word	0x000047e0


	//   ....[3]....
        /*00f4*/ 	.word	0x00004810


	//   ....[4]....
        /*00f8*/ 	.word	0x00004df0


	//   ....[5]....
        /*00fc*/ 	.word	0x00004e20


	//----- nvinfo : EIATTR_MAX_THREADS
	.align		4
.L_168:
        /*0100*/ 	.byte	0x04, 0x05
        /*0102*/ 	.short	(.L_170 - .L_169)
.L_169:
        /*0104*/ 	.word	0x00000100
        /*0108*/ 	.word	0x00000001
        /*010c*/ 	.word	0x00000001


	//----- nvinfo : EIATTR_CRS_STACK_SIZE
	.align		4
.L_170:
        /*0110*/ 	.byte	0x04, 0x1e
        /*0112*/ 	.short	(.L_172 - .L_171)
.L_171:
        /*0114*/ 	.word	0x00000000


	//----- nvinfo : EIATTR_CBANK_PARAM_SIZE
	.align		4
.L_172:
        /*0118*/ 	.byte	0x03, 0x19
        /*011a*/ 	.short	0x0058


	//----- nvinfo : EIATTR_PARAM_CBANK
	.align		4
        /*011c*/ 	.byte	0x04, 0x0a
        /*011e*/ 	.short	(.L_174 - .L_173)
	.align		4
.L_173:
        /*0120*/ 	.word	index@(.nv.constant0._ZN3cub18CUB_300001_SM_10006detail10merge_sort26DeviceMergeSortMergeKernelINS2_10policy_hubIN6thrust24THRUST_300001_SM_1000_NS12zip_iteratorIN4cuda3std3__45tupleIJNS6_10device_ptrIfEENSC_IiEEEEEEEE9Policy600ESG_PNS0_8NullTypeESG_SK_mNSA_4lessINSB_IJfiEEEEESM_SJ_EEvbT2_T3_T4_PT6_PT7_T5_PSQ_SQ_NS1_7vsmem_tE)
        /*0124*/ 	.short	0x0380
        /*0126*/ 	.short	0x0058


	//----- nvinfo : EIATTR_SW_WAR
	.align		4
.L_174:
        /*0128*/ 	.byte	0x04, 0x36
        /*012a*/ 	.short	(.L_176 - .L_175)
.L_175:
        /*012c*/ 	.word	0x00000008
.L_176:


//--------------------- .nv.info._ZN3cub18CUB_300001_SM_10006detail10merge_sort30DeviceMergeSortPartitionKernelIN6thrust24THRUST_300001_SM_1000_NS12zip_iteratorIN4cuda3std3__45tupleIJNS5_10device_ptrIfEENSB_IiEEEEEEEmNS9_4lessINSA_IJfiEEEEESH_EEvbT_PT2_T0_SM_PSM_T1_SM_i --------------------------
	.section	.nv.info._ZN3cub18CUB_300001_SM_10006detail10merge_sort30DeviceMergeSortPartitionKernelIN6thrust24THRUST_300001_SM_1000_NS12zip_iteratorIN4cuda3std3__45tupleIJNS5_10device_ptrIfEENSB_IiEEEEEEEmNS9_4lessINSA_IJfiEEEEESH_EEvbT_PT2_T0_SM_PSM_T1_SM_i,"",@"SHT_CUDA_INFO"
	.sectionflags	@""
	.align	4


	//----- nvinfo : EIATTR_CUDA_API_VERSION
	.align		4
        /*0000*/ 	.byte	0x04, 0x37
        /*0002*/ 	.short	(.L_178 - .L_177)
.L_177:
        /*0004*/ 	.word	0x00000082


	//----- nvinfo : EIATTR_KPARAM_INFO
	.align		4
.L_178:
        /*0008*/ 	.byte	0x04, 0x17
        /*000a*/ 	.short	(.L_180 - .L_179)
.L_179:
        /*000c*/ 	.word	0x00000000
        /*0010*/ 	.short	0x0008
        /*0012*/ 	.short	0x0048
        /*0014*/ 	.byte	0x00, 0xf0, 0x11, 0x00


	//----- nvinfo : EIATTR_KPARAM_INFO
	.align		4
.L_180:
        /*0018*/ 	.byte	0x04, 0x17
        /*001a*/ 	.short	(.L_182 - .L_181)
.L_181:
        /*001c*/ 	.word	0x00000000
        /*0020*/ 	.short	0x0007
        /*0022*/ 	.short	0x0040
        /*0024*/ 	.byte	0x00, 0xf0, 0x21, 0x00


	//----- nvinfo : EIATTR_KPARAM_INFO
	.align		4
.L_182:
        /*0028*/ 	.byte	0x04, 0x17
        /*002a*/ 	.short	(.L_184 - .L_183)
.L_183:
        /*002c*/ 	.word	0x00000000
        /*0030*/ 	.short	0x0006
        /*0032*/ 	.short	0x0038
        /*0034*/ 	.byte	0x00, 0xf0, 0x05, 0x00


	//----- nvinfo : EIATTR_KPARAM_INFO
	.align		4
.L_184:
        /*0038*/ 	.byte	0x04, 0x17
        /*003a*/ 	.short	(.L_186 - .L_185)
.L_185:
        /*003c*/ 	.word	0x00000000
        /*0040*/ 	.short	0x0005
        /*0042*/ 	.short	0x0030
        /*0044*/ 	.byte	0x00, 0xf5, 0x21, 0x00


	//----- nvinfo : EIATTR_KPARAM_INFO
	.align		4
.L_186:
        /*0048*/ 	.byte	0x04, 0x17
        /*004a*/ 	.short	(.L_188 - .L_187)
.L_187:
        /*004c*/ 	.word	0x00000000
        /*0050*/ 	.short	0x0004
        /*0052*/ 	.short	0x0028
        /*0054*/ 	.byte	0x00, 0xf0, 0x21, 0x00


	//----- nvinfo : EIATTR_KPARAM_INFO
	.align		4
.L_188:
        /*0058*/ 	.byte	0x04, 0x17
        /*005a*/ 	.short	(.L_190 - .L_189)
.L_189:
        /*005c*/ 	.word	0x00000000
        /*0060*/ 	.short	0x0003
        /*0062*/ 	.short	0x0020
        /*0064*/ 	.byte	0x00, 0xf0, 0x21, 0x00


	//----- nvinfo : EIATTR_KPARAM_INFO
	.align		4
.L_190:
        /*0068*/ 	.byte	0x04, 0x17
        /*006a*/ 	.short	(.L_192 - .L_191)
.L_191:
        /*006c*/ 	.word	0x00000000
        /*0070*/ 	.short	0x0002
        /*0072*/ 	.short	0x0018
        /*0074*/ 	.byte	0x00, 0xf5, 0x21, 0x00


	//----- nvinfo : EIATTR_KPARAM_INFO
	.align		4
.L_192:
        /*0078*/ 	.byte	0x04, 0x17
        /*007a*/ 	.short	(.L_194 - .L_193)
.L_193:
        /*007c*/ 	.word	0x00000000
        /*0080*/ 	.short	0x0001
        /*0082*/ 	.short	0x0008
        /*0084*/ 	.byte	0x00, 0xf0, 0x41, 0x00


	//----- nvinfo : EIATTR_KPARAM_INFO
	.align		4
.L_194:
        /*0088*/ 	.byte	0x04, 0x17
        /*008a*/ 	.short	(.L_196 - .L_195)
.L_195:
        /*008c*/ 	.word	0x00000000
        /*0090*/ 	.short	0x0000
        /*0092*/ 	.short	0x0000
        /*0094*/ 	.byte	0x00, 0xf0, 0x05, 0x00


	//----- nvinfo : EIATTR_SPARSE_MMA_MASK
	.align		4
.L_196:
        /*0098*/ 	.byte	0x03, 0x50
        /*009a*/ 	.short	0x0000


	//----- nvinfo : EIATTR_MAXREG_COUNT
	.align		4
        /*009c*/ 	.byte	0x03, 0x1b
        /*009e*/ 	.short	0x00ff


	//----- nvinfo : EIATTR_MERCURY_ISA_VERSION
	.align		4
        /*00a0*/ 	.byte	0x03, 0x5f
        /*00a2*/ 	.short	0x0101


	//----- nvinfo : EIATTR_VRC_CTA_INIT_COUNT
	.align		4
        /*00a4*/ 	.byte	0x02, 0x4a
	.zero		1
	.zero		1


	//----- nvinfo : EIATTR_EXIT_INSTR_OFFSETS
	.align		4
        /*00a8*/ 	.byte	0x04, 0x1c
        /*00aa*/ 	.short	(.L_198 - .L_197)


	//   ....[0]....
.L_197:
        /*00ac*/ 	.word	0x00000080


	//   ....[1]....
        /*00b0*/ 	.word	0x000003d0


	//   ....[2]....
        /*00b4*/ 	.word	0x00000d20


	//----- nvinfo : EIATTR_CRS_STACK_SIZE
	.align		4
.L_198:
        /*00b8*/ 	.byte	0x04, 0x1e
        /*00ba*/ 	.short	(.L_200 - .L_199)
.L_199:
        /*00bc*/ 	.word	0x00000000


	//----- nvinfo : EIATTR_CBANK_PARAM_SIZE
	.align		4
.L_200:
        /*00c0*/ 	.byte	0x03, 0x19
        /*00c2*/ 	.short	0x004c


	//----- nvinfo : EIATTR_PARAM_CBANK
	.align		4
        /*00c4*/ 	.byte	0x04, 0x0a
        /*00c6*/ 	.short	(.L_202 - .L_201)
	.align		4
.L_201:
        /*00c8*/ 	.word	index@(.nv.constant0._ZN3cub18CUB_300001_SM_10006detail10merge_sort30DeviceMergeSortPartitionKernelIN6thrust24THRUST_300001_SM_1000_NS12zip_iteratorIN4cuda3std3__45tupleIJNS5_10device_ptrIfEENSB_IiEEEEEEEmNS9_4lessINSA_IJfiEEEEESH_EEvbT_PT2_T0_SM_PSM_T1_SM_i)
        /*00cc*/ 	.short	0x0380
        /*00ce*/ 	.short	0x004c


	//----- nvinfo : EIATTR_SW_WAR
	.align		4
.L_202:
        /*00d0*/ 	.byte	0x04, 0x36
        /*00d2*/ 	.short	(.L_204 - .L_203)
.L_203:
        /*00d4*/ 	.word	0x00000008
.L_204:


//--------------------- .nv.info._ZN3cub18CUB_300001_SM_10006detail10merge_sort30DeviceMergeSortBlockSortKernelINS2_10policy_hubIN6thrust24THRUST_300001_SM_1000_NS12zip_iteratorIN4cuda3std3__45tupleIJNS6_10device_ptrIfEENSC_IiEEEEEEEE9Policy600ESG_PNS0_8NullTypeESG_SK_mNSA_4lessINSB_IJfiEEEEESM_SJ_EEvbT0_T1_T2_T3_T4_PT6_PT7_T5_NS1_7vsmem_tE --------------------------
	.section	.nv.info._ZN3cub18CUB_300001_SM_10006detail10merge_sort30DeviceMergeSortBlockSortKernelINS2_10policy_hubIN6thrust24THRUST_300001_SM_1000_NS12zip_iteratorIN4cuda3std3__45tupleIJNS6_10device_ptrIfEENSC_IiEEEEEEEE9Policy600ESG_PNS0_8NullTypeESG_SK_mNSA_4lessINSB_IJfiEEEEESM_SJ_EEvbT0_T1_T2_T3_T4_PT6_PT7_T5_NS1_7vsmem_tE,"",@"SHT_CUDA_INFO"
	.sectionflags	@""
	.align	4


	//----- nvinfo : EIATTR_CUDA_API_VERSION
	.align		4
        /*0000*/ 	.byte	0x04, 0x37
        /*0002*/ 	.short	(.L_206 - .L_205)
.L_205:
        /*0004*/ 	.word	0x00000082


	//----- nvinfo : EIATTR_KPARAM_INFO
	.align		4
.L_206:
        /*0008*/ 	.byte	0x04, 0x17
        /*000a*/ 	.short	(.L_208 - .L_207)
.L_207:
        /*000c*/ 	.word	0x00000000
        /*0010*/ 	.short	0x0009
        /*0012*/ 	.short	0x0058
        /*0014*/ 	.byte	0x00, 0xf0, 0x21, 0x00


	//----- nvinfo : EIATTR_KPARAM_INFO
	.align		4
.L_208:
        /*0018*/ 	.byte	0x04, 0x17
        /*001a*/ 	.short	(.L_210 - .L_209)
.L_209:
        /*001c*/ 	.word	0x00000000
        /*0020*/ 	.short	0x0008
        /*0022*/ 	.short	0x0050
        /*0024*/ 	.byte	0x00, 0xf0, 0x05, 0x00


	//----- nvinfo : EIATTR_KPARAM_INFO
	.align		4
.L_210:
        /*0028*/ 	.byte	0x04, 0x17
        /*002a*/ 	.short	(.L_212 - .L_211)
.L_211:
        /*002c*/ 	.word	0x00000000
        /*0030*/ 	.short	0x0007
        /*0032*/ 	.short	0x0048
        /*0034*/ 	.byte	0x00, 0xf5, 0x21, 0x00


	//----- nvinfo : EIATTR_KPARAM_INFO
	.align		4
.L_212:
        /*0038*/ 	.byte	0x04, 0x17
        /*003a*/ 	.short	(.L_214 - .L_213)
.L_213:
        /*003c*/ 	.word	0x00000000
        /*0040*/ 	.short	0x0006
        /*0042*/ 	.short	0x0040
        /*0044*/ 	.byte	0x00, 0xf5, 0x21, 0x00


	//----- nvinfo : EIATTR_KPARAM_INFO
	.align		4
.L_214:
        /*0048*/ 	.byte	0x04, 0x17
        /*004a*/ 	.short	(.L_216 - .L_215)
.L_215:
        /*004c*/ 	.word	0x00000000
        /*0050*/ 	.short	0x0005
        /*0052*/ 	.short	0x0038
        /*0054*/ 	.byte	0x00, 0xf0, 0x21, 0x00


	//----- nvinfo : EIATTR_KPARAM_INFO
	.align		4
.L_216:
        /*0058*/ 	.byte	0x04, 0x17
        /*005a*/ 	.short	(.L_218 - .L_217)
.L_217:
        /*005c*/ 	.word	0x00000000
        /*0060*/ 	.short	0x0004
        /*0062*/ 	.short	0x0030
        /*0064*/ 	.byte	0x00, 0xf5, 0x21, 0x00


	//----- nvinfo : EIATTR_KPARAM_INFO
	.align		4
.L_218:
        /*0068*/ 	.byte	0x04, 0x17
        /*006a*/ 	.short	(.L_220 - .L_219)
.L_219:
        /*006c*/ 	.word	0x00000000
        /*0070*/ 	.short	0x0003
        /*0072*/ 	.short	0x0020
        /*0074*/ 	.byte	0x00, 0xf0, 0x41, 0x00


	//----- nvinfo : EIATTR_KPARAM_INFO
	.align		4
.L_220:
        /*0078*/ 	.byte	0x04, 0x17
        /*007a*/ 	.short	(.L_222 - .L_221)
.L_221:
        /*007c*/ 	.word	0x00000000
        /*0080*/ 	.short	0x0002
        /*0082*/ 	.short	0x0018
        /*0084*/ 	.byte	0x00, 0xf5, 0x21, 0x00


	//----- nvinfo : EIATTR_KPARAM_INFO
	.align		4
.L_222:
        /*0088*/ 	.byte	0x04, 0x17
        /*008a*/ 	.short	(.L_224 - .L_223)
.L_223:
        /*008c*/ 	.word	0x00000000
        /*0090*/ 	.short	0x0001
        /*0092*/ 	.short	0x0008
        /*0094*/ 	.byte	0x00, 0xf0, 0x41, 0x00


	//----- nvinfo : EIATTR_KPARAM_INFO
	.align		4
.L_224:
        /*0098*/ 	.byte	0x04, 0x17
        /*009a*/ 	.short	(.L_226 - .L_225)
.L_225:
        /*009c*/ 	.word	0x00000000
        /*00a0*/ 	.short	0x0000
        /*00a2*/ 	.short	0x0000
        /*00a4*/ 	.byte	0x00, 0xf0, 0x05, 0x00


	//----- nvinfo : EIATTR_SPARSE_MMA_MASK
	.align		4
.L_226:
        /*00a8*/ 	.byte	0x03, 0x50
        /*00aa*/ 	.short	0x0000


	//----- nvinfo : EIATTR_MAXREG_COUNT
	.align		4
        /*00ac*/ 	.byte	0x03, 0x1b
        /*00ae*/ 	.short	0x00ff


	//----- nvinfo : EIATTR_NUM_BARRIERS
	.align		4
        /*00b0*/ 	.byte	0x02, 0x4c
        /*00b2*/ 	.byte	0x01
	.zero		1


	//----- nvinfo : EIATTR_MERCURY_ISA_VERSION
	.align		4
        /*00b4*/ 	.byte	0x03, 0x5f
        /*00b6*/ 	.short	0x0101


	//----- nvinfo : EIATTR_COOP_GROUP_MASK_REGIDS
	.align		4
        /*00b8*/ 	.byte	0x04, 0x29
        /*00ba*/ 	.short	(.L_228 - .L_227)


	//   ....[0]....
.L_227:
        /*00bc*/ 	.word	0xffffffff


	//   ....[1]....
        /*00c0*/ 	.word	0xffffffff


	//   ....[2]....
        /*00c4*/ 	.word	0xffffffff


	//   ....[3]....
        /*00c8*/ 	.word	0xffffffff


	//   ....[4]....
        /*00cc*/ 	.word	0xffffffff


	//   ....[5]....
        /*00d0*/ 	.word	0xffffffff


	//----- nvinfo : EIATTR_COOP_GROUP_INSTR_OFFSETS
	.align		4
.L_228:
        /*00d4*/ 	.byte	0x04, 0x28
        /*00d6*/ 	.short	(.L_230 - .L_229)


	//   ....[0]....
.L_229:
        /*00d8*/ 	.word	0x00000670


	//   ....[1]....
        /*00dc*/ 	.word	0x00002cb0


	//   ....[2]....
        /*00e0*/ 	.word	0x00002fa0


	//   ....[3]....
        /*00e4*/ 	.word	0x00003a50


	//   ....[4]....
        /*00e8*/ 	.word	0x00007500


	//   ....[5]....
        /*00ec*/ 	.word	0x00007960


	//----- nvinfo : EIATTR_VRC_CTA_INIT_COUNT
	.align		4
.L_230:
        /*00f0*/ 	.byte	0x02, 0x4a
	.zero		1
	.zero		1


	//----- nvinfo : EIATTR_EXIT_INSTR_OFFSETS
	.align		4
        /*00f4*/ 	.byte	0x04, 0x1c
        /*00f6*/ 	.short	(.L_232 - .L_231)


	//   ....[0]....
.L_231:
        /*00f8*/ 	.word	0x00002f00


	//   ....[1]....
        /*00fc*/ 	.word	0x00003150


	//   ....[2]....
        /*0100*/ 	.word	0x00007840


	//   ....[3]....
        /*0104*/ 	.word	0x00007870


	//   ....[4]....
        /*0108*/ 	.word	0x00007c10


	//   ....[5]....
        /*010c*/ 	.word	0x00007c40


	//----- nvinfo : EIATTR_MAX_THREADS
	.align		4
.L_232:
        /*0110*/ 	.byte	0x04, 0x05
        /*0112*/ 	.short	(.L_234 - .L_233)
.L_233:
        /*0114*/ 	.word	0x00000100
        /*0118*/ 	.word	0x00000001
        /*011c*/ 	.word	0x00000001


	//----- nvinfo : EIATTR_CRS_STACK_SIZE
	.align		4
.L_234:
        /*0120*/ 	.byte	0x04, 0x1e
        /*0122*/ 	.short	(.L_236 - .L_235)
.L_235:
        /*0124*/ 	.word	0x00000000


	//----- nvinfo : EIATTR_CBANK_PARAM_SIZE
	.align		4
.L_236:
        /*0128*/ 	.byte	0x03, 0x19
        /*012a*/ 	.short	0x0060


	//----- nvinfo : EIATTR_PARAM_CBANK
	.align		4
        /*012c*/ 	.byte	0x04, 0x0a
        /*012e*/ 	.short	(.L_238 - .L_237)
	.align		4
.L_237:
        /*0130*/ 	.word	index@(.nv.constant0._ZN3cub18CUB_300001_SM_10006detail10merge_sort30DeviceMergeSortBlockSortKernelINS2_10policy_hubIN6thrust24THRUST_300001_SM_1000_NS12zip_iteratorIN4cuda3std3__45tupleIJNS6_10device_ptrIfEENSC_IiEEEEEEEE9Policy600ESG_PNS0_8NullTypeESG_SK_mNSA_4lessINSB_IJfiEEEEESM_SJ_EEvbT0_T1_T2_T3_T4_PT6_PT7_T5_NS1_7vsmem_tE)
        /*0134*/ 	.short	0x0380
        /*0136*/ 	.short	0x0060


	//----- nvinfo : EIATTR_SW_WAR
	.align		4
.L_238:
        /*0138*/ 	.byte	0x04, 0x36
        /*013a*/ 	.short	(.L_240 - .L_239)
.L_239:
        /*013c*/ 	.word	0x00000008
.L_240:


//--------------------- .nv.info._ZN3cub18CUB_300001_SM_10006detail10merge_sort26DeviceMergeSortMergeKernelINS2_10policy_hubIN6thrust24THRUST_300001_SM_1000_NS12zip_iteratorIN4cuda3std3__45tupleIJNS6_10device_ptrIfEENSC_IiEEEEEEEE9Policy600ESG_PNS0_8NullTypeESG_SK_jNSA_4lessINSB_IJfiEEEEESM_SJ_EEvbT2_T3_T4_PT6_PT7_T5_PSQ_SQ_NS1_7vsmem_tE --------------------------
	.section	.nv.info._ZN3cub18CUB_300001_SM_10006detail10merge_sort26DeviceMergeSortMergeKernelINS2_10policy_hubIN6thrust24THRUST_300001_SM_1000_NS12zip_iteratorIN4cuda3std3__45tupleIJNS6_10device_ptrIfEENSC_IiEEEEEEEE9Policy600ESG_PNS0_8NullTypeESG_SK_jNSA_4lessINSB_IJfiEEEEESM_SJ_EEvbT2_T3_T4_PT6_PT7_T5_PSQ_SQ_NS1_7vsmem_tE,"",@"SHT_CUDA_INFO"
	.sectionflags	@""
	.align	4


	//----- nvinfo : EIATTR_CUDA_API_VERSION
	.align		4
        /*0000*/ 	.byte	0x04, 0x37
        /*0002*/ 	.short	(.L_242 - .L_241)
.L_241:
        /*0004*/ 	.word	0x00000082


	//----- nvinfo : EIATTR_KPARAM_INFO
	.align		4
.L_242:
        /*0008*/ 	.byte	0x04, 0x17
        /*000a*/ 	.short	(.L_244 - .L_243)
.L_243:
        /*000c*/ 	.word	0x00000000
        /*0010*/ 	.short	0x0009
        /*0012*/ 	.short	0x0050
        /*0014*/ 	.byte	0x00, 0xf0, 0x21, 0x00


	//----- nvinfo : EIATTR_KPARAM_INFO
	.align		4
.L_244:
        /*0018*/ 	.byte	0x04, 0x17
        /*001a*/ 	.short	(.L_246 - .L_245)
.L_245:
        /*001c*/ 	.word	0x00000000
        /*0020*/ 	.short	0x0008
        /*0022*/ 	.short	0x0048
        /*0024*/ 	.byte	0x00, 0xf0, 0x11, 0x00


	//----- nvinfo : EIATTR_KPARAM_INFO
	.align		4
.L_246:
        /*0028*/ 	.byte	0x04, 0x17
        /*002a*/ 	.short	(.L_248 - .L_247)
.L_247:
        /*002c*/ 	.word	0x00000000
        /*0030*/ 	.short	0x0007
        /*0032*/ 	.short	0x0040
        /*0034*/ 	.byte	0x00, 0xf5, 0x21, 0x00


	//----- nvinfo : EIATTR_KPARAM_INFO
	.align		4
.L_248:
        /*0038*/ 	.byte	0x04, 0x17
        /*003a*/ 	.short	(.L_250 - .L_249)
.L_249:
        /*003c*/ 	.word	0x00000000
        /*0040*/ 	.short	0x0006
        /*0042*/ 	.short	0x0038
        /*0044*/ 	.byte	0x00, 0xf0, 0x05, 0x00


	//----- nvinfo : EIATTR_KPARAM_INFO
	.align		4
.L_250:
        /*0048*/ 	.byte	0x04, 0x17
        /*004a*/ 	.short	(.L_252 - .L_251)
.L_251:
        /*004c*/ 	.word	0x00000000
        /*0050*/ 	.short	0x0005
        /*0052*/ 	.short	0x0030
        /*0054*/ 	.byte	0x00, 0xf5, 0x21, 0x00


	//----- nvinfo : EIATTR_KPARAM_INFO
	.align		4
.L_252:
        /*0058*/ 	.byte	0x04, 0x17
        /*005a*/ 	.short	(.L_254 - .L_253)
.L_253:
        /*005c*/ 	.word	0x00000000
        /*0060*/ 	.short	0x0004
        /*0062*/ 	.short	0x0028
        /*0064*/ 	.byte	0x00, 0xf5, 0x21, 0x00


	//----- nvinfo : EIATTR_KPARAM_INFO
	.align		4
.L_254:
        /*0068*/ 	.byte	0x04, 0x17
        /*006a*/ 	.short	(.L_256 - .L_255)
.L_255:
        /*006c*/ 	.word	0x00000000
        /*0070*/ 	.short	0x0003
        /*0072*/ 	.short	0x0020
        /*0074*/ 	.byte	0x00, 0xf0, 0x11, 0x00


	//----- nvinfo : EIATTR_KPARAM_INFO
	.align		4
.L_256:
        /*0078*/ 	.byte	0x04, 0x17
        /*007a*/ 	.short	(.L_258 - .L_257)
.L_257:
        /*007c*/ 	.word	0x00000000
        /*0080*/ 	.short	0x0002
        /*0082*/ 	.short	0x0018
        /*0084*/ 	.byte	0x00, 0xf5, 0x21, 0x00


	//----- nvinfo : EIATTR_KPARAM_INFO
	.align		4
.L_258:
        /*0088*/ 	.byte	0x04, 0x17
        /*008a*/ 	.short	(.L_260 - .L_259)
.L_259:
        /*008c*/ 	.word	0x00000000
        /*0090*/ 	.short	0x0001
        /*0092*/ 	.short	0x0008
        /*0094*/ 	.byte	0x00, 0xf0, 0x41, 0x00


	//----- nvinfo : EIATTR_KPARAM_INFO
	.align		4
.L_260:
        /*0098*/ 	.byte	0x04, 0x17
        /*009a*/ 	.short	(.L_262 - .L_261)
.L_261:
        /*009c*/ 	.word	0x00000000
        /*00a0*/ 	.short	0x0000
        /*00a2*/ 	.short	0x0000
        /*00a4*/ 	.byte	0x00, 0xf0, 0x05, 0x00


	//----- nvinfo : EIATTR_SPARSE_MMA_MASK
	.align		4
.L_262:
        /*00a8*/ 	.byte	0x03, 0x50
        /*00aa*/ 	.short	0x0000


	//----- nvinfo : EIATTR_MAXREG_COUNT
	.align		4
        /*00ac*/ 	.byte	0x03, 0x1b
        /*00ae*/ 	.short	0x00ff


	//----- nvinfo : EIATTR_NUM_BARRIERS
	.align		4
        /*00b0*/ 	.byte	0x02, 0x4c
        /*00b2*/ 	.byte	0x01
	.zero		1


	//----- nvinfo : EIATTR_MERCURY_ISA_VERSION
	.align		4
        /*00b4*/ 	.byte	0x03, 0x5f
        /*00b6*/ 	.short	0x0101


	//----- nvinfo : EIATTR_COOP_GROUP_MASK_REGIDS
	.align		4
        /*00b8*/ 	.byte	0x04, 0x29
        /*00ba*/ 	.short	(.L_264 - .L_263)


	//   ....[0]....
.L_263:
        /*00bc*/ 	.word	0xffffffff


	//   ....[1]....
        /*00c0*/ 	.word	0xffffffff


	//   ....[2]....
        /*00c4*/ 	.word	0xffffffff


	//   ....[3]....
        /*00c8*/ 	.word	0xffffffff


	//----- nvinfo : EIATTR_COOP_GROUP_INSTR_OFFSETS
	.align		4
.L_264:
        /*00cc*/ 	.byte	0x04, 0x28
        /*00ce*/ 	.short	(.L_266 - .L_265)


	//   ....[0]....
.L_265:
        /*00d0*/ 	.word	0x00001bc0


	//   ....[1]....
        /*00d4*/ 	.word	0x00001f30


	//   ....[2]....
        /*00d8*/ 	.word	0x000040a0


	//   ....[3]....
        /*00dc*/ 	.word	0x00004660


	//----- nvinfo : EIATTR_VRC_CTA_INIT_COUNT
	.align		4
.L_266:
        /*00e0*/ 	.byte	0x02, 0x4a
	.zero		1
	.zero		1


	//----- nvinfo : EIATTR_EXIT_INSTR_OFFSETS
	.align		4
        /*00e4*/ 	.byte	0x04, 0x1c
        /*00e6*/ 	.short	(.L_268 - .L_267)


	//   ....[0]....
.L_267:
        /*00e8*/ 	.word	0x00001d60


	//   ....[1]....
        /*00ec*/ 	.word	0x00002210


	//   ....[2]....
        /*00f0*/ 	.word	0x00004420


	//   ....[3]....
        /*00f4*/ 	.word	0x00004450


	//   ....[4]....
        /*00f8*/ 	.word	0x00004a20


	//   ....[5]....
        /*00fc*/ 	.word	0x00004a50


	//----- nvinfo : EIATTR_MAX_THREADS
	.align		4
.L_268:
        /*0100*/ 	.byte	0x04, 0x05
        /*0102*/ 	.short	(.L_270 - .L_269)
.L_269:
        /*0104*/ 	.word	0x00000100
        /*0108*/ 	.word	0x00000001
        /*010c*/ 	.word	0x00000001


	//----- nvinfo : EIATTR_CRS_STACK_SIZE
	.align		4
.L_270:
        /*0110*/ 	.byte	0x04, 0x1e
        /*0112*/ 	.short	(.L_272 - .L_271)
.L_271:
        /*0114*/ 	.word	0x00000000


	//----- nvinfo : EIATTR_CBANK_PARAM_SIZE
	.align		4
.L_272:
        /*0118*/ 	.byte	0x03, 0x19
        /*011a*/ 	.short	0x0058


	//----- nvinfo : EIATTR_PARAM_CBANK
	.align		4
        /*011c*/ 	.byte	0x04, 0x0a
        /*011e*/ 	.short	(.L_274 - .L_273)
	.align		4
.L_273:
        /*0120*/ 	.word	index@(.nv.constant0._ZN3cub18CUB_300001_SM_10006detail10merge_sort26DeviceMergeSortMergeKernelINS2_10policy_hubIN6thrust24THRUST_300001_SM_1000_NS12zip_iteratorIN4cuda3std3__45tupleIJNS6_10device_ptrIfEENSC_IiEEEEEEEE9Policy600ESG_PNS0_8NullTypeESG_SK_jNSA_4lessINSB_IJfiEEEEESM_SJ_EEvbT2_T3_T4_PT6_PT7_T5_PSQ_SQ_NS1_7vsmem_tE)
        /*0124*/ 	.short	0x0380
        /*0126*/ 	.short	0x0058


	//----- nvinfo : EIATTR_SW_WAR
	.align		4
.L_274:
        /*0128*/ 	.byte	0x04, 0x36
        /*012a*/ 	.short	(.L_276 - .L_275)
.L_275:
        /*012c*/ 	.word	0x00000008
.L_276:


//--------------------- .nv.info._ZN3cub18CUB_300001_SM_10006detail10merge_sort30DeviceMergeSortPartitionKernelIN6thrust24THRUST_300001_SM_1000_NS12zip_iteratorIN4cuda3std3__45tupleIJNS5_10device_ptrIfEENSB_IiEEEEEEEjNS9_4lessINSA_IJfiEEEEESH_EEvbT_PT2_T0_SM_PSM_T1_SM_i --------------------------
	.section	.nv.info._ZN3cub18CUB_300001_SM_10006detail10merge_sort30DeviceMergeSortPartitionKernelIN6thrust24THRUST_300001_SM_1000_NS12zip_iteratorIN4cuda3std3__45tupleIJNS5_10device_ptrIfEENSB_IiEEEEEEEjNS9_4lessINSA_IJfiEEEEESH_EEvbT_PT2_T0_SM_PSM_T1_SM_i,"",@"SHT_CUDA_INFO"
	.sectionflags	@""
	.align	4


	//----- nvinfo : EIATTR_CUDA_API_VERSION
	.align		4
        /*0000*/ 	.byte	0x04, 0x37
        /*0002*/ 	.short	(.L_278 - .L_277)
.L_277:
        /*0004*/ 	.word	0x00000082


	//----- nvinfo : EIATTR_KPARAM_INFO
	.align		4
.L_278:
        /*0008*/ 	.byte	0x04, 0x17
        /*000a*/ 	.short	(.L_280 - .L_279)
.L_279:
        /*000c*/ 	.word	0x00000000
        /*0010*/ 	.short	0x0008
        /*0012*/ 	.short	0x0038
        /*0014*/ 	.byte	0x00, 0xf0, 0x11, 0x00


	//----- nvinfo : EIATTR_KPARAM_INFO
	.align		4
.L_280:
        /*0018*/ 	.byte	0x04, 0x17
        /*001a*/ 	.short	(.L_282 - .L_281)
.L_281:
        /*001c*/ 	.word	0x00000000
        /*0020*/ 	.short	0x0007
        /*0022*/ 	.short	0x0034
        /*0024*/ 	.byte	0x00, 0xf0, 0x11, 0x00


	//----- nvinfo : EIATTR_KPARAM_INFO
	.align		4
.L_282:
        /*0028*/ 	.byte	0x04, 0x17
        /*002a*/ 	.short	(.L_284 - .L_283)
.L_283:
        /*002c*/ 	.word	0x00000000
        /*0030*/ 	.short	0x0006
        /*0032*/ 	.short	0x0030
        /*0034*/ 	.byte	0x00, 0xf0, 0x05, 0x00


	//----- nvinfo : EIATTR_KPARAM_INFO
	.align		4
.L_284:
        /*0038*/ 	.byte	0x04, 0x17
        /*003a*/ 	.short	(.L_286 - .L_285)
.L_285:
        /*003c*/ 	.word	0x00000000
        /*0040*/ 	.short	0x0005
        /*0042*/ 	.short	0x0028
        /*0044*/ 	.byte	0x00, 0xf5, 0x21, 0x00


	//----- nvinfo : EIATTR_KPARAM_INFO
	.align		4
.L_286:
        /*0048*/ 	.byte	0x04, 0x17
        /*004a*/ 	.short	(.L_288 - .L_287)
.L_287:
        /*004c*/ 	.word	0x00000000
        /*0050*/ 	.short	0x0004
        /*0052*/ 	.short	0x0024
        /*0054*/ 	.byte	0x00, 0xf0, 0x11, 0x00


	//----- nvinfo : EIATTR_KPARAM_INFO
	.align		4
.L_288:
        /*0058*/ 	.byte	0x04, 0x17
        /*005a*/ 	.short	(.L_290 - .L_289)
.L_289:
        /*005c*/ 	.word	0x00000000
        /*0060*/ 	.short	0x0003
        /*0062*/ 	.short	0x0020
        /*0064*/ 	.byte	0x00, 0xf0, 0x11, 0x00


	//----- nvinfo : EIATTR_KPARAM_INFO
	.align		4
.L_290:
        /*0068*/ 	.byte	0x04, 0x17
        /*006a*/ 	.short	(.L_292 - .L_291)
.L_291:
        /*006c*/ 	.word	0x00000000
        /*0070*/ 	.short	0x0002
        /*0072*/ 	.short	0x0018
        /*0074*/ 	.byte	0x00, 0xf5, 0x21, 0x00


	//----- nvinfo : EIATTR_KPARAM_INFO
	.align		4
.L_292:
        /*0078*/ 	.byte	0x04, 0x17
        /*007a*/ 	.short	(.L_294 - .L_293)
.L_293:
        /*007c*/ 	.word	0x00000000
        /*0080*/ 	.short	0x0001
        /*0082*/ 	.short	0x0008
        /*0084*/ 	.byte	0x00, 0xf0, 0x41, 0x00


	//----- nvinfo : EIATTR_KPARAM_INFO
	.align		4
.L_294:
        /*0088*/ 	.byte	0x04, 0x17
        /*008a*/ 	.short	(.L_296 - .L_295)
.L_295:
        /*008c*/ 	.word	0x00000000
        /*0090*/ 	.short	0x0000
        /*0092*/ 	.short	0x0000
        /*0094*/ 	.byte	0x00, 0xf0, 0x05, 0x00


	//----- nvinfo : EIATTR_SPARSE_MMA_MASK
	.align		4
.L_296:
        /*0098*/ 	.byte	0x03, 0x50
        /*009a*/ 	.short	0x0000


	//----- nvinfo : EIATTR_MAXREG_COUNT
	.align		4
        /*009c*/ 	.byte	0x03, 0x1b
        /*009e*/ 	.short	0x00ff


	//----- nvinfo : EIATTR_MERCURY_ISA_VERSION
	.align		4
        /*00a0*/ 	.byte	0x03, 0x5f
        /*00a2*/ 	.short	0x0101


	//----- nvinfo : EIATTR_VRC_CTA_INIT_COUNT
	.align		4
        /*00a4*/ 	.byte	0x02, 0x4a
	.zero		1
	.zero		1


	//----- nvinfo : EIATTR_EXIT_INSTR_OFFSETS
	.align		4
        /*00a8*/ 	.byte	0x04, 0x1c
        /*00aa*/ 	.short	(.L_298 - .L_297)


	//   ....[0]....
.L_297:
        /*00ac*/ 	.word	0x00000070


	//   ....[1]....
        /*00b0*/ 	.word	0x000001e0


	//   ....[2]....
        /*00b4*/ 	.word	0x00000800


	//----- nvinfo : EIATTR_CRS_STACK_SIZE
	.align		4
.L_298:
        /*00b8*/ 	.byte	0x04, 0x1e
        /*00ba*/ 	.short	(.L_300 - .L_299)
.L_299:
        /*00bc*/ 	.word	0x00000000


	//----- nvinfo : EIATTR_CBANK_PARAM_SIZE
	.align		4
.L_300:
        /*00c0*/ 	.byte	0x03, 0x19
        /*00c2*/ 	.short	0x003c


	//----- nvinfo : EIATTR_PARAM_CBANK
	.align		4
        /*00c4*/ 	.byte	0x04, 0x0a
        /*00c6*/ 	.short	(.L_302 - .L_301)
	.align		4
.L_301:
        /*00c8*/ 	.word	index@(.nv.constant0._ZN3cub18CUB_300001_SM_10006detail10merge_sort30DeviceMergeSortPartitionKernelIN6thrust24THRUST_300001_SM_1000_NS12zip_iteratorIN4cuda3std3__45tupleIJNS5_10device_ptrIfEENSB_IiEEEEEEEjNS9_4lessINSA_IJfiEEEEESH_EEvbT_PT2_T0_SM_PSM_T1_SM_i)
        /*00cc*/ 	.short	0x0380
        /*00ce*/ 	.short	0x003c


	//----- nvinfo : EIATTR_SW_WAR
	.align		4
.L_302:
        /*00d0*/ 	.byte	0x04, 0x36
        /*00d2*/ 	.short	(.L_304 - .L_303)
.L_303:
        /*00d4*/ 	.word	0x00000008
.L_304:


//--------------------- .nv.info._ZN3cub18CUB_300001_SM_10006detail10merge_sort30DeviceMergeSortBlockSortKernelINS2_10policy_hubIN6thrust24THRUST_300001_SM_1000_NS12zip_iteratorIN4cuda3std3__45tupleIJNS6_10device_ptrIfEENSC_IiEEEEEEEE9Policy600ESG_PNS0_8NullTypeESG_SK_jNSA_4lessINSB_IJfiEEEEESM_SJ_EEvbT0_T1_T2_T3_T4_PT6_PT7_T5_NS1_7vsmem_tE --------------------------
	.section	.nv.info._ZN3cub18CUB_300001_SM_10006detail10merge_sort30DeviceMergeSortBlockSortKernelINS2_10policy_hubIN6thrust24THRUST_300001_SM_1000_NS12zip_iteratorIN4cuda3std3__45tupleIJNS6_10device_ptrIfEENSC_IiEEEEEEEE9Policy600ESG_PNS0_8NullTypeESG_SK_jNSA_4lessINSB_IJfiEEEEESM_SJ_EEvbT0_T1_T2_T3_T4_PT6_PT7_T5_NS1_7vsmem_tE,"",@"SHT_CUDA_INFO"
	.sectionflags	@""
	.align	4


	//----- nvinfo : EIATTR_CUDA_API_VERSION
	.align		4
        /*0000*/ 	.byte	0x04, 0x37
        /*0002*/ 	.short	(.L_306 - .L_305)
.L_305:
        /*0004*/ 	.word	0x00000082


	//----- nvinfo : EIATTR_KPARAM_INFO
	.align		4
.L_306:
        /*0008*/ 	.byte	0x04, 0x17
        /*000a*/ 	.short	(.L_308 - .L_307)
.L_307:
        /*000c*/ 	.word	0x00000000
        /*0010*/ 	.short	0x0009
        /*0012*/ 	.short	0x0058
        /*0014*/ 	.byte	0x00, 0xf0, 0x21, 0x00


	//----- nvinfo : EIATTR_KPARAM_INFO
	.align		4
.L_308:
        /*0018*/ 	.byte	0x04, 0x17
        /*001a*/ 	.short	(.L_310 - .L_309)
.L_309:
        /*001c*/ 	.word	0x00000000
        /*0020*/ 	.short	0x0008
        /*0022*/ 	.short	0x0050
        /*0024*/ 	.byte	0x00, 0xf0, 0x05, 0x00


	//----- nvinfo : EIATTR_KPARAM_INFO
	.align		4
.L_310:
        /*0028*/ 	.byte	0x04, 0x17
        /*002a*/ 	.short	(.L_312 - .L_311)
.L_311:
        /*002c*/ 	.word	0x00000000
        /*0030*/ 	.short	0x0007
        /*0032*/ 	.short	0x0048
        /*0034*/ 	.byte	0x00, 0xf5, 0x21, 0x00


	//----- nvinfo : EIATTR_KPARAM_INFO
	.align		4
.L_312:
        /*0038*/ 	.byte	0x04, 0x17
        /*003a*/ 	.short	(.L_314 - .L_313)
.L_313:
        /*003c*/ 	.word	0x00000000
        /*0040*/ 	.short	0x0006
        /*0042*/ 	.short	0x0040
        /*0044*/ 	.byte	0x00, 0xf5, 0x21, 0x00


	//----- nvinfo : EIATTR_KPARAM_INFO
	.align		4
.L_314:
        /*0048*/ 	.byte	0x04, 0x17
        /*004a*/ 	.short	(.L_316 - .L_315)
.L_315:
        /*004c*/ 	.word	0x00000000
        /*0050*/ 	.short	0x0005
        /*0052*/ 	.short	0x0038
        /*0054*/ 	.byte	0x00, 0xf0, 0x11, 0x00


	//----- nvinfo : EIATTR_KPARAM_INFO
	.align		4
.L_316:
        /*0058*/ 	.byte	0x04, 0x17
        /*005a*/ 	.short	(.L_318 - .L_317)
.L_317:
        /*005c*/ 	.word	0x00000000
        /*0060*/ 	.short	0x0004
        /*0062*/ 	.short	0x0030
        /*0064*/ 	.byte	0x00, 0xf5, 0x21, 0x00


	//----- nvinfo : EIATTR_KPARAM_INFO
	.align		4
.L_318:
        /*0068*/ 	.byte	0x04, 0x17
        /*006a*/ 	.short	(.L_320 - .L_319)
.L_319:
        /*006c*/ 	.word	0x00000000
        /*0070*/ 	.short	0x0003
        /*0072*/ 	.short	0x0020
        /*0074*/ 	.byte	0x00, 0xf0, 0x41, 0x00


	//----- nvinfo : EIATTR_KPARAM_INFO
	.align		4
.L_320:
        /*0078*/ 	.byte	0x04, 0x17
        /*007a*/ 	.short	(.L_322 - .L_321)
.L_321:
        /*007c*/ 	.word	0x00000000
        /*0080*/ 	.short	0x0002
        /*0082*/ 	.short	0x0018
        /*0084*/ 	.byte	0x00, 0xf5, 0x21, 0x00


	//----- nvinfo : EIATTR_KPARAM_INFO
	.align		4
.L_322:
        /*0088*/ 	.byte	0x04, 0x17
        /*008a*/ 	.short	(.L_324 - .L_323)
.L_323:
        /*008c*/ 	.word	0x00000000
        /*0090*/ 	.short	0x0001
        /*0092*/ 	.short	0x0008
        /*0094*/ 	.byte	0x00, 0xf0, 0x41, 0x00


	//----- nvinfo : EIATTR_KPARAM_INFO
	.align		4
.L_324:
        /*0098*/ 	.byte	0x04, 0x17
        /*009a*/ 	.short	(.L_326 - .L_325)
.L_325:
        /*009c*/ 	.word	0x00000000
        /*00a0*/ 	.short	0x0000
        /*00a2*/ 	.short	0x0000
        /*00a4*/ 	.byte	0x00, 0xf0, 0x05, 0x00


	//----- nvinfo : EIATTR_SPARSE_MMA_MASK
	.align		4
.L_326:
        /*00a8*/ 	.byte	0x03, 0x50
        /*00aa*/ 	.short	0x0000


	//----- nvinfo : EIATTR_MAXREG_COUNT
	.align		4
        /*00ac*/ 	.byte	0x03, 0x1b
        /*00ae*/ 	.short	0x00ff


	//----- nvinfo : EIATTR_NUM_BARRIERS
	.align		4
        /*00b0*/ 	.byte	0x02, 0x4c
        /*00b2*/ 	.byte	0x01
	.zero		1


	//----- nvinfo : EIATTR_MERCURY_ISA_VERSION
	.align		4
        /*00b4*/ 	.byte	0x03, 0x5f
        /*00b6*/ 	.short	0x0101


	//----- nvinfo : EIATTR_COOP_GROUP_MASK_REGIDS
	.align		4
        /*00b8*/ 	.byte	0x04, 0x29
        /*00ba*/ 	.short	(.L_328 - .L_327)


	//   ....[0]....
.L_327:
        /*00bc*/ 	.word	0xffffffff


	//   ....[1]....
        /*00c0*/ 	.word	0xffffffff


	//   ....[2]....
        /*00c4*/ 	.word	0xffffffff


	//   ....[3]....
        /*00c8*/ 	.word	0xffffffff


	//   ....[4]....
        /*00cc*/ 	.word	0xffffffff


	//   ....[5]....
        /*00d0*/ 	.word	0xffffffff


	//----- nvinfo : EIATTR_COOP_GROUP_INSTR_OFFSETS
	.align		4
.L_328:
        /*00d4*/ 	.byte	0x04, 0x28
        /*00d6*/ 	.short	(.L_330 - .L_329)


	//   ....[0]....
.L_329:
        /*00d8*/ 	.word	0x00000640


	//   ....[1]....
        /*00dc*/ 	.word	0x00002c80


	//   ....[2]....
        /*00e0*/ 	.word	0x00002f70


	//   ....[3]....
        /*00e4*/ 	.word	0x00003a50


	//   ....[4]....
        /*00e8*/ 	.word	0x00007560


	//   ....[5]....
        /*00ec*/ 	.word	0x00007970


	//----- nvinfo : EIATTR_VRC_CTA_INIT_COUNT
	.align		4
.L_330:
        /*00f0*/ 	.byte	0x02, 0x4a
	.zero		1
	.zero		1


	//----- nvinfo : EIATTR_EXIT_INSTR_OFFSETS
	.align		4
        /*00f4*/ 	.byte	0x04, 0x1c
        /*00f6*/ 	.short	(.L_332 - .L_331)


	//   ....[0]....
.L_331:
        /*00f8*/ 	.word	0x00002ed0


	//   ....[1]....
        /*00fc*/ 	.word	0x00003120


	//   ....[2]....
        /*0100*/ 	.word	0x00007860


	//   ....[3]....
        /*0104*/ 	.word	0x00007890


	//   ....[4]....
        /*0108*/ 	.word	0x00007bf0


	//   ....[5]....
        /*010c*/ 	.word	0x00007c20


	//----- nvinfo : EIATTR_MAX_THREADS
	.align		4
.L_332:
        /*0110*/ 	.byte	0x04, 0x05
        /*0112*/ 	.short	(.L_334 - .L_333)
.L_333:
        /*0114*/ 	.word	0x00000100
        /*0118*/ 	.word	0x00000001
        /*011c*/ 	.word	0x00000001


	//----- nvinfo : EIATTR_CRS_STACK_SIZE
	.align		4
.L_334:
        /*0120*/ 	.byte	0x04, 0x1e
        /*0122*/ 	.short	(.L_336 - .L_335)
.L_335:
        /*0124*/ 	.word	0x00000000


	//----- nvinfo : EIATTR_CBANK_PARAM_SIZE
	.align		4
.L_336:
        /*0128*/ 	.byte	0x03, 0x19
        /*012a*/ 	.short	0x0060


	//----- nvinfo : EIATTR_PARAM_CBANK
	.align		4
        /*012c*/ 	.byte	0x04, 0x0a
        /*012e*/ 	.short	(.L_338 - .L_337)
	.align		4
.L_337:
        /*0130*/ 	.word	index@(.nv.constant0._ZN3cub18CUB_300001_SM_10006detail10merge_sort30DeviceMergeSortBlockSortKernelINS2_10policy_hubIN6thrust24THRUST_300001_SM_1000_NS12zip_iteratorIN4cuda3std3__45tupleIJNS6_10device_ptrIfEENSC_IiEEEEEEEE9Policy600ESG_PNS0_8NullTypeESG_SK_jNSA_4lessINSB_IJfiEEEEESM_SJ_EEvbT0_T1_T2_T3_T4_PT6_PT7_T5_NS1_7vsmem_tE)
        /*0134*/ 	.short	0x0380
        /*0136*/ 	.short	0x0060


	//----- nvinfo : EIATTR_SW_WAR
	.align		4
.L_338:
        /*0138*/ 	.byte	0x04, 0x36
        /*013a*/ 	.short	(.L_340 - .L_339)
.L_339:
        /*013c*/ 	.word	0x00000008
.L_340:


//--------------------- .nv.info._ZN3cub18CUB_300001_SM_10006detail9transform16transform_kernelINS2_10policy_hubILb0EN4cuda3std3__45tupleIJN6thrust24THRUST_300001_SM_1000_NS10device_ptrIfEEEEEE10policy1000ElNS7_6negateIfEESC_JPfEEEvT0_iT1_T2_DpNS2_10kernel_argIT3_EE --------------------------
	.section	.nv.info._ZN3cub18CUB_300001_SM_10006detail9transform16transform_kernelINS2_10policy_hubILb0EN4cuda3std3__45tupleIJN6thrust24THRUST_300001_SM_1000_NS10device_ptrIfEEEEEE10policy1000ElNS7_6negateIfEESC_JPfEEEvT0_iT1_T2_DpNS2_10kernel_argIT3_EE,"",@"SHT_CUDA_INFO"
	.sectionflags	@""
	.align	4


	//----- nvinfo : EIATTR_CUDA_API_VERSION
	.align		4
        /*0000*/ 	.byte	0x04, 0x37
        /*0002*/ 	.short	(.L_342 - .L_341)
.L_341:
        /*0004*/ 	.word	0x00000082


	//----- nvinfo : EIATTR_KPARAM_INFO
	.align		4
.L_342:
        /*0008*/ 	.byte	0x04, 0x17
        /*000a*/ 	.short	(.L_344 - .L_343)
.L_343:
        /*000c*/ 	.word	0x00000000
        /*0010*/ 	.short	0x0004
        /*0012*/ 	.short	0x0018
        /*0014*/ 	.byte	0x00, 0xf0, 0x41, 0x00


	//----- nvinfo : EIATTR_KPARAM_INFO
	.align		4
.L_344:
        /*0018*/ 	.byte	0x04, 0x17
        /*001a*/ 	.short	(.L_346 - .L_345)
.L_345:
        /*001c*/ 	.word	0x00000000
        /*0020*/ 	.short	0x0003
        /*0022*/ 	.short	0x0010
        /*0024*/ 	.byte	0x00, 0xf0, 0x21, 0x00


	//----- nvinfo : EIATTR_KPARAM_INFO
	.align		4
.L_346:
        /*0028*/ 	.byte	0x04, 0x17
        /*002a*/ 	.short	(.L_348 - .L_347)
.L_347:
        /*002c*/ 	.word	0x00000000
        /*0030*/ 	.short	0x0002
        /*0032*/ 	.short	0x000c
        /*0034*/ 	.byte	0x00, 0xf0, 0x05, 0x00


	//----- nvinfo : EIATTR_KPARAM_INFO
	.align		4
.L_348:
        /*0038*/ 	.byte	0x04, 0x17
        /*003a*/ 	.short	(.L_350 - .L_349)
.L_349:
        /*003c*/ 	.word	0x00000000
        /*0040*/ 	.short	0x0001
        /*0042*/ 	.short	0x0008
        /*0044*/ 	.byte	0x00, 0xf0, 0x11, 0x00


	//----- nvinfo : EIATTR_KPARAM_INFO
	.align		4
.L_350:
        /*0048*/ 	.byte	0x04, 0x17
        /*004a*/ 	.short	(.L_352 - .L_351)
.L_351:
        /*004c*/ 	.word	0x00000000
        /*0050*/ 	.short	0x0000
        /*0052*/ 	.short	0x0000
        /*0054*/ 	.byte	0x00, 0xf0, 0x21, 0x00


	//----- nvinfo : EIATTR_SPARSE_MMA_MASK
	.align		4
.L_352:
        /*0058*/ 	.byte	0x03, 0x50
        /*005a*/ 	.short	0x0000


	//----- nvinfo : EIATTR_MAXREG_COUNT
	.align		4
        /*005c*/ 	.byte	0x03, 0x1b
        /*005e*/ 	.short	0x00ff


	//----- nvinfo : EIATTR_NUM_BARRIERS
	.align		4
        /*0060*/ 	.byte	0x02, 0x4c
        /*0062*/ 	.byte	0x01
	.zero		1


	//----- nvinfo : EIATTR_MERCURY_ISA_VERSION
	.align		4
        /*0064*/ 	.byte	0x03, 0x5f
        /*0066*/ 	.short	0x0101


	//----- nvinfo : EIATTR_COOP_GROUP_MASK_REGIDS
	.align		4
        /*0068*/ 	.byte	0x04, 0x29
        /*006a*/ 	.short	(.L_354 - .L_353)


	//   ....[0]....
.L_353:
        /*006c*/ 	.word	0xffffffff


	//----- nvinfo : EIATTR_COOP_GROUP_INSTR_OFFSETS
	.align		4
.L_354:
        /*0070*/ 	.byte	0x04, 0x28
        /*0072*/ 	.short	(.L_356 - .L_355)


	//   ....[0]....
.L_355:
        /*0074*/ 	.word	0x00000ed0


	//----- nvinfo : EIATTR_VRC_CTA_INIT_COUNT
	.align		4
.L_356:
        /*0078*/ 	.byte	0x02, 0x4a
	.zero		1
	.zero		1


	//----- nvinfo : EIATTR_MBARRIER_INSTR_OFFSETS
	.align		4
        /*007c*/ 	.byte	0x04, 0x39
        /*007e*/ 	.short	(.L_358 - .L_357)


	//   ....[0]....
.L_357:
        /*0080*/ 	.word	0x000002b0
        /*0084*/ 	.word	0x000000ff
        /*0088*/ 	.word	0x00000000
        /*008c*/ 	.short	0x0100
        /*008e*/ 	.byte	0x0b
	.zero		1


	//   ....[1]....
        /*0090*/ 	.word	0x000003d0
        /*0094*/ 	.word	0x000000ff
        /*0098*/ 	.word	0x00000000
        /*009c*/ 	.short	0x010a
        /*009e*/ 	.byte	0x04
	.zero		1


	//----- nvinfo : EIATTR_NUM_MBARRIERS
	.align		4
.L_358:
        /*00a0*/ 	.byte	0x03, 0x38
        /*00a2*/ 	.short	0x0001


	//----- nvinfo : EIATTR_EXIT_INSTR_OFFSETS
	.align		4
        /*00a4*/ 	.byte	0x04, 0x1c
        /*00a6*/ 	.short	(.L_360 - .L_359)


	//   ....[0]....
.L_359:
        /*00a8*/ 	.word	0x00000f20


	//   ....[1]....
        /*00ac*/ 	.word	0x000010b0


	//   ....[2]....
        /*00b0*/ 	.word	0x000010e0


	//   ....[3]....
        /*00b4*/ 	.word	0x00001230


	//----- nvinfo : EIATTR_MAX_THREADS
	.align		4
.L_360:
        /*00b8*/ 	.byte	0x04, 0x05
        /*00ba*/ 	.short	(.L_362 - .L_361)
.L_361:
        /*00bc*/ 	.word	0x00000080
        /*00c0*/ 	.word	0x00000001
        /*00c4*/ 	.word	0x00000001


	//----- nvinfo : EIATTR_CRS_STACK_SIZE
	.align		4
.L_362:
        /*00c8*/ 	.byte	0x04, 0x1e
        /*00ca*/ 	.short	(.L_364 - .L_363)
.L_363:
        /*00cc*/ 	.word	0x00000000


	//----- nvinfo : EIATTR_CBANK_PARAM_SIZE
	.align		4
.L_364:
        /*00d0*/ 	.byte	0x03, 0x19
        /*00d2*/ 	.short	0x0028


	//----- nvinfo : EIATTR_PARAM_CBANK
	.align		4
        /*00d4*/ 	.byte	0x04, 0x0a
        /*00d6*/ 	.short	(.L_366 - .L_365)
	.align		4
.L_365:
        /*00d8*/ 	.word	index@(.nv.constant0._ZN3cub18CUB_300001_SM_10006detail9transform16transform_kernelINS2_10policy_hubILb0EN4cuda3std3__45tupleIJN6thrust24THRUST_300001_SM_1000_NS10device_ptrIfEEEEEE10policy1000ElNS7_6negateIfEESC_JPfEEEvT0_iT1_T2_DpNS2_10kernel_argIT3_EE)
        /*00dc*/ 	.short	0x0380
        /*00de*/ 	.short	0x0028


	//----- nvinfo : EIATTR_SW_WAR
	.align		4
.L_366:
        /*00e0*/ 	.byte	0x04, 0x36
        /*00e2*/ 	.short	(.L_368 - .L_367)
.L_367:
        /*00e4*/ 	.word	0x00000008
.L_368:


//--------------------- .nv.info._ZN3cub18CUB_300001_SM_10006detail9transform16transform_kernelINS2_10policy_hubILb0EN4cuda3std3__45tupleIJN6thrust24THRUST_300001_SM_1000_NS10device_ptrIfEEEEEE10policy1000EiNS7_6negateIfEESC_JPfEEEvT0_iT1_T2_DpNS2_10kernel_argIT3_EE --------------------------
	.section	.nv.info._ZN3cub18CUB_300001_SM_10006detail9transform16transform_kernelINS2_10policy_hubILb0EN4cuda3std3__45tupleIJN6thrust24THRUST_300001_SM_1000_NS10device_ptrIfEEEEEE10policy1000EiNS7_6negateIfEESC_JPfEEEvT0_iT1_T2_DpNS2_10kernel_argIT3_EE,"",@"SHT_CUDA_INFO"
	.sectionflags	@""
	.align	4


	//----- nvinfo : EIATTR_CUDA_API_VERSION
	.align		4
        /*0000*/ 	.byte	0x04, 0x37
        /*0002*/ 	.short	(.L_370 - .L_369)
.L_369:
        /*0004*/ 	.word	0x00000082


	//----- nvinfo : EIATTR_KPARAM_INFO
	.align		4
.L_370:
        /*0008*/ 	.byte	0x04, 0x17
        /*000a*/ 	.short	(.L_372 - .L_371)
.L_371:
        /*000c*/ 	.word	0x00000000
        /*0010*/ 	.short	0x0004
        /*0012*/ 	.short	0x0018
        /*0014*/ 	.byte	0x00, 0xf0, 0x41, 0x00


	//----- nvinfo : EIATTR_KPARAM_INFO
	.align		4
.L_372:
        /*0018*/ 	.byte	0x04, 0x17
        /*001a*/ 	.short	(.L_374 - .L_373)
.L_373:
        /*001c*/ 	.word	0x00000000
        /*0020*/ 	.short	0x0003
        /*0022*/ 	.short	0x0010
        /*0024*/ 	.byte	0x00, 0xf0, 0x21, 0x00


	//----- nvinfo : EIATTR_KPARAM_INFO
	.align		4
.L_374:
        /*0028*/ 	.byte	0x04, 0x17
        /*002a*/ 	.short	(.L_376 - .L_375)
.L_375:
        /*002c*/ 	.word	0x00000000
        /*0030*/ 	.short	0x0002
        /*0032*/ 	.short	0x0008
        /*0034*/ 	.byte	0x00, 0xf0, 0x05, 0x00


	//----- nvinfo : EIATTR_KPARAM_INFO
	.align		4
.L_376:
        /*0038*/ 	.byte	0x04, 0x17
        /*003a*/ 	.short	(.L_378 - .L_377)
.L_377:
        /*003c*/ 	.word	0x00000000
        /*0040*/ 	.short	0x0001
        /*0042*/ 	.short	0x0004
        /*0044*/ 	.byte	0x00, 0xf0, 0x11, 0x00


	//----- nvinfo : EIATTR_KPARAM_INFO
	.align		4
.L_378:
        /*0048*/ 	.byte	0x04, 0x17
        /*004a*/ 	.short	(.L_380 - .L_379)
.L_379:
        /*004c*/ 	.word	0x00000000
        /*0050*/ 	.short	0x0000
        /*0052*/ 	.short	0x0000
        /*0054*/ 	.byte	0x00, 0xf0, 0x11, 0x00


	//----- nvinfo : EIATTR_SPARSE_MMA_MASK
	.align		4
.L_380:
        /*0058*/ 	.byte	0x03, 0x50
        /*005a*/ 	.short	0x0000


	//----- nvinfo : EIATTR_MAXREG_COUNT
	.align		4
        /*005c*/ 	.byte	0x03, 0x1b
        /*005e*/ 	.short	0x00ff


	//----- nvinfo : EIATTR_NUM_BARRIERS
	.align		4
        /*0060*/ 	.byte	0x02, 0x4c
        /*0062*/ 	.byte	0x01
	.zero		1


	//----- nvinfo : EIATTR_MERCURY_ISA_VERSION
	.align		4
        /*0064*/ 	.byte	0x03, 0x5f
        /*0066*/ 	.short	0x0101


	//----- nvinfo : EIATTR_COOP_GROUP_MASK_REGIDS
	.align		4
        /*0068*/ 	.byte	0x04, 0x29
        /*006a*/ 	.short	(.L_382 - .L_381)


	//   ....[0]....
.L_381:
        /*006c*/ 	.word	0xffffffff


	//----- nvinfo : EIATTR_COOP_GROUP_INSTR_OFFSETS
	.align		4
.L_382:
        /*0070*/ 	.byte	0x04, 0x28
        /*0072*/ 	.short	(.L_384 - .L_383)


	//   ....[0]....
.L_383:
        /*0074*/ 	.word	0x00000e50


	//----- nvinfo : EIATTR_VRC_CTA_INIT_COUNT
	.align		4
.L_384:
        /*0078*/ 	.byte	0x02, 0x4a
	.zero		1
	.zero		1


	//----- nvinfo : EIATTR_MBARRIER_INSTR_OFFSETS
	.align		4
        /*007c*/ 	.byte	0x04, 0x39
        /*007e*/ 	.short	(.L_386 - .L_385)


	//   ....[0]....
.L_385:
        /*0080*/ 	.word	0x00000250
        /*0084*/ 	.word	0x000000ff
        /*0088*/ 	.word	0x00000000
        /*008c*/ 	.short	0x0100
        /*008e*/ 	.byte	0x0d
	.zero		1


	//   ....[1]....
        /*0090*/ 	.word	0x00000360
        /*0094*/ 	.word	0x000000ff
        /*0098*/ 	.word	0x00000000
        /*009c*/ 	.short	0x010a
        /*009e*/ 	.byte	0x04
	.zero		1


	//----- nvinfo : EIATTR_NUM_MBARRIERS
	.align		4
.L_386:
        /*00a0*/ 	.byte	0x03, 0x38
        /*00a2*/ 	.short	0x0001


	//----- nvinfo : EIATTR_EXIT_INSTR_OFFSETS
	.align		4
        /*00a4*/ 	.byte	0x04, 0x1c
        /*00a6*/ 	.short	(.L_388 - .L_387)


	//   ....[0]....
.L_387:
        /*00a8*/ 	.word	0x00000ea0


	//   ....[1]....
        /*00ac*/ 	.word	0x00000fe0


	//   ....[2]....
        /*00b0*/ 	.word	0x00001040


	//   ....[3]....
        /*00b4*/ 	.word	0x000011c0


	//----- nvinfo : EIATTR_MAX_THREADS
	.align		4
.L_388:
        /*00b8*/ 	.byte	0x04, 0x05
        /*00ba*/ 	.short	(.L_390 - .L_389)
.L_389:
        /*00bc*/ 	.word	0x00000080
        /*00c0*/ 	.word	0x00000001
        /*00c4*/ 	.word	0x00000001


	//----- nvinfo : EIATTR_CRS_STACK_SIZE
	.align		4
.L_390:
        /*00c8*/ 	.byte	0x04, 0x1e
        /*00ca*/ 	.short	(.L_392 - .L_391)
.L_391:
        /*00cc*/ 	.word	0x00000000


	//----- nvinfo : EIATTR_CBANK_PARAM_SIZE
	.align		4
.L_392:
        /*00d0*/ 	.byte	0x03, 0x19
        /*00d2*/ 	.short	0x0028


	//----- nvinfo : EIATTR_PARAM_CBANK
	.align		4
        /*00d4*/ 	.byte	0x04, 0x0a
        /*00d6*/ 	.short	(.L_394 - .L_393)
	.align		4
.L_393:
        /*00d8*/ 	.word	index@(.nv.constant0._ZN3cub18CUB_300001_SM_10006detail9transform16transform_kernelINS2_10policy_hubILb0EN4cuda3std3__45tupleIJN6thrust24THRUST_300001_SM_1000_NS10device_ptrIfEEEEEE10policy1000EiNS7_6negateIfEESC_JPfEEEvT0_iT1_T2_DpNS2_10kernel_argIT3_EE)
        /*00dc*/ 	.short	0x0380
        /*00de*/ 	.short	0x0028


	//----- nvinfo : EIATTR_SW_WAR
	.align		4
.L_394:
        /*00e0*/ 	.byte	0x04, 0x36
        /*00e2*/ 	.short	(.L_396 - .L_395)
.L_395:
        /*00e4*/ 	.word	0x00000008
.L_396:


//--------------------- .nv.info._ZN3cub18CUB_300001_SM_10006detail11EmptyKernelIvEEvv --------------------------
	.section	.nv.info._ZN3cub18CUB_300001_SM_10006detail11EmptyKernelIvEEvv,"",@"SHT_CUDA_INFO"
	.sectionflags	@""
	.align	4


	//----- nvinfo : EIATTR_CUDA_API_VERSION
	.align		4
        /*0000*/ 	.byte	0x04, 0x37
        /*0002*/ 	.short	(.L_398 - .L_397)
.L_397:
        /*0004*/ 	.word	0x00000082


	//----- nvinfo : EIATTR_SPARSE_MMA_MASK
	.align		4
.L_398:
        /*0008*/ 	.byte	0x03, 0x50
        /*000a*/ 	.short	0x0000


	//----- nvinfo : EIATTR_MAXREG_COUNT
	.align		4
        /*000c*/ 	.byte	0x03, 0x1b
        /*000e*/ 	.short	0x00ff


	//----- nvinfo : EIATTR_MERCURY_ISA_VERSION
	.align		4
        /*0010*/ 	.byte	0x03, 0x5f
        /*0012*/ 	.short	0x0101


	//----- nvinfo : EIATTR_VRC_CTA_INIT_COUNT
	.align		4
        /*0014*/ 	.byte	0x02, 0x4a
	.zero		1
	.zero		1


	//----- nvinfo : EIATTR_EXIT_INSTR_OFFSETS
	.align		4
        /*0018*/ 	.byte	0x04, 0x1c
        /*001a*/ 	.short	(.L_400 - .L_399)


	//   ....[0]....
.L_399:
        /*001c*/ 	.word	0x00000010


	//----- nvinfo : EIATTR_SW_WAR
	.align		4
.L_400:
        /*0020*/ 	.byte	0x04, 0x36
        /*0022*/ 	.short	(.L_402 - .L_401)
.L_401:
        /*0024*/ 	.word	0x00000008
.L_402:


//--------------------- .nv.info.box_and_score_1024 --------------------------
	.section	.nv.info.box_and_score_1024,"",@"SHT_CUDA_INFO"
	.sectionflags	@""
	.align	4


	//----- nvinfo : EIATTR_CUDA_API_VERSION
	.align		4
        /*0000*/ 	.byte	0x04, 0x37
        /*0002*/ 	.short	(.L_404 - .L_403)
.L_403:
        /*0004*/ 	.word	0x00000082


	//----- nvinfo : EIATTR_KPARAM_INFO
	.align		4
.L_404:
        /*0008*/ 	.byte	0x04, 0x17
        /*000a*/ 	.short	(.L_406 - .L_405)
.L_405:
        /*000c*/ 	.word	0x00000000
        /*0010*/ 	.short	0x0003
        /*0012*/ 	.short	0x0018
        /*0014*/ 	.byte	0x00, 0xf0, 0x11, 0x00


	//----- nvinfo : EIATTR_KPARAM_INFO
	.align		4
.L_406:
        /*0018*/ 	.byte	0x04, 0x17
        /*001a*/ 	.short	(.L_408 - .L_407)
.L_407:
        /*001c*/ 	.word	0x00000000
        /*0020*/ 	.short	0x0002
        /*0022*/ 	.short	0x0010
        /*0024*/ 	.byte	0x00, 0xf5, 0x21, 0x00


	//----- nvinfo : EIATTR_KPARAM_INFO
	.align		4
.L_408:
        /*0028*/ 	.byte	0x04, 0x17
        /*002a*/ 	.short	(.L_410 - .L_409)
.L_409:
        /*002c*/ 	.word	0x00000000
        /*0030*/ 	.short	0x0001
        /*0032*/ 	.short	0x0008
        /*0034*/ 	.byte	0x00, 0xf5, 0x21, 0x00


	//----- nvinfo : EIATTR_KPARAM_INFO
	.align		4
.L_410:
        /*0038*/ 	.byte	0x04, 0x17
        /*003a*/ 	.short	(.L_412 - .L_411)
.L_411:
        /*003c*/ 	.word	0x00000000
        /*0040*/ 	.short	0x0000
        /*0042*/ 	.short	0x0000
        /*0044*/ 	.byte	0x00, 0xf5, 0x21, 0x00


	//----- nvinfo : EIATTR_SPARSE_MMA_MASK
	.align		4
.L_412:
        /*0048*/ 	.byte	0x03, 0x50
        /*004a*/ 	.short	0x0000


	//----- nvinfo : EIATTR_MAXREG_COUNT
	.align		4
        /*004c*/ 	.byte	0x03, 0x1b
        /*004e*/ 	.short	0x00ff


	//----- nvinfo : EIATTR_MERCURY_ISA_VERSION
	.align		4
        /*0050*/ 	.byte	0x03, 0x5f
        /*0052*/ 	.short	0x0101


	//----- nvinfo : EIATTR_VRC_CTA_INIT_COUNT
	.align		4
        /*0054*/ 	.byte	0x02, 0x4a
	.zero		1
	.zero		1


	//----- nvinfo : EIATTR_EXIT_INSTR_OFFSETS
	.align		4
        /*0058*/ 	.byte	0x04, 0x1c
        /*005a*/ 	.short	(.L_414 - .L_413)


	//   ....[0]....
.L_413:
        /*005c*/ 	.word	0x00000080


	//   ....[1]....
        /*0060*/ 	.word	0x000001a0


	//----- nvinfo : EIATTR_CBANK_PARAM_SIZE
	.align		4
.L_414:
        /*0064*/ 	.byte	0x03, 0x19
        /*0066*/ 	.short	0x001c


	//----- nvinfo : EIATTR_PARAM_CBANK
	.align		4
        /*0068*/ 	.byte	0x04, 0x0a
        /*006a*/ 	.short	(.L_416 - .L_415)
	.align		4
.L_415:
        /*006c*/ 	.word	index@(.nv.constant0.box_and_score_1024)
        /*0070*/ 	.short	0x0380
        /*0072*/ 	.short	0x001c


	//----- nvinfo : EIATTR_SW_WAR
	.align		4
.L_416:
        /*0074*/ 	.byte	0x04, 0x36
        /*0076*/ 	.short	(.L_418 - .L_417)
.L_417:
        /*0078*/ 	.word	0x00000008
.L_418:


//--------------------- .nv.info._Z10nms_kernelifPKfPy --------------------------
	.section	.nv.info._Z10nms_kernelifPKfPy,"",@"SHT_CUDA_INFO"
	.sectionflags	@""
	.align	4


	//----- nvinfo : EIATTR_CUDA_API_VERSION
	.align		4
        /*0000*/ 	.byte	0x04, 0x37
        /*0002*/ 	.short	(.L_420 - .L_419)
.L_419:
        /*0004*/ 	.word	0x00000082


	//----- nvinfo : EIATTR_KPARAM_INFO
	.align		4
.L_420:
        /*0008*/ 	.byte	0x04, 0x17
        /*000a*/ 	.short	(.L_422 - .L_421)
.L_421:
        /*000c*/ 	.word	0x00000000
        /*0010*/ 	.short	0x0003
        /*0012*/ 	.short	0x0010
        /*0014*/ 	.byte	0x00, 0xf5, 0x21, 0x00


	//----- nvinfo : EIATTR_KPARAM_INFO
	.align		4
.L_422:
        /*0018*/ 	.byte	0x04, 0x17
        /*001a*/ 	.short	(.L_424 - .L_423)
.L_423:
        /*001c*/ 	.word	0x00000000
        /*0020*/ 	.short	0x0002
        /*0022*/ 	.short	0x0008
        /*0024*/ 	.byte	0x00, 0xf5, 0x21, 0x00


	//----- nvinfo : EIATTR_KPARAM_INFO
	.align		4
.L_424:
        /*0028*/ 	.byte	0x04, 0x17
        /*002a*/ 	.short	(.L_426 - .L_425)
.L_425:
        /*002c*/ 	.word	0x00000000
        /*0030*/ 	.short	0x0001
        /*0032*/ 	.short	0x0004
        /*0034*/ 	.byte	0x00, 0xf0, 0x11, 0x00


	//----- nvinfo : EIATTR_KPARAM_INFO
	.align		4
.L_426:
        /*0038*/ 	.byte	0x04, 0x17
        /*003a*/ 	.short	(.L_428 - .L_427)
.L_427:
        /*003c*/ 	.word	0x00000000
        /*0040*/ 	.short	0x0000
        /*0042*/ 	.short	0x0000
        /*0044*/ 	.byte	0x00, 0xf0, 0x11, 0x00


	//----- nvinfo : EIATTR_SPARSE_MMA_MASK
	.align		4
.L_428:
        /*0048*/ 	.byte	0x03, 0x50
        /*004a*/ 	.short	0x0000


	//----- nvinfo : EIATTR_MAXREG_COUNT
	.align		4
        /*004c*/ 	.byte	0x03, 0x1b
        /*004e*/ 	.short	0x00ff


	//----- nvinfo : EIATTR_NUM_BARRIERS
	.align		4
        /*0050*/ 	.byte	0x02, 0x4c
        /*0052*/ 	.byte	0x01
	.zero		1


	//----- nvinfo : EIATTR_MERCURY_ISA_VERSION
	.align		4
        /*0054*/ 	.byte	0x03, 0x5f
        /*0056*/ 	.short	0x0101


	//----- nvinfo : EIATTR_VRC_CTA_INIT_COUNT
	.align		4
        /*0058*/ 	.byte	0x02, 0x4a
	.zero		1
	.zero		1


	//----- nvinfo : EIATTR_EXIT_INSTR_OFFSETS
	.align		4
        /*005c*/ 	.byte	0x04, 0x1c
        /*005e*/ 	.short	(.L_430 - .L_429)


	//   ....[0]....
.L_429:
        /*0060*/ 	.word	0x000002a0


	//   ....[1]....
        /*0064*/ 	.word	0x00001960


	//----- nvinfo : EIATTR_CRS_STACK_SIZE
	.align		4
.L_430:
        /*0068*/ 	.byte	0x04, 0x1e
        /*006a*/ 	.short	(.L_432 - .L_431)
.L_431:
        /*006c*/ 	.word	0x00000000


	//----- nvinfo : EIATTR_CBANK_PARAM_SIZE
	.align		4
.L_432:
        /*0070*/ 	.byte	0x03, 0x19
        /*0072*/ 	.short	0x0018


	//----- nvinfo : EIATTR_PARAM_CBANK
	.align		4
        /*0074*/ 	.byte	0x04, 0x0a
        /*0076*/ 	.short	(.L_434 - .L_433)
	.align		4
.L_433:
        /*0078*/ 	.word	index@(.nv.constant0._Z10nms_kernelifPKfPy)
        /*007c*/ 	.short	0x0380
        /*007e*/ 	.short	0x0018


	//----- nvinfo : EIATTR_SW_WAR
	.align		4
.L_434:
        /*0080*/ 	.byte	0x04, 0x36
        /*0082*/ 	.short	(.L_436 - .L_435)
.L_435:
        /*0084*/ 	.word	0x00000008
.L_436:


//--------------------- .nv.info.delta2box_2      --------------------------
	.section	.nv.info.delta2box_2,"",@"SHT_CUDA_INFO"
	.sectionflags	@""
	.align	4


	//----- nvinfo : EIATTR_CUDA_API_VERSION
	.align		4
        /*0000*/ 	.byte	0x04, 0x37
        /*0002*/ 	.short	(.L_438 - .L_437)
.L_437:
        /*0004*/ 	.word	0x00000082


	//----- nvinfo : EIATTR_KPARAM_INFO
	.align		4
.L_438:
        /*0008*/ 	.byte	0x04, 0x17
        /*000a*/ 	.short	(.L_440 - .L_439)
.L_439:
        /*000c*/ 	.word	0x00000000
        /*0010*/ 	.short	0x0004
        /*0012*/ 	.short	0x0018
        /*0014*/ 	.byte	0x00, 0xf0, 0x11, 0x00


	//----- nvinfo : EIATTR_KPARAM_INFO
	.align		4
.L_440:
        /*0018*/ 	.byte	0x04, 0x17
        /*001a*/ 	.short	(.L_442 - .L_441)
.L_441:
        /*001c*/ 	.word	0x00000000
        /*0020*/ 	.short	0x0003
        /*0022*/ 	.short	0x0014
        /*0024*/ 	.byte	0x00, 0xf0, 0x11, 0x00


	//----- nvinfo : EIATTR_KPARAM_INFO
	.align		4
.L_442:
        /*0028*/ 	.byte	0x04, 0x17
        /*002a*/ 	.short	(.L_444 - .L_443)
.L_443:
        /*002c*/ 	.word	0x00000000
        /*0030*/ 	.short	0x0002
        /*0032*/ 	.short	0x0010
        /*0034*/ 	.byte	0x00, 0xf0, 0x11, 0x00


	//----- nvinfo : EIATTR_KPARAM_INFO
	.align		4
.L_444:
        /*0038*/ 	.byte	0x04, 0x17
        /*003a*/ 	.short	(.L_446 - .L_445)
.L_445:
        /*003c*/ 	.word	0x00000000
        /*0040*/ 	.short	0x0001
        /*0042*/ 	.short	0x0008
        /*0044*/ 	.byte	0x00, 0xf5, 0x21, 0x00


	//----- nvinfo : EIATTR_KPARAM_INFO
	.align		4
.L_446:
        /*0048*/ 	.byte	0x04, 0x17
        /*004a*/ 	.short	(.L_448 - .L_447)
.L_447:
        /*004c*/ 	.word	0x00000000
        /*0050*/ 	.short	0x0000
        /*0052*/ 	.short	0x0000
        /*0054*/ 	.byte	0x00, 0xf5, 0x21, 0x00


	//----- nvinfo : EIATTR_SPARSE_MMA_MASK
	.align		4
.L_448:
        /*0058*/ 	.byte	0x03, 0x50
        /*005a*/ 	.short	0x0000


	//----- nvinfo : EIATTR_MAXREG_COUNT
	.align		4
        /*005c*/ 	.byte	0x03, 0x1b
        /*005e*/ 	.short	0x00ff


	//----- nvinfo : EIATTR_MERCURY_ISA_VERSION
	.align		4
        /*0060*/ 	.byte	0x03, 0x5f
        /*0062*/ 	.short	0x0101


	//----- nvinfo : EIATTR_VRC_CTA_INIT_COUNT
	.align		4
        /*0064*/ 	.byte	0x02, 0x4a
	.zero		1
	.zero		1


	//----- nvinfo : EIATTR_EXIT_INSTR_OFFSETS
	.align		4
        /*0068*/ 	.byte	0x04, 0x1c
        /*006a*/ 	.short	(.L_450 - .L_449)


	//   ....[0]....
.L_449:
        /*006c*/ 	.word	0x000001b0


	//   ....[1]....
        /*0070*/ 	.word	0x00000200


	//   ....[2]....
        /*0074*/ 	.word	0x000002e0


	//   ....[3]....
        /*0078*/ 	.word	0x00000390


	//----- nvinfo : EIATTR_CRS_STACK_SIZE
	.align		4
.L_450:
        /*007c*/ 	.byte	0x04, 0x1e
        /*007e*/ 	.short	(.L_452 - .L_451)
.L_451:
        /*0080*/ 	.word	0x00000000


	//----- nvinfo : EIATTR_CBANK_PARAM_SIZE
	.align		4
.L_452:
        /*0084*/ 	.byte	0x03, 0x19
        /*0086*/ 	.short	0x001c


	//----- nvinfo : EIATTR_PARAM_CBANK
	.align		4
        /*0088*/ 	.byte	0x04, 0x0a
        /*008a*/ 	.short	(.L_454 - .L_453)
	.align		4
.L_453:
        /*008c*/ 	.word	index@(.nv.constant0.delta2box_2)
        /*0090*/ 	.short	0x0380
        /*0092*/ 	.short	0x001c


	//----- nvinfo : EIATTR_SW_WAR
	.align		4
.L_454:
        /*0094*/ 	.byte	0x04, 0x36
        /*0096*/ 	.short	(.L_456 - .L_455)
.L_455:
        /*0098*/ 	.word	0x00000008
.L_456:


//--------------------- .nv.info.delta2box_1      --------------------------
	.section	.nv.info.delta2box_1,"",@"SHT_CUDA_INFO"
	.sectionflags	@""
	.align	4


	//----- nvinfo : EIATTR_CUDA_API_VERSION
	.align		4
        /*0000*/ 	.byte	0x04, 0x37
        /*0002*/ 	.short	(.L_458 - .L_457)
.L_457:
        /*0004*/ 	.word	0x00000082


	//----- nvinfo : EIATTR_KPARAM_INFO
	.align		4
.L_458:
        /*0008*/ 	.byte	0x04, 0x17
        /*000a*/ 	.short	(.L_460 - .L_459)
.L_459:
        /*000c*/ 	.word	0x00000000
        /*0010*/ 	.short	0x0004
        /*0012*/ 	.short	0x001c
        /*0014*/ 	.byte	0x00, 0xf0, 0x11, 0x00


	//----- nvinfo : EIATTR_KPARAM_INFO
	.align		4
.L_460:
        /*0018*/ 	.byte	0x04, 0x17
        /*001a*/ 	.short	(.L_462 - .L_461)
.L_461:
        /*001c*/ 	.word	0x00000000
        /*0020*/ 	.short	0x0003
        /*0022*/ 	.short	0x0018
        /*0024*/ 	.byte	0x00, 0xf0, 0x11, 0x00


	//----- nvinfo : EIATTR_KPARAM_INFO
	.align		4
.L_462:
        /*0028*/ 	.byte	0x04, 0x17
        /*002a*/ 	.short	(.L_464 - .L_463)
.L_463:
        /*002c*/ 	.word	0x00000000
        /*0030*/ 	.short	0x0002
        /*0032*/ 	.short	0x0010
        /*0034*/ 	.byte	0x00, 0xf5, 0x21, 0x00


	//----- nvinfo : EIATTR_KPARAM_INFO
	.align		4
.L_464:
        /*0038*/ 	.byte	0x04, 0x17
        /*003a*/ 	.short	(.L_466 - .L_465)
.L_465:
        /*003c*/ 	.word	0x00000000
        /*0040*/ 	.short	0x0001
        /*0042*/ 	.short	0x0008
        /*0044*/ 	.byte	0x00, 0xf5, 0x21, 0x00


	//----- nvinfo : EIATTR_KPARAM_INFO
	.align		4
.L_466:
        /*0048*/ 	.byte	0x04, 0x17
        /*004a*/ 	.short	(.L_468 - .L_467)
.L_467:
        /*004c*/ 	.word	0x00000000
        /*0050*/ 	.short	0x0000
        /*0052*/ 	.short	0x0000
        /*0054*/ 	.byte	0x00, 0xf5, 0x21, 0x00


	//----- nvinfo : EIATTR_SPARSE_MMA_MASK
	.align		4
.L_468:
        /*0058*/ 	.byte	0x03, 0x50
        /*005a*/ 	.short	0x0000


	//----- nvinfo : EIATTR_MAXREG_COUNT
	.align		4
        /*005c*/ 	.byte	0x03, 0x1b
        /*005e*/ 	.short	0x00ff


	//----- nvinfo : EIATTR_MERCURY_ISA_VERSION
	.align		4
        /*0060*/ 	.byte	0x03, 0x5f
        /*0062*/ 	.short	0x0101


	//----- nvinfo : EIATTR_VRC_CTA_INIT_COUNT
	.align		4
        /*0064*/ 	.byte	0x02, 0x4a
	.zero		1
	.zero		1


	//----- nvinfo : EIATTR_EXIT_INSTR_OFFSETS
	.align		4
        /*0068*/ 	.byte	0x04, 0x1c
        /*006a*/ 	.short	(.L_470 - .L_469)


	//   ....[0]....
.L_469:
        /*006c*/ 	.word	0x000001d0


	//   ....[1]....
        /*0070*/ 	.word	0x000002f0


	//   ....[2]....
        /*0074*/ 	.word	0x000003c0


	//----- nvinfo : EIATTR_CRS_STACK_SIZE
	.align		4
.L_470:
        /*0078*/ 	.byte	0x04, 0x1e
        /*007a*/ 	.short	(.L_472 - .L_471)
.L_471:
        /*007c*/ 	.word	0x00000000


	//----- nvinfo : EIATTR_CBANK_PARAM_SIZE
	.align		4
.L_472:
        /*0080*/ 	.byte	0x03, 0x19
        /*0082*/ 	.short	0x0020


	//----- nvinfo : EIATTR_PARAM_CBANK
	.align		4
        /*0084*/ 	.byte	0x04, 0x0a
        /*0086*/ 	.short	(.L_474 - .L_473)
	.align		4
.L_473:
        /*0088*/ 	.word	index@(.nv.constant0.delta2box_1)
        /*008c*/ 	.short	0x0380
        /*008e*/ 	.short	0x0020


	//----- nvinfo : EIATTR_SW_WAR
	.align		4
.L_474:
        /*0090*/ 	.byte	0x04, 0x36
        /*0092*/ 	.short	(.L_476 - .L_475)
.L_475:
        /*0094*/ 	.word	0x00000008
.L_476:


//--------------------- .nv.info.slice_2d_1024_2  --------------------------
	.section	.nv.info.slice_2d_1024_2,"",@"SHT_CUDA_INFO"
	.sectionflags	@""
	.align	4


	//----- nvinfo : EIATTR_CUDA_API_VERSION
	.align		4
        /*0000*/ 	.byte	0x04, 0x37
        /*0002*/ 	.short	(.L_478 - .L_477)
.L_477:
        /*0004*/ 	.word	0x00000082


	//----- nvinfo : EIATTR_KPARAM_INFO
	.align		4
.L_478:
        /*0008*/ 	.byte	0x04, 0x17
        /*000a*/ 	.short	(.L_480 - .L_479)
.L_479:
        /*000c*/ 	.word	0x00000000
        /*0010*/ 	.short	0x0004
        /*0012*/ 	.short	0x001c
        /*0014*/ 	.byte	0x00, 0xf0, 0x11, 0x00


	//----- nvinfo : EIATTR_KPARAM_INFO
	.align		4
.L_480:
        /*0018*/ 	.byte	0x04, 0x17
        /*001a*/ 	.short	(.L_482 - .L_481)
.L_481:
        /*001c*/ 	.word	0x00000000
        /*0020*/ 	.short	0x0003
        /*0022*/ 	.short	0x0018
        /*0024*/ 	.byte	0x00, 0xf0, 0x11, 0x00


	//----- nvinfo : EIATTR_KPARAM_INFO
	.align		4
.L_482:
        /*0028*/ 	.byte	0x04, 0x17
        /*002a*/ 	.short	(.L_484 - .L_483)
.L_483:
        /*002c*/ 	.word	0x00000000
        /*0030*/ 	.short	0x0002
        /*0032*/ 	.short	0x0010
        /*0034*/ 	.byte	0x00, 0xf5, 0x21, 0x00


	//----- nvinfo : EIATTR_KPARAM_INFO
	.align		4
.L_484:
        /*0038*/ 	.byte	0x04, 0x17
        /*003a*/ 	.short	(.L_486 - .L_485)
.L_485:
        /*003c*/ 	.word	0x00000000
        /*0040*/ 	.short	0x0001
        /*0042*/ 	.short	0x0008
        /*0044*/ 	.byte	0x00, 0xf5, 0x21, 0x00


	//----- nvinfo : EIATTR_KPARAM_INFO
	.align		4
.L_486:
        /*0048*/ 	.byte	0x04, 0x17
        /*004a*/ 	.short	(.L_488 - .L_487)
.L_487:
        /*004c*/ 	.word	0x00000000
        /*0050*/ 	.short	0x0000
        /*0052*/ 	.short	0x0000
        /*0054*/ 	.byte	0x00, 0xf5, 0x21, 0x00


	//----- nvinfo : EIATTR_SPARSE_MMA_MASK
	.align		4
.L_488:
        /*0058*/ 	.byte	0x03, 0x50
        /*005a*/ 	.short	0x0000


	//----- nvinfo : EIATTR_MAXREG_COUNT
	.align		4
        /*005c*/ 	.byte	0x03, 0x1b
        /*005e*/ 	.short	0x00ff


	//----- nvinfo : EIATTR_MERCURY_ISA_VERSION
	.align		4
        /*0060*/ 	.byte	0x03, 0x5f
        /*0062*/ 	.short	0x0101


	//----- nvinfo : EIATTR_VRC_CTA_INIT_COUNT
	.align		4
        /*0064*/ 	.byte	0x02, 0x4a
	.zero		1
	.zero		1


	//----- nvinfo : EIATTR_EXIT_INSTR_OFFSETS
	.align		4
        /*0068*/ 	.byte	0x04, 0x1c
        /*006a*/ 	.short	(.L_490 - .L_489)


	//   ....[0]....
.L_489:
        /*006c*/ 	.word	0x00000080


	//   ....[1]....
        /*0070*/ 	.word	0x00000170


	//----- nvinfo : EIATTR_CBANK_PARAM_SIZE
	.align		4
.L_490:
        /*0074*/ 	.byte	0x03, 0x19
        /*0076*/ 	.short	0x0020


	//----- nvinfo : EIATTR_PARAM_CBANK
	.align		4
        /*0078*/ 	.byte	0x04, 0x0a
        /*007a*/ 	.short	(.L_492 - .L_491)
	.align		4
.L_491:
        /*007c*/ 	.word	index@(.nv.constant0.slice_2d_1024_2)
        /*0080*/ 	.short	0x0380
        /*0082*/ 	.short	0x0020


	//----- nvinfo : EIATTR_SW_WAR
	.align		4
.L_492:
        /*0084*/ 	.byte	0x04, 0x36
        /*0086*/ 	.short	(.L_494 - .L_493)
.L_493:
        /*0088*/ 	.word	0x00000008
.L_494:


//--------------------- .nv.info.slice_2d_1024    --------------------------
	.section	.nv.info.slice_2d_1024,"",@"SHT_CUDA_INFO"
	.sectionflags	@""
	.align	4


	//----- nvinfo : EIATTR_CUDA_API_VERSION
	.align		4
        /*0000*/ 	.byte	0x04, 0x37
        /*0002*/ 	.short	(.L_496 - .L_495)
.L_495:
        /*0004*/ 	.word	0x00000082


	//----- nvinfo : EIATTR_KPARAM_INFO
	.align		4
.L_496:
        /*0008*/ 	.byte	0x04, 0x17
        /*000a*/ 	.short	(.L_498 - .L_497)
.L_497:
        /*000c*/ 	.word	0x00000000
        /*0010*/ 	.short	0x0004
        /*0012*/ 	.short	0x001c
        /*0014*/ 	.byte	0x00, 0xf0, 0x11, 0x00


	//----- nvinfo : EIATTR_KPARAM_INFO
	.align		4
.L_498:
        /*0018*/ 	.byte	0x04, 0x17
        /*001a*/ 	.short	(.L_500 - .L_499)
.L_499:
        /*001c*/ 	.word	0x00000000
        /*0020*/ 	.short	0x0003
        /*0022*/ 	.short	0x0018
        /*0024*/ 	.byte	0x00, 0xf0, 0x11, 0x00


	//----- nvinfo : EIATTR_KPARAM_INFO
	.align		4
.L_500:
        /*0028*/ 	.byte	0x04, 0x17
        /*002a*/ 	.short	(.L_502 - .L_501)
.L_501:
        /*002c*/ 	.word	0x00000000
        /*0030*/ 	.short	0x0002
        /*0032*/ 	.short	0x0010
        /*0034*/ 	.byte	0x00, 0xf5, 0x21, 0x00


	//----- nvinfo : EIATTR_KPARAM_INFO
	.align		4
.L_502:
        /*0038*/ 	.byte	0x04, 0x17
        /*003a*/ 	.short	(.L_504 - .L_503)
.L_503:
        /*003c*/ 	.word	0x00000000
        /*0040*/ 	.short	0x0001
        /*0042*/ 	.short	0x0008
        /*0044*/ 	.byte	0x00, 0xf5, 0x21, 0x00


	//----- nvinfo : EIATTR_KPARAM_INFO
	.align		4
.L_504:
        /*0048*/ 	.byte	0x04, 0x17
        /*004a*/ 	.short	(.L_506 - .L_505)
.L_505:
        /*004c*/ 	.word	0x00000000
        /*0050*/ 	.short	0x0000
        /*0052*/ 	.short	0x0000
        /*0054*/ 	.byte	0x00, 0xf5, 0x21, 0x00


	//----- nvinfo : EIATTR_SPARSE_MMA_MASK
	.align		4
.L_506:
        /*0058*/ 	.byte	0x03, 0x50
        /*005a*/ 	.short	0x0000


	//----- nvinfo : EIATTR_MAXREG_COUNT
	.align		4
        /*005c*/ 	.byte	0x03, 0x1b
        /*005e*/ 	.short	0x00ff


	//----- nvinfo : EIATTR_MERCURY_ISA_VERSION
	.align		4
        /*0060*/ 	.byte	0x03, 0x5f
        /*0062*/ 	.short	0x0101


	//----- nvinfo : EIATTR_VRC_CTA_INIT_COUNT
	.align		4
        /*0064*/ 	.byte	0x02, 0x4a
	.zero		1
	.zero		1


	//----- nvinfo : EIATTR_EXIT_INSTR_OFFSETS
	.align		4
        /*0068*/ 	.byte	0x04, 0x1c
        /*006a*/ 	.short	(.L_508 - .L_507)


	//   ....[0]....
.L_507:
        /*006c*/ 	.word	0x00000080


	//   ....[1]....
        /*0070*/ 	.word	0x000000e0


	//   ....[2]....
        /*0074*/ 	.word	0x000001b0


	//----- nvinfo : EIATTR_CBANK_PARAM_SIZE
	.align		4
.L_508:
        /*0078*/ 	.byte	0x03, 0x19
        /*007a*/ 	.short	0x0020


	//----- nvinfo : EIATTR_PARAM_CBANK
	.align		4
        /*007c*/ 	.byte	0x04, 0x0a
        /*007e*/ 	.short	(.L_510 - .L_509)
	.align		4
.L_509:
        /*0080*/ 	.word	index@(.nv.constant0.slice_2d_1024)
        /*0084*/ 	.short	0x0380
        /*0086*/ 	.short	0x0020


	//----- nvinfo : EIATTR_SW_WAR
	.align		4
.L_510:
        /*0088*/ 	.byte	0x04, 0x36
        /*008a*/ 	.short	(.L_512 - .L_511)
.L_511:
        /*008c*/ 	.word	0x00000008
.L_512:


//--------------------- .nv.callgraph             --------------------------
	.section	.nv.callgraph,"",@"SHT_CUDA_CALLGRAPH"
	.align	4
	.sectionentsize	8
	.align		4
        /*0000*/ 	.word	0x00000000
	.align		4
        /*0004*/ 	.word	0xffffffff
	.align		4
        /*0008*/ 	.word	0x00000000
	.align		4
        /*000c*/ 	.word	0xfffffffe
	.align		4
        /*0010*/ 	.word	0x00000000
	.align		4
        /*0014*/ 	.word	0xfffffffd
	.align		4
        /*0018*/ 	.word	0x00000000
	.align		4
        /*001c*/ 	.word	0xfffffffc


//--------------------- .nv.constant4             --------------------------
	.section	.nv.constant4,"a",@progbits
	.align	8
	.align		8
.nv.constant4:
        /*0000*/ 	.dword	_ZN34_INTERNAL_f5a8ca50_4_k_cu_184b3eb34cuda3std3__45__cpo5beginE
	.align		8
        /*0008*/ 	.dword	_ZN34_INTERNAL_f5a8ca50_4_k_cu_184b3eb34cuda3std3__45__cpo3endE
	.align		8
        /*0010*/ 	.dword	_ZN34_INTERNAL_f5a8ca50_4_k_cu_184b3eb34cuda3std3__45__cpo6cbeginE
	.align		8
        /*0018*/ 	.dword	_ZN34_INTERNAL_f5a8ca50_4_k_cu_184b3eb34cuda3std3__45__cpo4cendE
	.align		8
        /*0020*/ 	.dword	_ZN34_INTERNAL_f5a8ca50_4_k_cu_184b3eb34cuda3std3__45__cpo6rbeginE
	.align		8
        /*0028*/ 	.dword	_ZN34_INTERNAL_f5a8ca50_4_k_cu_184b3eb34cuda3std3__45__cpo4rendE
	.align		8
        /*0030*/ 	.dword	_ZN34_INTERNAL_f5a8ca50_4_k_cu_184b3eb34cuda3std3__45__cpo7crbeginE
	.align		8
        /*0038*/ 	.dword	_ZN34_INTERNAL_f5a8ca50_4_k_cu_184b3eb34cuda3std3__45__cpo5crendE
	.align		8
        /*0040*/ 	.dword	_ZN34_INTERNAL_f5a8ca50_4_k_cu_184b3eb34cuda3std3__436_GLOBAL__N__f5a8ca50_4_k_cu_184b3eb36ignoreE
	.align		8
        /*0048*/ 	.dword	_ZN34_INTERNAL_f5a8ca50_4_k_cu_184b3eb34cuda3std3__419piecewise_constructE
	.align		8
        /*0050*/ 	.dword	_ZN34_INTERNAL_f5a8ca50_4_k_cu_184b3eb34cuda3std3__48in_placeE
	.align		8
        /*0058*/ 	.dword	_ZN34_INTERNAL_f5a8ca50_4_k_cu_184b3eb34cuda3std3__420unreachable_sentinelE
	.align		8
        /*0060*/ 	.dword	_ZN34_INTERNAL_f5a8ca50_4_k_cu_184b3eb34cuda3std3__47nulloptE
	.align		8
        /*0068*/ 	.dword	_ZN34_INTERNAL_f5a8ca50_4_k_cu_184b3eb34cuda3std3__48unexpectE
	.align		8
        /*0070*/ 	.dword	_ZN34_INTERNAL_f5a8ca50_4_k_cu_184b3eb34cuda3std6ranges3__45__cpo4swapE
	.align		8
        /*0078*/ 	.dword	_ZN34_INTERNAL_f5a8ca50_4_k_cu_184b3eb34cuda3std6ranges3__45__cpo9iter_moveE
	.align		8
        /*0080*/ 	.dword	_ZN34_INTERNAL_f5a8ca50_4_k_cu_184b3eb34cuda3std6ranges3__45__cpo5beginE
	.align		8
        /*0088*/ 	.dword	_ZN34_INTERNAL_f5a8ca50_4_k_cu_184b3eb34cuda3std6ranges3__45__cpo3endE
	.align		8
        /*0090*/ 	.dword	_ZN34_INTERNAL_f5a8ca50_4_k_cu_184b3eb34cuda3std6ranges3__45__cpo6cbeginE
	.align		8
        /*0098*/ 	.dword	_ZN34_INTERNAL_f5a8ca50_4_k_cu_184b3eb34cuda3std6ranges3__45__cpo4cendE
	.align		8
        /*00a0*/ 	.dword	_ZN34_INTERNAL_f5a8ca50_4_k_cu_184b3eb34cuda3std6ranges3__45__cpo7advanceE
	.align		8
        /*00a8*/ 	.dword	_ZN34_INTERNAL_f5a8ca50_4_k_cu_184b3eb34cuda3std6ranges3__45__cpo9iter_swapE
	.align		8
        /*00b0*/ 	.dword	_ZN34_INTERNAL_f5a8ca50_4_k_cu_184b3eb34cuda3std6ranges3__45__cpo4nextE
	.align		8
        /*00b8*/ 	.dword	_ZN34_INTERNAL_f5a8ca50_4_k_cu_184b3eb34cuda3std6ranges3__45__cpo4prevE
	.align		8
        /*00c0*/ 	.dword	_ZN34_INTERNAL_f5a8ca50_4_k_cu_184b3eb34cuda3std6ranges3__45__cpo4dataE
	.align		8
        /*00c8*/ 	.dword	_ZN34_INTERNAL_f5a8ca50_4_k_cu_184b3eb34cuda3std6ranges3__45__cpo5cdataE
	.align		8
        /*00d0*/ 	.dword	_ZN34_INTERNAL_f5a8ca50_4_k_cu_184b3eb34cuda3std6ranges3__45__cpo4sizeE
	.align		8
        /*00d8*/ 	.dword	_ZN34_INTERNAL_f5a8ca50_4_k_cu_184b3eb34cuda3std6ranges3__45__cpo5ssizeE
	.align		8
        /*00e0*/ 	.dword	_ZN34_INTERNAL_f5a8ca50_4_k_cu_184b3eb34cuda3std6ranges3__45__cpo8distanceE
	.align		8
        /*00e8*/ 	.dword	_ZN34_INTERNAL_f5a8ca50_4_k_cu_184b3eb36thrust24THRUST_300001_SM_1000_NS8cuda_cub3parE
	.align		8
        /*00f0*/ 	.dword	_ZN34_INTERNAL_f5a8ca50_4_k_cu_184b3eb36thrust24THRUST_300001_SM_1000_NS8cuda_cub10par_nosyncE
	.align		8
        /*00f8*/ 	.dword	_ZN34_INTERNAL_f5a8ca50_4_k_cu_184b3eb36thrust24THRUST_300001_SM_1000_NS6system6detail10sequential3seqE
	.align		8
        /*0100*/ 	.dword	_ZN34_INTERNAL_f5a8ca50_4_k_cu_184b3eb36thrust24THRUST_300001_SM_1000_NS6system3cpp3parE
	.align		8
        /*0108*/ 	.dword	_ZN34_INTERNAL_f5a8ca50_4_k_cu_184b3eb36thrust24THRUST_300001_SM_1000_NS12placeholders2_1E
	.align		8
        /*0110*/ 	.dword	_ZN34_INTERNAL_f5a8ca50_4_k_cu_184b3eb36thrust24THRUST_300001_SM_1000_NS12placeholders2_2E
	.align		8
        /*0118*/ 	.dword	_ZN34_INTERNAL_f5a8ca50_4_k_cu_184b3eb36thrust24THRUST_300001_SM_1000_NS12placeholders2_3E
	.align		8
        /*0120*/ 	.dword	_ZN34_INTERNAL_f5a8ca50_4_k_cu_184b3eb36thrust24THRUST_300001_SM_1000_NS12placeholders2_4E
	.align		8
        /*0128*/ 	.dword	_ZN34_INTERNAL_f5a8ca50_4_k_cu_184b3eb36thrust24THRUST_300001_SM_1000_NS12placeholders2_5E
	.align		8
        /*0130*/ 	.dword	_ZN34_INTERNAL_f5a8ca50_4_k_cu_184b3eb36thrust24THRUST_300001_SM_1000_NS12placeholders2_6E
	.align		8
        /*0138*/ 	.dword	_ZN34_INTERNAL_f5a8ca50_4_k_cu_184b3eb36thrust24THRUST_300001_SM_1000_NS12placeholders2_7E
	.align		8
        /*0140*/ 	.dword	_ZN34_INTERNAL_f5a8ca50_4_k_cu_184b3eb36thrust24THRUST_300001_SM_1000_NS12placeholders2_8E
	.align		8
        /*0148*/ 	.dword	_ZN34_INTERNAL_f5a8ca50_4_k_cu_184b3eb36thrust24THRUST_300001_SM_1000_NS12placeholders2_9E
	.align		8
        /*0150*/ 	.dword	_ZN34_INTERNAL_f5a8ca50_4_k_cu_184b3eb36thrust24THRUST_300001_SM_1000_NS12placeholders3_10E
	.align		8
        /*0158*/ 	.dword	_ZN34_INTERNAL_f5a8ca50_4_k_cu_184b3eb36thrust24THRUST_300001_SM_1000_NS3seqE
	.align		8
        /*0160*/ 	.dword	_ZN34_INTERNAL_f5a8ca50_4_k_cu_184b3eb36thrust24THRUST_300001_SM_1000_NS6deviceE


//--------------------- .text._ZN3cub18CUB_300001_SM_10006detail10merge_sort26DeviceMergeSortMergeKernelINS2_10policy_hubIN6thrust24THRUST_300001_SM_1000_NS12zip_iteratorIN4cuda3std3__45tupleIJNS6_10device_ptrIfEENSC_IiEEEEEEEE9Policy600ESG_PNS0_8NullTypeESG_SK_mNSA_4lessINSB_IJfiEEEEESM_SJ_EEvbT2_T3_T4_PT6_PT7_T5_PSQ_SQ_NS1_7vsmem_tE --------------------------
	.section	.text._ZN3cub18CUB_300001_SM_10006detail10merge_sort26DeviceMergeSortMergeKernelINS2_10policy_hubIN6thrust24THRUST_300001_SM_1000_NS12zip_iteratorIN4cuda3std3__45tupleIJNS6_10device_ptrIfEENSC_IiEEEEEEEE9Policy600ESG_PNS0_8NullTypeESG_SK_mNSA_4lessINSB_IJfiEEEEESM_SJ_EEvbT2_T3_T4_PT6_PT7_T5_PSQ_SQ_NS1_7vsmem_tE,"ax",@progbits
	.align	128
        .global         _ZN3cub18CUB_300001_SM_10006detail10merge_sort26DeviceMergeSortMergeKernelINS2_10policy_hubIN6thrust24THRUST_300001_SM_1000_NS12zip_iteratorIN4cuda3std3__45tupleIJNS6_10device_ptrIfEENSC_IiEEEEEEEE9Policy600ESG_PNS0_8NullTypeESG_SK_mNSA_4lessINSB_IJfiEEEEESM_SJ_EEvbT2_T3_T4_PT6_PT7_T5_PSQ_SQ_NS1_7vsmem_tE
        .type           _ZN3cub18CUB_300001_SM_10006detail10merge_sort26DeviceMergeSortMergeKernelINS2_10policy_hubIN6thrust24THRUST_300001_SM_1000_NS12zip_iteratorIN4cuda3std3__45tupleIJNS6_10device_ptrIfEENSC_IiEEEEEEEE9Policy600ESG_PNS0_8NullTypeESG_SK_mNSA_4lessINSB_IJfiEEEEESM_SJ_EEvbT2_T3_T4_PT6_PT7_T5_PSQ_SQ_NS1_7vsmem_tE,@function
        .size           _ZN3cub18CUB_300001_SM_10006detail10merge_sort26DeviceMergeSortMergeKernelINS2_10policy_hubIN6thrust24THRUST_300001_SM_1000_NS12zip_iteratorIN4cuda3std3__45tupleIJNS6_10device_ptrIfEENSC_IiEEEEEEEE9Policy600ESG_PNS0_8NullTypeESG_SK_mNSA_4lessINSB_IJfiEEEEESM_SJ_EEvbT2_T3_T4_PT6_PT7_T5_PSQ_SQ_NS1_7vsmem_tE,(.L_x_813 - _ZN3cub18CUB_300001_SM_10006detail10merge_sort26DeviceMergeSortMergeKernelINS2_10policy_hubIN6thrust24THRUST_300001_SM_1000_NS12zip_iteratorIN4cuda3std3__45tupleIJNS6_10device_ptrIfEENSC_IiEEEEEEEE9Policy600ESG_PNS0_8NullTypeESG_SK_mNSA_4lessINSB_IJfiEEEEESM_SJ_EEvbT2_T3_T4_PT6_PT7_T5_PSQ_SQ_NS1_7vsmem_tE)
        .other          _ZN3cub18CUB_300001_SM_10006detail10merge_sort26DeviceMergeSortMergeKernelINS2_10policy_hubIN6thrust24THRUST_300001_SM_1000_NS12zip_iteratorIN4cuda3std3__45tupleIJNS6_10device_ptrIfEENSC_IiEEEEEEEE9Policy600ESG_PNS0_8NullTypeESG_SK_mNSA_4lessINSB_IJfiEEEEESM_SJ_EEvbT2_T3_T4_PT6_PT7_T5_PSQ_SQ_NS1_7vsmem_tE,@"STO_CUDA_ENTRY STV_DEFAULT"
_ZN3cub18CUB_300001_SM_10006detail10merge_sort26DeviceMergeSortMergeKernelINS2_10policy_hubIN6thrust24THRUST_300001_SM_1000_NS12zip_iteratorIN4cuda3std3__45tupleIJNS6_10device_ptrIfEENSC_IiEEEEEEEE9Policy600ESG_PNS0_8NullTypeESG_SK_mNSA_4lessINSB_IJfiEEEEESM_SJ_EEvbT2_T3_T4_PT6_PT7_T5_PSQ_SQ_NS1_7vsmem_tE:
.text._ZN3cub18CUB_300001_SM_10006detail10merge_sort26DeviceMergeSortMergeKernelINS2_10policy_hubIN6thrust24THRUST_300001_SM_1000_NS12zip_iteratorIN4cuda3std3__45tupleIJNS6_10device_ptrIfEENSC_IiEEEEEEEE9Policy600ESG_PNS0_8NullTypeESG_SK_mNSA_4lessINSB_IJfiEEEEESM_SJ_EEvbT2_T3_T4_PT6_PT7_T5_PSQ_SQ_NS1_7vsmem_tE:
[----:B------:R-:W-:Y:S01]  /*0000*/  LDC R1, c[0x0][0x37c] ;  /* 0x0000df00ff017b82 */ /* 0x000fe20000000800 */
[----:B------:R-:W0:Y:S01]  /*0010*/  S2R R0, SR_CTAID.X ;  /* 0x0000000000007919 */ /* 0x000e220000002500 */
[----:B------:R-:W1:Y:S06]  /*0020*/  LDCU UR4, c[0x0][0x370] ;  /* 0x00006e00ff0477ac */ /* 0x000e6c0008000800 */
[----:B------:R-:W2:Y:S01]  /*0030*/  LDC.64 R2, c[0x0][0x3c8] ;  /* 0x0000f200ff027b82 */ /* 0x000ea20000000a00 */
[----:B------:R-:W3:Y:S01]  /*0040*/  S2R R26, SR_TID.X ;  /* 0x00000000001a7919 */ /* 0x000ee20000002100 */
[----:B------:R-:W4:Y:S01]  /*0050*/  LDCU.64 UR6, c[0x0][0x358] ;  /* 0x00006b00ff0677ac */ /* 0x000f220008000a00 */
[----:B-1----:R-:W-:-:S06]  /*0060*/  UIADD3 UR4, UPT, UPT, UR4, -0x1, URZ ;  /* 0xffffffff04047890 */ /* 0x002fcc000fffe0ff */
[----:B0-----:R-:W-:-:S13]  /*0070*/  ISETP.GE.U32.AND P0, PT, R0, UR4, PT ;  /* 0x0000000400007c0c */ /* 0x001fda000bf06070 */
[----:B---34-:R-:W-:Y:S05]  /*0080*/  @P0 BRA `(.L_x_0) ;  /* 0x0000002000cc0947 */ /* 0x018fea0003800000 */
[----:B------:R-:W0:Y:S01]  /*0090*/  LDC.64 R14, c[0x0][0x3c0] ;  /* 0x0000f000ff0e7b82 */ /* 0x000e220000000a00 */
[----:B--2---:R-:W-:-:S07]  /*00a0*/  IADD3 R21, P2, PT, RZ, -R2, RZ ;  /* 0x80000002ff157210 */ /* 0x004fce0007f5e0ff */
[----:B------:R-:W1:Y:S01]  /*00b0*/  LDC.64 R10, c[0x0][0x3a0] ;  /* 0x0000e800ff0a7b82 */ /* 0x000e620000000a00 */
[----:B------:R-:W-:Y:S01]  /*00c0*/  IMAD.WIDE.U32 R8, R2, 0x400, RZ ;  /* 0x0000040002087825 */ /* 0x000fe200078e00ff */
[----:B------:R-:W2:Y:S01]  /*00d0*/  LDCU.U8 UR4, c[0x0][0x380] ;  /* 0x00007000ff0477ac */ /* 0x000ea20008000000 */
[----:B0-----:R-:W-:-:S04]  /*00e0*/  LEA R14, P0, R0, R14, 0x3 ;  /* 0x0000000e000e7211 */ /* 0x001fc800078018ff */
[----:B------:R-:W-:-:S05]  /*00f0*/  LEA.HI.X R15, R0, R15, RZ, 0x3, P0 ;  /* 0x0000000f000f7211 */ /* 0x000fca00000f1cff */
[----:B------:R-:W3:Y:S04]  /*0100*/  LDG.E.64 R12, desc[UR6][R14.64+0x8] ;  /* 0x000008060e0c7981 */ /* 0x000ee8000c1e1b00 */
[----:B------:R0:W4:Y:S01]  /*0110*/  LDG.E.64 R4, desc[UR6][R14.64] ;  /* 0x000000060e047981 */ /* 0x000122000c1e1b00 */
[-C--:B------:R-:W-:Y:S01]  /*0120*/  LOP3.LUT R17, R21, R0.reuse, RZ, 0xc0, !PT ;  /* 0x0000000015117212 */ /* 0x080fe200078ec0ff */
[----:B------:R-:W-:Y:S01]  /*0130*/  IMAD.SHL.U32 R19, R3, 0x400, RZ ;  /* 0x0000040003137824 */ /* 0x000fe200078e00ff */
[----:B------:R-:W-:Y:S01]  /*0140*/  LOP3.LUT R2, R21, R0, RZ, 0xfc, !PT ;  /* 0x0000000015027212 */ /* 0x000fe200078efcff */
[----:B------:R-:W-:Y:S01]  /*0150*/  IMAD.X R18, RZ, RZ, ~R3, P2 ;  /* 0x000000ffff127224 */ /* 0x000fe200010e0e03 */
[----:B------:R-:W-:Y:S01]  /*0160*/  LOP3.LUT R8, R8, 0xfffff800, RZ, 0xc0, !PT ;  /* 0xfffff80008087812 */ /* 0x000fe200078ec0ff */
[----:B------:R-:W-:Y:S01]  /*0170*/  IMAD.SHL.U32 R7, R17, 0x800, RZ ;  /* 0x0000080011077824 */ /* 0x000fe200078e00ff */
[----:B------:R-:W-:Y:S01]  /*0180*/  ISETP.NE.U32.AND P0, PT, R2, -0x1, PT ;  /* 0xffffffff0200780c */ /* 0x000fe20003f05070 */
[----:B------:R-:W-:Y:S01]  /*0190*/  IMAD.IADD R6, R9, 0x1, R19 ;  /* 0x0000000109067824 */ /* 0x000fe200078e0213 */
[----:B------:R-:W-:Y:S01]  /*01a0*/  SHF.L.U64.HI R9, R17, 0xb, RZ ;  /* 0x0000000b11097819 */ /* 0x000fe200000102ff */
[----:B--2---:R-:W-:Y:S01]  /*01b0*/  UPRMT UR4, UR4, 0x8880, URZ ;  /* 0x0000888004047896 */ /* 0x004fe200080000ff */
[----:B------:R-:W-:Y:S01]  /*01c0*/  ISETP.NE.AND.EX P0, PT, R18, -0x1, PT, P0 ;  /* 0xffffffff1200780c */ /* 0x000fe20003f05300 */
[----:B------:R-:W-:-:S02]  /*01d0*/  ACQBULK ;  /* 0x000000000000782e */ /* 0x000fc40000000000 */
[----:B------:R-:W-:Y:S01]  /*01e0*/  UISETP.NE.AND UP0, UPT, UR4, URZ, UPT ;  /* 0x000000ff0400728c */ /* 0x000fe2000bf05270 */
[----:B---3--:R-:W-:Y:S02]  /*01f0*/  IADD3 R27, P1, PT, R12, -R7, RZ ;  /* 0x800000070c1b7210 */ /* 0x008fe40007f3e0ff */
[----:B------:R-:W-:-:S03]  /*0200*/  IADD3 R12, P3, PT, R0, -R17, RZ ;  /* 0x80000011000c7210 */ /* 0x000fc60007f7e0ff */
[--C-:B0-----:R-:W-:Y:S01]  /*0210*/  IMAD.X R15, R13, 0x1, ~R9.reuse, P1 ;  /* 0x000000010d0f7824 */ /* 0x101fe200008e0e09 */
[----:B-1----:R-:W-:Y:S01]  /*0220*/  IADD3 R13, P4, PT, -R7, R10, RZ ;  /* 0x0000000a070d7210 */ /* 0x002fe20007f9e1ff */
[----:B------:R-:W-:Y:S01]  /*0230*/  IMAD.X R17, RZ, RZ, -0x1, P3 ;  /* 0xffffffffff117424 */ /* 0x000fe200018e06ff */
[C---:B------:R-:W-:Y:S01]  /*0240*/  ISETP.NE.U32.AND P1, PT, R12.reuse, -0x1, PT ;  /* 0xffffffff0c00780c */ /* 0x040fe20003f25070 */
[----:B------:R-:W-:Y:S01]  /*0250*/  IMAD.MOV.U32 R10, RZ, RZ, 0x7ff ;  /* 0x000007ffff0a7424 */ /* 0x000fe200078e00ff */
[----:B------:R-:W-:Y:S01]  /*0260*/  ISETP.GT.U32.AND P2, PT, R13, R8, PT ;  /* 0x000000080d00720c */ /* 0x000fe20003f44070 */
[----:B------:R-:W-:Y:S01]  /*0270*/  IMAD.X R11, R11, 0x1, ~R9, P4 ;  /* 0x000000010b0b7824 */ /* 0x000fe200020e0e09 */
[----:B------:R-:W-:Y:S01]  /*0280*/  ISETP.NE.AND.EX P1, PT, R17, -0x1, PT, P1 ;  /* 0xffffffff1100780c */ /* 0x000fe20003f25310 */
[----:B------:R-:W-:Y:S01]  /*0290*/  IMAD.SHL.U32 R3, R12, 0x800, RZ ;  /* 0x000008000c037824 */ /* 0x000fe200078e00ff */
[----:B----4-:R-:W-:Y:S02]  /*02a0*/  IADD3 R2, P3, PT, R4, -R7, RZ ;  /* 0x8000000704027210 */ /* 0x010fe40007f7e0ff */
[----:B------:R-:W-:-:S02]  /*02b0*/  SEL R10, R10, 0x800, !P1 ;  /* 0x000008000a0a7807 */ /* 0x000fc40004800000 */
[----:B------:R-:W-:Y:S01]  /*02c0*/  ISETP.GT.U32.AND.EX P1, PT, R11, R6, PT, P2 ;  /* 0x000000060b00720c */ /* 0x000fe20003f24120 */
[----:B------:R-:W-:Y:S01]  /*02d0*/  IMAD.X R14, R5, 0x1, ~R9, P3 ;  /* 0x00000001050e7824 */ /* 0x000fe200018e0e09 */
[----:B------:R-:W-:Y:S02]  /*02e0*/  SHF.L.U64.HI R16, R12, 0xb, R17 ;  /* 0x0000000b0c107819 */ /* 0x000fe40000010211 */
[----:B------:R-:W-:Y:S02]  /*02f0*/  IADD3 R12, P2, PT, -R2, R3, RZ ;  /* 0x00000003020c7210 */ /* 0x000fe40007f5e1ff */
[----:B------:R-:W-:Y:S02]  /*0300*/  IADD3 R3, P3, P4, -R27, R10, R3 ;  /* 0x0000000a1b037210 */ /* 0x000fe40007c7e103 */
[----:B------:R-:W-:Y:S01]  /*0310*/  SEL R17, R13, R8, P1 ;  /* 0x000000080d117207 */ /* 0x000fe20000800000 */
[----:B------:R-:W-:Y:S01]  /*0320*/  IMAD.X R14, R16, 0x1, ~R14, P2 ;  /* 0x00000001100e7824 */ /* 0x000fe200010e0e0e */
[----:B------:R-:W-:-:S02]  /*0330*/  IADD3.X R15, PT, PT, ~R15, RZ, R16, P3, P4 ;  /* 0x000000ff0f0f7210 */ /* 0x000fc40001fe8510 */
[----:B------:R-:W-:Y:S02]  /*0340*/  SEL R19, R11, R6, P1 ;  /* 0x000000060b137207 */ /* 0x000fe40000800000 */
[----:B------:R-:W-:Y:S02]  /*0350*/  IADD3 R16, P1, PT, R17, -R8, RZ ;  /* 0x8000000811107210 */ /* 0x000fe40007f3e0ff */
[----:B------:R-:W-:Y:S02]  /*0360*/  SEL R3, R8, R3, !P0 ;  /* 0x0000000308037207 */ /* 0x000fe40004000000 */
[----:B------:R-:W-:Y:S01]  /*0370*/  SEL R10, R6, R15, !P0 ;  /* 0x0000000f060a7207 */ /* 0x000fe20004000000 */
[----:B------:R-:W-:Y:S01]  /*0380*/  IMAD.X R15, R19, 0x1, ~R6, P1 ;  /* 0x00000001130f7824 */ /* 0x000fe200008e0e06 */
[----:B------:R-:W-:Y:S02]  /*0390*/  ISETP.LT.U32.AND P2, PT, R8, R13, PT ;  /* 0x0000000d0800720c */ /* 0x000fe40003f41070 */
[----:B------:R-:W-:-:S02]  /*03a0*/  ISETP.LT.U32.AND P1, PT, R12, R16, PT ;  /* 0x000000100c00720c */ /* 0x000fc40003f21070 */
[-C--:B------:R-:W-:Y:S02]  /*03b0*/  ISETP.LT.U32.AND P3, PT, R3, R16.reuse, PT ;  /* 0x000000100300720c */ /* 0x080fe40003f61070 */
[----:B------:R-:W-:Y:S02]  /*03c0*/  ISETP.LT.U32.AND.EX P2, PT, R6, R11, PT, P2 ;  /* 0x0000000b0600720c */ /* 0x000fe40003f41120 */
[-C--:B------:R-:W-:Y:S02]  /*03d0*/  ISETP.LT.U32.AND.EX P1, PT, R14, R15.reuse, PT, P1 ;  /* 0x0000000f0e00720c */ /* 0x080fe40003f21110 */
[----:B------:R-:W-:Y:S02]  /*03e0*/  ISETP.LT.U32.AND.EX P3, PT, R10, R15, PT, P3 ;  /* 0x0000000f0a00720c */ /* 0x000fe40003f61130 */
[----:B------:R-:W-:Y:S02]  /*03f0*/  @!P0 SEL R27, R8, R13, P2 ;  /* 0x0000000d081b8207 */ /* 0x000fe40001000000 */
[----:B------:R-:W-:-:S02]  /*0400*/  SEL R10, R12, R16, P1 ;  /* 0x000000100c0a7207 */ /* 0x000fc40000800000 */
[----:B------:R-:W-:Y:S01]  /*0410*/  SEL R3, R3, R16, P3 ;  /* 0x0000001003037207 */ /* 0x000fe20001800000 */
[----:B------:R-:W-:Y:S01]  /*0420*/  IMAD.IADD R27, R27, 0x1, -R2 ;  /* 0x000000011b1b7824 */ /* 0x000fe200078e0a02 */
[----:B------:R-:W-:-:S03]  /*0430*/  SEL R11, R14, R15, P1 ;  /* 0x0000000f0e0b7207 */ /* 0x000fc60000800000 */
[----:B------:R-:W-:Y:S01]  /*0440*/  IMAD.IADD R28, R3, 0x1, -R10 ;  /* 0x00000001031c7824 */ /* 0x000fe200078e0a0a */
[----:B------:R-:W-:Y:S06]  /*0450*/  BRA.U !UP0, `(.L_x_1) ;  /* 0x0000000508387547 */ /* 0x000fec000b800000 */
[----:B------:R-:W0:Y:S01]  /*0460*/  LDCU.64 UR4, c[0x0][0x388] ;  /* 0x00007100ff0477ac */ /* 0x000e220008000a00 */
[----:B------:R-:W-:Y:S02]  /*0470*/  IADD3 R2, P0, PT, R4, R26, RZ ;  /* 0x0000001a04027210 */ /* 0x000fe40007f1e0ff */
[----:B------:R-:W-:Y:S01]  /*0480*/  ISETP.GE.AND P5, PT, R26, R27, PT ;  /* 0x0000001b1a00720c */ /* 0x000fe20003fa6270 */
[----:B------:R-:W1:Y:S02]  /*0490*/  LDCU.64 UR8, c[0x0][0x390] ;  /* 0x00007200ff0877ac */ /* 0x000e640008000a00 */
[----:B------:R-:W-:Y:S02]  /*04a0*/  IMAD.SHL.U32 R18, R2, 0x4, RZ ;  /* 0x0000000402127824 */ /* 0x000fe400078e00ff */
[----:B------:R-:W-:-:S05]  /*04b0*/  IMAD.X R5, RZ, RZ, R5, P0 ;  /* 0x000000ffff057224 */ /* 0x000fca00000e0605 */
[----:B------:R-:W-:Y:S02]  /*04c0*/  SHF.L.U64.HI R2, R2, 0x2, R5 ;  /* 0x0000000202027819 */ /* 0x000fe40000010205 */
[C---:B0-----:R-:W-:Y:S02]  /*04d0*/  IADD3 R16, P0, PT, R18.reuse, UR4, RZ ;  /* 0x0000000412107c10 */ /* 0x041fe4000ff1e0ff */
[----:B-1----:R-:W-:Y:S02]  /*04e0*/  IADD3 R18, P1, PT, R18, UR8, RZ ;  /* 0x0000000812127c10 */ /* 0x002fe4000ff3e0ff */
[C---:B------:R-:W-:Y:S02]  /*04f0*/  IADD3.X R17, PT, PT, R2.reuse, UR5, RZ, P0, !PT ;  /* 0x0000000502117c10 */ /* 0x040fe400087fe4ff */
[----:B------:R-:W-:-:S03]  /*0500*/  IADD3.X R19, PT, PT, R2, UR9, RZ, P1, !PT ;  /* 0x0000000902137c10 */ /* 0x000fc60008ffe4ff */
[----:B------:R0:W5:Y:S04]  /*0510*/  @!P5 LDG.E R2, desc[UR6][R16.64] ;  /* 0x000000061002d981 */ /* 0x000168000c1e1900 */
[----:B------:R0:W5:Y:S01]  /*0520*/  @!P5 LDG.E R3, desc[UR6][R18.64] ;  /* 0x000000061203d981 */ /* 0x000162000c1e1900 */
[----:B------:R-:W-:Y:S01]  /*0530*/  IADD3 R7, P0, P1, R10, R7, R8 ;  /* 0x000000070a077210 */ /* 0x000fe2000791e008 */
[C-C-:B------:R-:W-:Y:S01]  /*0540*/  @P5 IMAD.IADD R4, R26.reuse, 0x1, -R27.reuse ;  /* 0x000000011a045824 */ /* 0x140fe200078e0a1b */
[----:B------:R-:W-:Y:S01]  /*0550*/  SHF.R.S32.HI R5, RZ, 0x1f, R27 ;  /* 0x0000001fff057819 */ /* 0x000fe2000001141b */
[C---:B------:R-:W-:Y:S01]  /*0560*/  VIADD R8, R26.reuse, 0x100 ;  /* 0x000001001a087836 */ /* 0x040fe20000000000 */
[----:B------:R-:W-:Y:S01]  /*0570*/  IADD3.X R11, PT, PT, R11, R9, R6, P0, P1 ;  /* 0x000000090b0b7210 */ /* 0x000fe200007e2406 */
[----:B------:R-:W-:Y:S01]  /*0580*/  VIADD R6, R26, 0x300 ;  /* 0x000003001a067836 */ /* 0x000fe20000000000 */
[----:B------:R-:W-:Y:S01]  /*0590*/  @P5 IADD3 R9, P2, PT, R4, R7, RZ ;  /* 0x0000000704095210 */ /* 0x000fe20007f5e0ff */
[----:B------:R-:W-:Y:S01]  /*05a0*/  VIADD R10, R26, 0x200 ;  /* 0x000002001a0a7836 */ /* 0x000fe20000000000 */
[----:B------:R-:W-:-:S02]  /*05b0*/  ISETP.GE.AND P0, PT, R8, R27, PT ;  /* 0x0000001b0800720c */ /* 0x000fc40003f06270 */
[----:B------:R-:W-:Y:S01]  /*05c0*/  IADD3 R24, P3, P4, R7, R26, -R27 ;  /* 0x0000001a07187210 */ /* 0x000fe20007c7e81b */
[----:B------:R-:W-:Y:S01]  /*05d0*/  @P5 IMAD.SHL.U32 R8, R9, 0x4, RZ ;  /* 0x0000000409085824 */ /* 0x000fe200078e00ff */
[----:B------:R-:W-:Y:S02]  /*05e0*/  @P5 LEA.HI.X.SX32 R4, R4, R11, 0x1, P2 ;  /* 0x0000000b04045211 */ /* 0x000fe400010f0eff */
[----:B------:R-:W-:Y:S02]  /*05f0*/  ISETP.GE.AND P2, PT, R6, R27, PT ;  /* 0x0000001b0600720c */ /* 0x000fe40003f46270 */
[----:B------:R-:W-:Y:S02]  /*0600*/  IADD3.X R5, PT, PT, R11, RZ, ~R5, P3, P4 ;  /* 0x000000ff0b057210 */ /* 0x000fe40001fe8c05 */
[----:B------:R-:W-:Y:S02]  /*0610*/  @P5 SHF.L.U64.HI R9, R9, 0x2, R4 ;  /* 0x0000000209095819 */ /* 0x000fe40000010204 */
[----:B------:R-:W-:-:S02]  /*0620*/  @P5 IADD3 R6, P4, PT, R8, UR4, RZ ;  /* 0x0000000408065c10 */ /* 0x000fc4000ff9e0ff */
[----:B------:R-:W-:Y:S02]  /*0630*/  @P5 IADD3 R8, P6, PT, R8, UR8, RZ ;  /* 0x0000000808085c10 */ /* 0x000fe4000ffde0ff */
[C---:B------:R-:W-:Y:S02]  /*0640*/  @P5 IADD3.X R7, PT, PT, R9.reuse, UR5, RZ, P4, !PT ;  /* 0x0000000509075c10 */ /* 0x040fe4000a7fe4ff */
[----:B------:R-:W-:Y:S01]  /*0650*/  ISETP.GE.AND P1, PT, R10, R27, PT ;  /* 0x0000001b0a00720c */ /* 0x000fe20003f26270 */
[----:B------:R-:W-:Y:S01]  /*0660*/  VIADD R10, R26, 0x500 ;  /* 0x000005001a0a7836 */ /* 0x000fe20000000000 */
[----:B------:R-:W-:Y:S02]  /*0670*/  @P5 IADD3.X R9, PT, PT, R9, UR9, RZ, P6, !PT ;  /* 0x0000000909095c10 */ /* 0x000fe4000b7fe4ff */
[C---:B------:R-:W-:Y:S01]  /*0680*/  SHF.L.U64.HI R5, R24.reuse, 0x2, R5 ;  /* 0x0000000218057819 */ /* 0x040fe20000010205 */
[----:B------:R-:W-:Y:S01]  /*0690*/  IMAD.SHL.U32 R24, R24, 0x4, RZ ;  /* 0x0000000418187824 */ /* 0x000fe200078e00ff */
[----:B------:R-:W-:-:S02]  /*06a0*/  LOP3.LUT R4, R26, 0x400, RZ, 0xfc, !PT ;  /* 0x000004001a047812 */ /* 0x000fc400078efcff */
[-C--:B------:R-:W-:Y:S01]  /*06b0*/  ISETP.GE.AND P4, PT, R10, R27.reuse, PT ;  /* 0x0000001b0a00720c */ /* 0x080fe20003f86270 */
[----:B------:R-:W-:Y:S01]  /*06c0*/  VIADD R10, R26, 0x700 ;  /* 0x000007001a0a7836 */ /* 0x000fe20000000000 */
[----:B------:R-:W-:Y:S01]  /*06d0*/  ISETP.GE.AND P3, PT, R4, R27, PT ;  /* 0x0000001b0400720c */ /* 0x000fe20003f66270 */
[----:B------:R-:W-:Y:S01]  /*06e0*/  VIADD R4, R26, 0x600 ;  /* 0x000006001a047836 */ /* 0x000fe20000000000 */
[----:B------:R0:W5:Y:S04]  /*06f0*/  @P5 LDG.E R2, desc[UR6][R6.64] ;  /* 0x0000000606025981 */ /* 0x000168000c1e1900 */
[----:B------:R0:W5:Y:S01]  /*0700*/  @P5 LDG.E R3, desc[UR6][R8.64] ;  /* 0x0000000608035981 */ /* 0x000162000c1e1900 */
[C---:B------:R-:W-:Y:S02]  /*0710*/  IADD3 R20, P5, PT, R24.reuse, UR8, RZ ;  /* 0x0000000818147c10 */ /* 0x040fe4000ffbe0ff */
[----:B------:R-:W-:-:S02]  /*0720*/  IADD3 R24, P6, PT, R24, UR4, RZ ;  /* 0x0000000418187c10 */ /* 0x000fc4000ffde0ff */
[C---:B------:R-:W-:Y:S02]  /*0730*/  IADD3.X R21, PT, PT, R5.reuse, UR9, RZ, P5, !PT ;  /* 0x0000000905157c10 */ /* 0x040fe4000affe4ff */
[----:B------:R-:W-:Y:S02]  /*0740*/  IADD3.X R25, PT, PT, R5, UR5, RZ, P6, !PT ;  /* 0x0000000505197c10 */ /* 0x000fe4000b7fe4ff */
[-C--:B------:R-:W-:Y:S01]  /*0750*/  ISETP.GE.AND P5, PT, R4, R27.reuse, PT ;  /* 0x0000001b0400720c */ /* 0x080fe20003fa6270 */
[----:B------:R0:W5:Y:S01]  /*0760*/  @P0 LDG.E R5, desc[UR6][R20.64+0x400] ;  /* 0x0004000614050981 */ /* 0x000162000c1e1900 */
[----:B------:R-:W-:-:S03]  /*0770*/  ISETP.GE.AND P6, PT, R10, R27, PT ;  /* 0x0000001b0a00720c */ /* 0x000fc60003fc6270 */
[----:B------:R0:W5:Y:S04]  /*0780*/  @P0 LDG.E R4, desc[UR6][R24.64+0x400] ;  /* 0x0004000618040981 */ /* 0x000168000c1e1900 */
        /* <DEDUP_REMOVED lines=12> */
[----:B------:R0:W5:Y:S04]  /*0850*/  @!P0 LDG.E R5, desc[UR6][R18.64+0x400] ;  /* 0x0004000612058981 */ /* 0x000168000c1e1900 */
        /* <DEDUP_REMOVED lines=12> */
[----:B------:R0:W5:Y:S01]  /*0920*/  @!P6 LDG.E R23, desc[UR6][R18.64+0x1c00] ;  /* 0x001c00061217e981 */ /* 0x000162000c1e1900 */
[----:B------:R-:W-:Y:S05]  /*0930*/  BRA `(.L_x_2) ;  /* 0x0000000000ec7947 */ /* 0x000fea0003800000 */
.L_x_1:
[----:B------:R-:W0:Y:S01]  /*0940*/  LDCU.64 UR4, c[0x0][0x3a8] ;  /* 0x00007500ff0477ac */ /* 0x000e220008000a00 */
[----:B------:R-:W-:Y:S02]  /*0950*/  IADD3 R2, P1, PT, R4, R26, RZ ;  /* 0x0000001a04027210 */ /* 0x000fe40007f3e0ff */
[----:B------:R-:W-:-:S03]  /*0960*/  ISETP.GE.AND P0, PT, R26, R27, PT ;  /* 0x0000001b1a00720c */ /* 0x000fc60003f06270 */
[----:B------:R-:W-:Y:S01]  /*0970*/  IMAD.X R5, RZ, RZ, R5, P1 ;  /* 0x000000ffff057224 */ /* 0x000fe200008e0605 */
[----:B0-----:R-:W-:-:S04]  /*0980*/  LEA R16, P1, R2, UR4, 0x3 ;  /* 0x0000000402107c11 */ /* 0x001fc8000f8218ff */
[----:B------:R-:W-:-:S05]  /*0990*/  LEA.HI.X R17, R2, UR5, R5, 0x3, P1 ;  /* 0x0000000502117c11 */ /* 0x000fca00088f1c05 */
[----:B------:R1:W5:Y:S04]  /*09a0*/  @!P0 LDG.E R2, desc[UR6][R16.64] ;  /* 0x0000000610028981 */ /* 0x000368000c1e1900 */
[----:B------:R1:W5:Y:S01]  /*09b0*/  @!P0 LDG.E R3, desc[UR6][R16.64+0x4] ;  /* 0x0000040610038981 */ /* 0x000362000c1e1900 */
[----:B------:R-:W-:Y:S01]  /*09c0*/  IMAD.IADD R4, R26, 0x1, -R27 ;  /* 0x000000011a047824 */ /* 0x000fe200078e0a1b */
[----:B------:R-:W-:Y:S01]  /*09d0*/  IADD3 R7, P1, P2, R10, R7, R8 ;  /* 0x000000070a077210 */ /* 0x000fe20007a3e008 */
[C---:B------:R-:W-:Y:S02]  /*09e0*/  VIADD R8, R26.reuse, 0x100 ;  /* 0x000001001a087836 */ /* 0x040fe40000000000 */
[C---:B------:R-:W-:Y:S01]  /*09f0*/  VIADD R10, R26.reuse, 0x200 ;  /* 0x000002001a0a7836 */ /* 0x040fe20000000000 */
[----:B------:R-:W-:Y:S01]  /*0a00*/  IADD3.X R6, PT, PT, R11, R9, R6, P1, P2 ;  /* 0x000000090b067210 */ /* 0x000fe20000fe4406 */
[----:B------:R-:W-:Y:S01]  /*0a10*/  VIADD R12, R26, 0x300 ;  /* 0x000003001a0c7836 */ /* 0x000fe20000000000 */
[----:B------:R-:W-:-:S02]  /*0a20*/  IADD3 R7, P4, PT, R4, R7, RZ ;  /* 0x0000000704077210 */ /* 0x000fc40007f9e0ff */
[-C--:B------:R-:W-:Y:S01]  /*0a30*/  ISETP.GE.AND P1, PT, R8, R27.reuse, PT ;  /* 0x0000001b0800720c */ /* 0x080fe20003f26270 */
[----:B------:R-:W-:Y:S01]  /*0a40*/  VIADD R8, R26, 0x500 ;  /* 0x000005001a087836 */ /* 0x000fe20000000000 */
[----:B------:R-:W-:Y:S02]  /*0a50*/  LEA.HI.X.SX32 R6, R4, R6, 0x1, P4 ;  /* 0x0000000604067211 */ /* 0x000fe400020f0eff */
[C---:B------:R-:W-:Y:S02]  /*0a60*/  LEA R18, P4, R7.reuse, UR4, 0x3 ;  /* 0x0000000407127c11 */ /* 0x040fe4000f8818ff */
[----:B------:R-:W-:Y:S02]  /*0a70*/  LOP3.LUT R4, R26, 0x400, RZ, 0xfc, !PT ;  /* 0x000004001a047812 */ /* 0x000fe400078efcff */
[----:B------:R-:W-:Y:S01]  /*0a80*/  ISETP.GE.AND P2, PT, R10, R27, PT ;  /* 0x0000001b0a00720c */ /* 0x000fe20003f46270 */
[----:B------:R-:W-:Y:S01]  /*0a90*/  VIADD R10, R26, 0x600 ;  /* 0x000006001a0a7836 */ /* 0x000fe20000000000 */
[----:B------:R-:W-:-:S02]  /*0aa0*/  LEA.HI.X R19, R7, UR5, R6, 0x3, P4 ;  /* 0x0000000507137c11 */ /* 0x000fc4000a0f1c06 */
[-C--:B------:R-:W-:Y:S01]  /*0ab0*/  ISETP.GE.AND P6, PT, R4, R27.reuse, PT ;  /* 0x0000001b0400720c */ /* 0x080fe20003fc6270 */
[----:B------:R-:W-:Y:S01]  /*0ac0*/  VIADD R4, R26, 0x700 ;  /* 0x000007001a047836 */ /* 0x000fe20000000000 */
[-C--:B------:R-:W-:Y:S01]  /*0ad0*/  ISETP.GE.AND P3, PT, R12, R27.reuse, PT ;  /* 0x0000001b0c00720c */ /* 0x080fe20003f66270 */
[----:B------:R1:W5:Y:S01]  /*0ae0*/  @P1 LDG.E R5, desc[UR6][R18.64+0x804] ;  /* 0x0008040612051981 */ /* 0x000362000c1e1900 */
[-C--:B------:R-:W-:Y:S02]  /*0af0*/  ISETP.GE.AND P5, PT, R8, R27.reuse, PT ;  /* 0x0000001b0800720c */ /* 0x080fe40003fa6270 */
        /* <DEDUP_REMOVED lines=12> */
[----:B------:R1:W5:Y:S01]  /*0bc0*/  @P0 LDG.E R3, desc[UR6][R18.64+0x4] ;  /* 0x0000040612030981 */ /* 0x000362000c1e1900 */
[----:B------:R-:W-:-:S03]  /*0bd0*/  ISETP.GE.AND P0, PT, R4, R27, PT ;  /* 0x0000001b0400720c */ /* 0x000fc60003f06270 */
[----:B------:R1:W5:Y:S10]  /*0be0*/  @P1 LDG.E R4, desc[UR6][R18.64+0x800] ;  /* 0x0008000612041981 */ /* 0x000374000c1e1900 */
        /* <DEDUP_REMOVED lines=15> */
[----:B------:R1:W5:Y:S02]  /*0ce0*/  @!P0 LDG.E R23, desc[UR6][R16.64+0x3804] ;  /* 0x0038040610178981 */ /* 0x000364000c1e1900 */
.L_x_2:
[----:B------:R-:W2:Y:S01]  /*0cf0*/  S2UR UR5, SR_CgaCtaId ;  /* 0x00000000000579c3 */ /* 0x000ea20000008800 */
[----:B------:R-:W-:Y:S01]  /*0d00*/  UMOV UR4, 0x400 ;  /* 0x0000040000047882 */ /* 0x000fe20000000000 */
[----:B01----:R-:W-:Y:S01]  /*0d10*/  IMAD.SHL.U32 R16, R26, 0x8, RZ ;  /* 0x000000081a107824 */ /* 0x003fe200078e00ff */
[----:B--2---:R-:W-:-:S09]  /*0d20*/  ULEA UR4, UR5, UR4, 0x18 ;  /* 0x0000000405047291 */ /* 0x004fd2000f8ec0ff */
[----:B-----5:R0:W-:Y:S04]  /*0d30*/  STS.64 [R16+UR4], R2 ;  /* 0x0000000210007988 */ /* 0x0201e80008000a04 */
[----:B------:R1:W-:Y:S04]  /*0d40*/  STS.64 [R16+UR4+0x800], R4 ;  /* 0x0008000410007988 */ /* 0x0003e80008000a04 */
[----:B------:R2:W-:Y:S04]  /*0d50*/  STS.64 [R16+UR4+0x1000], R6 ;  /* 0x0010000610007988 */ /* 0x0005e80008000a04 */
[----:B------:R2:W-:Y:S04]  /*0d60*/  STS.64 [R16+UR4+0x1800], R8 ;  /* 0x0018000810007988 */ /* 0x0005e80008000a04 */
[----:B------:R2:W-:Y:S04]  /*0d70*/  STS.64 [R16+UR4+0x2000], R10 ;  /* 0x0020000a10007988 */ /* 0x0005e80008000a04 */
[----:B------:R2:W-:Y:S04]  /*0d80*/  STS.64 [R16+UR4+0x2800], R12 ;  /* 0x0028000c10007988 */ /* 0x0005e80008000a04 */
[----:B------:R2:W-:Y:S04]  /*0d90*/  STS.64 [R16+UR4+0x3000], R14 ;  /* 0x0030000e10007988 */ /* 0x0005e80008000a04 */
[----:B------:R2:W-:Y:S01]  /*0da0*/  STS.64 [R16+UR4+0x3800], R22 ;  /* 0x0038001610007988 */ /* 0x0005e20008000a04 */
[----:B------:R-:W-:Y:S01]  /*0db0*/  BAR.SYNC.DEFER_BLOCKING 0x0 ;  /* 0x0000000000007b1d */ /* 0x000fe20000010000 */
[----:B0-----:R-:W-:-:S07]  /*0dc0*/  IMAD.IADD R3, R28, 0x1, R27 ;  /* 0x000000011c037824 */ /* 0x001fce00078e021b */
[----:B------:R-:W-:Y:S01]  /*0dd0*/  PREEXIT ;  /* 0x000000000000782d */ /* 0x000fe20000000000 */
[----:B------:R-:W-:Y:S01]  /*0de0*/  BSSY.RECONVERGENT B0, `(.L_x_3) ;  /* 0x000001d000007945 */ /* 0x000fe20003800200 */
[----:B------:R-:W-:Y:S02]  /*0df0*/  LEA R2, R27, UR4, 0x3 ;  /* 0x000000041b027c11 */ /* 0x000fe4000f8e18ff */
[----:B-1----:R-:W-:-:S04]  /*0e00*/  VIMNMX R5, PT, PT, R16, R3, PT ;  /* 0x0000000310057248 */ /* 0x002fc80003fe0100 */
[C---:B------:R-:W-:Y:S01]  /*0e10*/  ISETP.GE.AND P0, PT, R5.reuse, R28, PT ;  /* 0x0000001c0500720c */ /* 0x040fe20003f06270 */
[C---:B------:R-:W-:Y:S01]  /*0e20*/  IMAD.IADD R28, R5.reuse, 0x1, -R28 ;  /* 0x00000001051c7824 */ /* 0x040fe200078e0a1c */
[----:B------:R-:W-:-:S04]  /*0e30*/  VIMNMX R4, PT, PT, R5, R27, PT ;  /* 0x0000001b05047248 */ /* 0x000fc80003fe0100 */
[----:B------:R-:W-:-:S04]  /*0e40*/  SEL R28, R28, RZ, P0 ;  /* 0x000000ff1c1c7207 */ /* 0x000fc80000000000 */
[----:B------:R-:W-:-:S13]  /*0e50*/  ISETP.GE.AND P0, PT, R28, R4, PT ;  /* 0x000000041c00720c */ /* 0x000fda0003f06270 */
[----:B--2---:R-:W-:Y:S05]  /*0e60*/  @P0 BRA `(.L_x_4) ;  /* 0x0000000000500947 */ /* 0x004fea0003800000 */
.L_x_7:
[----:B------:R-:W-:Y:S01]  /*0e70*/  IMAD.IADD R6, R4, 0x1, -R28 ;  /* 0x0000000104067824 */ /* 0x000fe200078e0a1c */
[----:B------:R-:W-:Y:S01]  /*0e80*/  BSSY.RECONVERGENT B1, `(.L_x_5) ;  /* 0x000000e000017945 */ /* 0x000fe20003800200 */
[----:B------:R-:W-:-:S03]  /*0e90*/  PLOP3.LUT P0, PT, PT, PT, PT, 0x8, 0x80 ;  /* 0x000000000080781c */ /* 0x000fc60003f0e170 */
[----:B------:R-:W-:-:S04]  /*0ea0*/  LEA.HI R6, R6, R6, RZ, 0x1 ;  /* 0x0000000606067211 */ /* 0x000fc800078f08ff */
[----:B------:R-:W-:-:S04]  /*0eb0*/  LEA.HI.SX32 R9, R6, R28, 0x1f ;  /* 0x0000001c06097211 */ /* 0x000fc800078ffaff */
[----:B------:R-:W-:-:S05]  /*0ec0*/  LOP3.LUT R6, RZ, R9, RZ, 0x33, !PT ;  /* 0x00000009ff067212 */ /* 0x000fca00078e33ff */
[----:B------:R-:W-:Y:S01]  /*0ed0*/  IMAD.IADD R7, R5, 0x1, R6 ;  /* 0x0000000105077824 */ /* 0x000fe200078e0206 */
[----:B------:R-:W-:-:S03]  /*0ee0*/  LEA R6, R9, UR4, 0x3 ;  /* 0x0000000409067c11 */ /* 0x000fc6000f8e18ff */
[----:B------:R-:W-:Y:S02]  /*0ef0*/  IMAD R7, R7, 0x8, R2 ;  /* 0x0000000807077824 */ /* 0x000fe400078e0202 */
[----:B------:R-:W-:Y:S04]  /*0f00*/  LDS.64 R10, [R6] ;  /* 0x00000000060a7984 */ /* 0x000fe80000000a00 */
[----:B------:R-:W0:Y:S02]  /*0f10*/  LDS.64 R12, [R7] ;  /* 0x00000000070c7984 */ /* 0x000e240000000a00 */
[----:B0-----:R-:W-:-:S13]  /*0f20*/  FSETP.GEU.AND P1, PT, R12, R10, PT ;  /* 0x0000000a0c00720b */ /* 0x001fda0003f2e000 */
[----:B------:R-:W-:Y:S05]  /*0f30*/  @!P1 BRA `(.L_x_6) ;  /* 0x0000000000089947 */ /* 0x000fea0003800000 */
[----:B------:R-:W-:-:S04]  /*0f40*/  FSETP.GEU.AND P0, PT, R10, R12, PT ;  /* 0x0000000c0a00720b */ /* 0x000fc80003f0e000 */
[----:B------:R-:W-:-:S13]  /*0f50*/  ISETP.GE.OR P0, PT, R13, R11, !P0 ;  /* 0x0000000b0d00720c */ /* 0x000fda0004706670 */
.L_x_6:
[----:B------:R-:W-:Y:S05]  /*0f60*/  BSYNC.RECONVERGENT B1 ;  /* 0x0000000000017941 */ /* 0x000fea0003800200 */
.L_x_5:
[----:B------:R-:W-:Y:S01]  /*0f70*/  @P0 VIADD R28, R9, 0x1 ;  /* 0x00000001091c0836 */ /* 0x000fe20000000000 */
[----:B------:R-:W-:-:S04]  /*0f80*/  SEL R4, R4, R9, P0 ;  /* 0x0000000904047207 */ /* 0x000fc80000000000 */
[----:B------:R-:W-:-:S13]  /*0f90*/  ISETP.GE.AND P0, PT, R28, R4, PT ;  /* 0x000000041c00720c */ /* 0x000fda0003f06270 */
[----:B------:R-:W-:Y:S05]  /*0fa0*/  @!P0 BRA `(.L_x_7) ;  /* 0xfffffffc00b08947 */ /* 0x000fea000383ffff */
.L_x_4:
[----:B------:R-:W-:Y:S05]  /*0fb0*/  BSYNC.RECONVERGENT B0 ;  /* 0x0000000000007941 */ /* 0x000fea0003800200 */
.L_x_3:
[----:B------:R-:W-:Y:S01]  /*0fc0*/  IMAD.IADD R5, R5, 0x1, -R28 ;  /* 0x0000000105057824 */ /* 0x000fe200078e0a1c */
[----:B------:R-:W-:Y:S01]  /*0fd0*/  LEA R9, R28, UR4, 0x3 ;  /* 0x000000041c097c11 */ /* 0x000fe2000f8e18ff */
[----:B------:R-:W-:Y:S01]  /*0fe0*/  BSSY.RECONVERGENT B0, `(.L_x_8) ;  /* 0x000000e000007945 */ /* 0x000fe20003800200 */
[----:B------:R-:W-:Y:S01]  /*0ff0*/  PLOP3.LUT P0, PT, PT, PT, PT, 0x8, 0x80 ;  /* 0x000000000080781c */ /* 0x000fe20003f0e170 */
[C---:B------:R-:W-:Y:S02]  /*1000*/  IMAD R7, R5.reuse, 0x8, R2 ;  /* 0x0000000805077824 */ /* 0x040fe400078e0202 */
[----:B------:R0:W1:Y:S01]  /*1010*/  LDS.64 R18, [R9] ;  /* 0x0000000009127984 */ /* 0x0000620000000a00 */
[----:B------:R-:W-:-:S03]  /*1020*/  IMAD.IADD R6, R5, 0x1, R27 ;  /* 0x0000000105067824 */ /* 0x000fc600078e021b */
[----:B------:R0:W2:Y:S02]  /*1030*/  LDS.64 R20, [R7] ;  /* 0x0000000007147984 */ /* 0x0000a40000000a00 */
[----:B------:R-:W-:-:S13]  /*1040*/  ISETP.GE.AND P1, PT, R6, R3, PT ;  /* 0x000000030600720c */ /* 0x000fda0003f26270 */
[----:B0-----:R-:W-:Y:S05]  /*1050*/  @P1 BRA `(.L_x_9) ;  /* 0x0000000000181947 */ /* 0x001fea0003800000 */
[----:B-12---:R-:W-:Y:S02]  /*1060*/  FSETP.GEU.AND P1, PT, R20, R18, PT ;  /* 0x000000121400720b */ /* 0x006fe40003f2e000 */
[----:B------:R-:W-:Y:S02]  /*1070*/  PLOP3.LUT P0, PT, PT, PT, PT, 0x80, 0x8 ;  /* 0x000000000008781c */ /* 0x000fe40003f0f070 */
[----:B------:R-:W-:-:S13]  /*1080*/  ISETP.GE.OR P1, PT, R28, R27, !P1 ;  /* 0x0000001b1c00720c */ /* 0x000fda0004f26670 */
[----:B------:R-:W-:Y:S05]  /*1090*/  @P1 BRA `(.L_x_9) ;  /* 0x0000000000081947 */ /* 0x000fea0003800000 */
[----:B------:R-:W-:-:S04]  /*10a0*/  FSETP.GEU.AND P0, PT, R18, R20, PT ;  /* 0x000000141200720b */ /* 0x000fc80003f0e000 */
[----:B------:R-:W-:-:S13]  /*10b0*/  ISETP.LT.AND P0, PT, R21, R19, P0 ;  /* 0x000000131500720c */ /* 0x000fda0000701270 */
.L_x_9:
[----:B------:R-:W-:Y:S05]  /*10c0*/  BSYNC.RECONVERGENT B0 ;  /* 0x0000000000007941 */ /* 0x000fea0003800200 */
.L_x_8:
[----:B------:R-:W-:Y:S01]  /*10d0*/  VIADD R2, R6, 0x1 ;  /* 0x0000000106027836 */ /* 0x000fe20000000000 */
[----:B------:R-:W-:Y:S01]  /*10e0*/  BSSY.RECONVERGENT B0, `(.L_x_10) ;  /* 0x0000013000007945 */ /* 0x000fe20003800200 */
[----:B------:R-:W-:Y:S01]  /*10f0*/  @!P0 IMAD.MOV R2, RZ, RZ, R6 ;  /* 0x000000ffff028224 */ /* 0x000fe200078e0206 */
[----:B-12---:R-:W-:Y:S01]  /*1100*/  FSEL R4, R20, R18, P0 ;  /* 0x0000001214047208 */ /* 0x006fe20000000000 */
[----:B------:R-:W-:Y:S01]  /*1110*/  VIADD R6, R28, 0x1 ;  /* 0x000000011c067836 */ /* 0x000fe20000000000 */
[----:B------:R-:W-:Y:S01]  /*1120*/  SEL R5, R21, R19, P0 ;  /* 0x0000001315057207 */ /* 0x000fe20000000000 */
[----:B------:R-:W-:Y:S01]  /*1130*/  @P0 IMAD.MOV R6, RZ, RZ, R28 ;  /* 0x000000ffff060224 */ /* 0x000fe200078e021c */
[C---:B------:R-:W-:Y:S01]  /*1140*/  ISETP.GE.AND P1, PT, R2.reuse, R3, PT ;  /* 0x000000030200720c */ /* 0x040fe20003f26270 */
[----:B------:R0:W1:Y:S01]  /*1150*/  @P0 LDS.64 R20, [R7+0x8] ;  /* 0x0000080007140984 */ /* 0x0000620000000a00 */
[----:B------:R-:W-:Y:S02]  /*1160*/  VIADD R8, R2, 0x1 ;  /* 0x0000000102087836 */ /* 0x000fe40000000000 */
[----:B------:R-:W-:Y:S01]  /*1170*/  VIADD R10, R6, 0x1 ;  /* 0x00000001060a7836 */ /* 0x000fe20000000000 */
[----:B------:R0:W2:Y:S01]  /*1180*/  @!P0 LDS.64 R18, [R9+0x8] ;  /* 0x0000080009128984 */ /* 0x0000a20000000a00 */
[----:B------:R-:W-:-:S07]  /*1190*/  PLOP3.LUT P0, PT, PT, PT, PT, 0x8, 0x80 ;  /* 0x000000000080781c */ /* 0x000fce0003f0e170 */
[----:B0-----:R-:W-:Y:S06]  /*11a0*/  @P1 BRA `(.L_x_11) ;  /* 0x0000000000181947 */ /* 0x001fec0003800000 */
[----:B-12---:R-:W-:Y:S02]  /*11b0*/  FSETP.GEU.AND P1, PT, R20, R18, PT ;  /* 0x000000121400720b */ /* 0x006fe40003f2e000 */
[----:B------:R-:W-:Y:S02]  /*11c0*/  PLOP3.LUT P0, PT, PT, PT, PT, 0x80, 0x8 ;  /* 0x000000000008781c */ /* 0x000fe40003f0f070 */
[----:B------:R-:W-:-:S13]  /*11d0*/  ISETP.GE.OR P1, PT, R6, R27, !P1 ;  /* 0x0000001b0600720c */ /* 0x000fda0004f26670 */
[----:B------:R-:W-:Y:S05]  /*11e0*/  @P1 BRA `(.L_x_11) ;  /* 0x0000000000081947 */ /* 0x000fea0003800000 */
[----:B------:R-:W-:-:S04]  /*11f0*/  FSETP.GEU.AND P0, PT, R18, R20, PT ;  /* 0x000000141200720b */ /* 0x000fc80003f0e000 */
[----:B------:R-:W-:-:S13]  /*1200*/  ISETP.LT.AND P0, PT, R21, R19, P0 ;  /* 0x000000131500720c */ /* 0x000fda0000701270 */
.L_x_11:
[----:B------:R-:W-:Y:S05]  /*1210*/  BSYNC.RECONVERGENT B0 ;  /* 0x0000000000007941 */ /* 0x000fea0003800200 */
.L_x_10:
[----:B------:R-:W-:Y:S01]  /*1220*/  @!P0 IMAD.MOV R8, RZ, RZ, R2 ;  /* 0x000000ffff088224 */ /* 0x000fe200078e0202 */
[----:B------:R-:W-:Y:S01]  /*1230*/  BSSY.RECONVERGENT B0, `(.L_x_12) ;  /* 0x0000013000007945 */ /* 0x000fe20003800200 */
[----:B------:R-:W-:Y:S01]  /*1240*/  @P0 IMAD.MOV R10, RZ, RZ, R6 ;  /* 0x000000ffff0a0224 */ /* 0x000fe200078e0206 */
[----:B-12---:R-:W-:Y:S01]  /*1250*/  FSEL R6, R20, R18, P0 ;  /* 0x0000001214067208 */ /* 0x006fe20000000000 */
[C---:B------:R-:W-:Y:S01]  /*1260*/  VIADD R12, R8.reuse, 0x1 ;  /* 0x00000001080c7836 */ /* 0x040fe20000000000 */
[----:B------:R-:W-:Y:S01]  /*1270*/  ISETP.GE.AND P1, PT, R8, R3, PT ;  /* 0x000000030800720c */ /* 0x000fe20003f26270 */
[C---:B------:R-:W-:Y:S01]  /*1280*/  VIADD R14, R10.reuse, 0x1 ;  /* 0x000000010a0e7836 */ /* 0x040fe20000000000 */
[----:B------:R-:W-:Y:S02]  /*1290*/  @!P0 LEA R2, R10, UR4, 0x3 ;  /* 0x000000040a028c11 */ /* 0x000fe4000f8e18ff */
[----:B------:R-:W-:Y:S02]  /*12a0*/  @P0 LEA R9, R8, UR4, 0x3 ;  /* 0x0000000408090c11 */ /* 0x000fe4000f8e18ff */
[----:B------:R-:W-:-:S02]  /*12b0*/  SEL R7, R21, R19, P0 ;  /* 0x0000001315077207 */ /* 0x000fc40000000000 */
[----:B------:R0:W1:Y:S04]  /*12c0*/  @!P0 LDS.64 R18, [R2] ;  /* 0x0000000002128984 */ /* 0x0000680000000a00 */
[----:B------:R0:W2:Y:S01]  /*12d0*/  @P0 LDS.64 R20, [R9] ;  /* 0x0000000009140984 */ /* 0x0000a20000000a00 */
[----:B------:R-:W-:Y:S01]  /*12e0*/  PLOP3.LUT P0, PT, PT, PT, PT, 0x8, 0x80 ;  /* 0x000000000080781c */ /* 0x000fe20003f0e170 */
[----:B------:R-:W-:-:S12]  /*12f0*/  @P1 BRA `(.L_x_13) ;  /* 0x0000000000181947 */ /* 0x000fd80003800000 */
[----:B-12---:R-:W-:Y:S02]  /*1300*/  FSETP.GEU.AND P1, PT, R20, R18, PT ;  /* 0x000000121400720b */ /* 0x006fe40003f2e000 */
[----:B------:R-:W-:Y:S02]  /*1310*/  PLOP3.LUT P0, PT, PT, PT, PT, 0x80, 0x8 ;  /* 0x000000000008781c */ /* 0x000fe40003f0f070 */
[----:B------:R-:W-:-:S13]  /*1320*/  ISETP.GE.OR P1, PT, R10, R27, !P1 ;  /* 0x0000001b0a00720c */ /* 0x000fda0004f26670 */
[----:B------:R-:W-:Y:S05]  /*1330*/  @P1 BRA `(.L_x_13) ;  /* 0x0000000000081947 */ /* 0x000fea0003800000 */
[----:B------:R-:W-:-:S04]  /*1340*/  FSETP.GEU.AND P0, PT, R18, R20, PT ;  /* 0x000000141200720b */ /* 0x000fc80003f0e000 */
[----:B------:R-:W-:-:S13]  /*1350*/  ISETP.LT.AND P0, PT, R21, R19, P0 ;  /* 0x000000131500720c */ /* 0x000fda0000701270 */
.L_x_13:
[----:B------:R-:W-:Y:S05]  /*1360*/  BSYNC.RECONVERGENT B0 ;  /* 0x0000000000007941 */ /* 0x000fea0003800200 */
.L_x_12:
[----:B------:R-:W-:Y:S01]  /*1370*/  @!P0 IMAD.MOV R12, RZ, RZ, R8 ;  /* 0x000000ffff0c8224 */ /* 0x000fe200078e0208 */
[----:B------:R-:W-:Y:S01]  /*1380*/  BSSY.RECONVERGENT B0, `(.L_x_14) ;  /* 0x0000013000007945 */ /* 0x000fe20003800200 */
[----:B------:R-:W-:Y:S01]  /*1390*/  @P0 IMAD.MOV R14, RZ, RZ, R10 ;  /* 0x000000ffff0e0224 */ /* 0x000fe200078e020a */
[----:B-12---:R-:W-:Y:S01]  /*13a0*/  FSEL R8, R20, R18, P0 ;  /* 0x0000001214087208 */ /* 0x006fe20000000000 */
[C---:B------:R-:W-:Y:S01]  /*13b0*/  VIADD R16, R12.reuse, 0x1 ;  /* 0x000000010c107836 */ /* 0x040fe20000000000 */
[----:B------:R-:W-:Y:S01]  /*13c0*/  ISETP.GE.AND P1, PT, R12, R3, PT ;  /* 0x000000030c00720c */ /* 0x000fe20003f26270 */
[C---:B------:R-:W-:Y:S01]  /*13d0*/  VIADD R22, R14.reuse, 0x1 ;  /* 0x000000010e167836 */ /* 0x040fe20000000000 */
[----:B0-----:R-:W-:Y:S02]  /*13e0*/  @!P0 LEA R2, R14, UR4, 0x3 ;  /* 0x000000040e028c11 */ /* 0x001fe4000f8e18ff */
        /* <DEDUP_REMOVED lines=12> */
.L_x_15:
[----:B------:R-:W-:Y:S05]  /*14b0*/  BSYNC.RECONVERGENT B0 ;  /* 0x0000000000007941 */ /* 0x000fea0003800200 */
.L_x_14:
[----:B------:R-:W-:Y:S01]  /*14c0*/  @!P0 IMAD.MOV R16, RZ, RZ, R12 ;  /* 0x000000ffff108224 */ /* 0x000fe200078e020c */
[----:B------:R-:W-:Y:S01]  /*14d0*/  BSSY.RECONVERGENT B0, `(.L_x_16) ;  /* 0x0000013000007945 */ /* 0x000fe20003800200 */
[----:B------:R-:W-:Y:S01]  /*14e0*/  @P0 IMAD.MOV R22, RZ, RZ, R14 ;  /* 0x000000ffff160224 */ /* 0x000fe200078e020e */
[----:B012---:R-:W-:Y:S01]  /*14f0*/  FSEL R10, R20, R18, P0 ;  /* 0x00000012140a7208 */ /* 0x007fe20000000000 */
        /* <DEDUP_REMOVED lines=16> */
.L_x_17:
[----:B------:R-:W-:Y:S05]  /*1600*/  BSYNC.RECONVERGENT B0 ;  /* 0x0000000000007941 */ /* 0x000fea0003800200 */
.L_x_16:
        /* <DEDUP_REMOVED lines=20> */
.L_x_19:
[----:B------:R-:W-:Y:S05]  /*1750*/  BSYNC.RECONVERGENT B0 ;  /* 0x0000000000007941 */ /* 0x000fea0003800200 */
.L_x_18:
[----:B------:R-:W-:Y:S01]  /*1760*/  @!P0 IMAD.MOV R16, RZ, RZ, R14 ;  /* 0x000000ffff108224 */ /* 0x000fe200078e020e */
[----:B------:R-:W-:Y:S01]  /*1770*/  BSSY.RECONVERGENT B0, `(.L_x_20) ;  /* 0x0000011000007945 */ /* 0x000fe20003800200 */
[----:B------:R-:W-:Y:S01]  /*1780*/  @P0 IMAD.MOV R22, RZ, RZ, R24 ;  /* 0x000000ffff160224 */ /* 0x000fe200078e0218 */
[----:B-12---:R-:W-:Y:S02]  /*1790*/  FSEL R14, R20, R18, P0 ;  /* 0x00000012140e7208 */ /* 0x006fe40000000000 */
[----:B------:R-:W-:Y:S02]  /*17a0*/  ISETP.GE.AND P1, PT, R16, R3, PT ;  /* 0x000000031000720c */ /* 0x000fe40003f26270 */
        /* <DEDUP_REMOVED lines=13> */
.L_x_21:
[----:B------:R-:W-:Y:S05]  /*1880*/  BSYNC.RECONVERGENT B0 ;  /* 0x0000000000007941 */ /* 0x000fea0003800200 */
.L_x_20:
[----:B------:R-:W3:Y:S01]  /*1890*/  S2UR UR5, SR_CgaCtaId ;  /* 0x00000000000579c3 */ /* 0x000ee20000008800 */
[----:B------:R-:W-:Y:S01]  /*18a0*/  UMOV UR4, 0x400 ;  /* 0x0000040000047882 */ /* 0x000fe20000000000 */
[----:B------:R-:W-:Y:S01]  /*18b0*/  VIADD R23, R16, 0x1 ;  /* 0x0000000110177836 */ /* 0x000fe20000000000 */
[----:B------:R-:W-:Y:S01]  /*18c0*/  BSSY.RECONVERGENT B0, `(.L_x_22) ;  /* 0x0000016000007945 */ /* 0x000fe20003800200 */
[----:B------:R-:W-:Y:S01]  /*18d0*/  @!P0 IMAD.MOV R23, RZ, RZ, R16 ;  /* 0x000000ffff178224 */ /* 0x000fe200078e0210 */
[----:B-12---:R-:W-:Y:S01]  /*18e0*/  FSEL R16, R20, R18, P0 ;  /* 0x0000001214107208 */ /* 0x006fe20000000000 */
[----:B------:R-:W-:Y:S01]  /*18f0*/  VIADD R24, R22, 0x1 ;  /* 0x0000000116187836 */ /* 0x000fe20000000000 */
[----:B0-----:R-:W-:Y:S01]  /*1900*/  SEL R17, R21, R19, P0 ;  /* 0x0000001315117207 */ /* 0x001fe20000000000 */
[----:B------:R-:W-:Y:S01]  /*1910*/  @P0 IMAD.MOV R24, RZ, RZ, R22 ;  /* 0x000000ffff180224 */ /* 0x000fe200078e0216 */
[----:B------:R-:W-:Y:S01]  /*1920*/  ISETP.GE.AND P1, PT, R23, R3, PT ;  /* 0x000000031700720c */ /* 0x000fe20003f26270 */
[----:B---3--:R-:W-:-:S06]  /*1930*/  ULEA UR4, UR5, UR4, 0x18 ;  /* 0x0000000405047291 */ /* 0x008fcc000f8ec0ff */
[----:B------:R-:W-:-:S04]  /*1940*/  @!P0 IMAD.U32 R2, RZ, RZ, UR4 ;  /* 0x00000004ff028e24 */ /* 0x000fc8000f8e00ff */
[----:B------:R-:W-:Y:S02]  /*1950*/  @!P0 IMAD R22, R24, 0x8, R2 ;  /* 0x0000000818168824 */ /* 0x000fe400078e0202 */
[----:B------:R-:W-:-:S03]  /*1960*/  @P0 IMAD.U32 R2, RZ, RZ, UR4 ;  /* 0x00000004ff020e24 */ /* 0x000fc6000f8e00ff */
[----:B------:R0:W1:Y:S01]  /*1970*/  @!P0 LDS.64 R18, [R22] ;  /* 0x0000000016128984 */ /* 0x0000620000000a00 */
[----:B------:R-:W-:-:S05]  /*1980*/  @P0 IMAD R23, R23, 0x8, R2 ;  /* 0x0000000817170824 */ /* 0x000fca00078e0202 */
        /* <DEDUP_REMOVED lines=9> */
.L_x_23:
[----:B------:R-:W-:Y:S05]  /*1a20*/  BSYNC.RECONVERGENT B0 ;  /* 0x0000000000007941 */ /* 0x000fea0003800200 */
.L_x_22:
[----:B------:R-:W3:Y:S01]  /*1a30*/  LDCU.U8 UR4, c[0x0][0x380] ;  /* 0x00007000ff0477ac */ /* 0x000ee20008000000 */
[----:B-12---:R-:W-:Y:S01]  /*1a40*/  FSEL R18, R20, R18, P0 ;  /* 0x0000001214127208 */ /* 0x006fe20000000000 */
[----:B------:R-:W-:Y:S01]  /*1a50*/  IMAD.SHL.U32 R3, R26, 0x8, RZ ;  /* 0x000000081a037824 */ /* 0x000fe200078e00ff */
[----:B------:R-:W-:Y:S01]  /*1a60*/  SEL R19, R21, R19, P0 ;  /* 0x0000001315137207 */ /* 0x000fe20000000000 */
[----:B---3--:R-:W-:-:S04]  /*1a70*/  UPRMT UR4, UR4, 0x8880, URZ ;  /* 0x0000888004047896 */ /* 0x008fc800080000ff */
[----:B------:R-:W-:Y:S01]  /*1a80*/  UISETP.NE.AND UP0, UPT, UR4, URZ, UPT ;  /* 0x000000ff0400728c */ /* 0x000fe2000bf05270 */
[----:B------:R-:W-:Y:S08]  /*1a90*/  BAR.SYNC.DEFER_BLOCKING 0x0 ;  /* 0x0000000000007b1d */ /* 0x000ff00000010000 */
[----:B------:R-:W-:Y:S05]  /*1aa0*/  BRA.U !UP0, `(.L_x_24) ;  /* 0x0000000508147547 */ /* 0x000fea000b800000 */
[----:B0-----:R-:W0:Y:S01]  /*1ab0*/  S2R R22, SR_LANEID ;  /* 0x0000000000167919 */ /* 0x001e220000000000 */
[----:B------:R-:W-:Y:S01]  /*1ac0*/  LOP3.LUT R3, R3, 0x1f00, RZ, 0xc0, !PT ;  /* 0x00001f0003037812 */ /* 0x000fe200078ec0ff */
[----:B------:R-:W1:Y:S03]  /*1ad0*/  LDCU.64 UR4, c[0x0][0x3a8] ;  /* 0x00007500ff0477ac */ /* 0x000e660008000a00 */
[----:B------:R-:W-:Y:S01]  /*1ae0*/  LOP3.LUT R26, R3, 0x1f, R26, 0xf8, !PT ;  /* 0x0000001f031a7812 */ /* 0x000fe200078ef81a */
[----:B0-----:R-:W-:-:S05]  /*1af0*/  IMAD R20, R22, 0x8, R3 ;  /* 0x0000000816147824 */ /* 0x001fca00078e0203 */
[----:B------:R-:W-:Y:S01]  /*1b00*/  LEA.HI.SX32 R21, R20, R20, 0x1b ;  /* 0x0000001414157211 */ /* 0x000fe200078fdaff */
[----:B------:R-:W-:-:S04]  /*1b10*/  IMAD R20, R22, -0x7, R20 ;  /* 0xfffffff916147824 */ /* 0x000fc800078e0214 */
[----:B------:R-:W-:Y:S01]  /*1b20*/  IMAD R21, R21, 0x8, R2 ;  /* 0x0000000815157824 */ /* 0x000fe200078e0202 */
[CC--:B------:R-:W-:Y:S01]  /*1b30*/  LEA.HI.SX32 R23, R20.reuse, R20.reuse, 0x1b ;  /* 0x0000001414177211 */ /* 0x0c0fe200078fdaff */
[C---:B------:R-:W-:Y:S02]  /*1b40*/  VIADD R25, R20.reuse, 0x20 ;  /* 0x0000002014197836 */ /* 0x040fe40000000000 */
[C---:B------:R-:W-:Y:S01]  /*1b50*/  VIADD R27, R20.reuse, 0x40 ;  /* 0x00000040141b7836 */ /* 0x040fe20000000000 */
[----:B------:R0:W-:Y:S01]  /*1b60*/  STS.64 [R21], R4 ;  /* 0x0000000415007388 */ /* 0x0001e20000000a00 */
[----:B------:R-:W-:Y:S01]  /*1b70*/  VIADD R29, R20, 0x80 ;  /* 0x00000080141d7836 */ /* 0x000fe20000000000 */
[-C--:B------:R-:W-:Y:S02]  /*1b80*/  LEA.HI.SX32 R25, R25, R20.reuse, 0x1b ;  /* 0x0000001419197211 */ /* 0x080fe400078fdaff */
[----:B------:R2:W-:Y:S01]  /*1b90*/  STS.64 [R21+0x8], R6 ;  /* 0x0000080615007388 */ /* 0x0005e20000000a00 */
[----:B------:R-:W-:-:S02]  /*1ba0*/  LEA.HI.SX32 R27, R27, R20, 0x1b ;  /* 0x000000141b1b7211 */ /* 0x000fc400078fdaff */
[----:B------:R-:W-:Y:S01]  /*1bb0*/  LEA.HI.SX32 R29, R29, R20, 0x1b ;  /* 0x000000141d1d7211 */ /* 0x000fe200078fdaff */
[----:B------:R3:W-:Y:S01]  /*1bc0*/  STS.64 [R21+0x10], R8 ;  /* 0x0000100815007388 */ /* 0x0007e20000000a00 */
[----:B0-----:R-:W-:-:S03]  /*1bd0*/  VIADD R5, R20, 0x60 ;  /* 0x0000006014057836 */ /* 0x001fc60000000000 */
[----:B------:R0:W-:Y:S01]  /*1be0*/  STS.64 [R21+0x18], R10 ;  /* 0x0000180a15007388 */ /* 0x0001e20000000a00 */
[C---:B------:R-:W-:Y:S02]  /*1bf0*/  VIADD R4, R20.reuse, 0xc0 ;  /* 0x000000c014047836 */ /* 0x040fe40000000000 */
[C---:B--2---:R-:W-:Y:S01]  /*1c00*/  VIADD R6, R20.reuse, 0xe0 ;  /* 0x000000e014067836 */ /* 0x044fe20000000000 */
[----:B------:R2:W-:Y:S01]  /*1c10*/  STS.64 [R21+0x20], R12 ;  /* 0x0000200c15007388 */ /* 0x0005e20000000a00 */
[-C--:B------:R-:W-:Y:S01]  /*1c20*/  LEA.HI.SX32 R7, R5, R20.reuse, 0x1b ;  /* 0x0000001405077211 */ /* 0x080fe200078fdaff */
[----:B---3--:R-:W-:Y:S02]  /*1c30*/  VIADD R9, R20, 0xa0 ;  /* 0x000000a014097836 */ /* 0x008fe40000000000 */
[----:B------:R3:W-:Y:S01]  /*1c40*/  STS.64 [R21+0x28], R14 ;  /* 0x0000280e15007388 */ /* 0x0007e20000000a00 */
[--C-:B------:R-:W-:Y:S02]  /*1c50*/  IMAD R8, R27, 0x8, R2.reuse ;  /* 0x000000081b087824 */ /* 0x100fe400078e0202 */
[----:B------:R-:W-:Y:S01]  /*1c60*/  IMAD.MOV.U32 R27, RZ, RZ, RZ ;  /* 0x000000ffff1b7224 */ /* 0x000fe200078e00ff */
[-C--:B0-----:R-:W-:Y:S01]  /*1c70*/  LEA.HI.SX32 R11, R9, R20.reuse, 0x1b ;  /* 0x00000014090b7211 */ /* 0x081fe200078fdaff */
[----:B------:R0:W-:Y:S01]  /*1c80*/  STS.64 [R21+0x30], R16 ;  /* 0x0000301015007388 */ /* 0x0001e20000000a00 */
[----:B------:R-:W-:Y:S01]  /*1c90*/  IMAD R10, R7, 0x8, R2 ;  /* 0x00000008070a7824 */ /* 0x000fe200078e0202 */
[----:B--2---:R-:W-:-:S02]  /*1ca0*/  LEA.HI.SX32 R13, R4, R20, 0x1b ;  /* 0x00000014040d7211 */ /* 0x004fc400078fdaff */
[----:B------:R2:W-:Y:S01]  /*1cb0*/  STS.64 [R21+0x38], R18 ;  /* 0x0000381215007388 */ /* 0x0005e20000000a00 */
[--C-:B------:R-:W-:Y:S01]  /*1cc0*/  IMAD R4, R23, 0x8, R2.reuse ;  /* 0x0000000817047824 */ /* 0x100fe200078e0202 */
[----:B------:R-:W-:Y:S01]  /*1cd0*/  NOP ;  /* 0x0000000000007918 */ /* 0x000fe20000000000 */
[----:B---3--:R-:W-:Y:S01]  /*1ce0*/  LEA.HI.SX32 R15, R6, R20, 0x1b ;  /* 0x00000014060f7211 */ /* 0x008fe200078fdaff */
[----:B------:R-:W-:-:S03]  /*1cf0*/  IMAD R6, R25, 0x8, R2 ;  /* 0x0000000819067824 */ /* 0x000fc600078e0202 */
[----:B------:R-:W3:Y:S01]  /*1d00*/  LDS.64 R4, [R4] ;  /* 0x0000000004047984 */ /* 0x000ee20000000a00 */
[--C-:B------:R-:W-:Y:S02]  /*1d10*/  IMAD R12, R29, 0x8, R2.reuse ;  /* 0x000000081d0c7824 */ /* 0x100fe400078e0202 */
[--C-:B------:R-:W-:Y:S01]  /*1d20*/  IMAD R14, R11, 0x8, R2.reuse ;  /* 0x000000080b0e7824 */ /* 0x100fe200078e0202 */
[----:B------:R-:W-:Y:S01]  /*1d30*/  LDS.64 R8, [R8+0x200] ;  /* 0x0002000008087984 */ /* 0x000fe20000000a00 */
[--C-:B0-----:R-:W-:Y:S02]  /*1d40*/  IMAD R16, R13, 0x8, R2.reuse ;  /* 0x000000080d107824 */ /* 0x101fe400078e0202 */
[----:B--2---:R-:W-:Y:S01]  /*1d50*/  IMAD R18, R15, 0x8, R2 ;  /* 0x000000080f127824 */ /* 0x004fe200078e0202 */
[----:B------:R-:W0:Y:S01]  /*1d60*/  LDS.64 R6, [R6+0x100] ;  /* 0x0001000006067984 */ /* 0x000e220000000a00 */
[----:B------:R-:W-:-:S03]  /*1d70*/  IMAD.WIDE.U32 R26, R0, 0x800, R26 ;  /* 0x00000800001a7825 */ /* 0x000fc600078e001a */
[----:B------:R-:W2:Y:S01]  /*1d80*/  LDS.64 R10, [R10+0x300] ;  /* 0x000300000a0a7984 */ /* 0x000ea20000000a00 */
[----:B-1----:R-:W-:-:S03]  /*1d90*/  LEA R2, P0, R26, UR4, 0x3 ;  /* 0x000000041a027c11 */ /* 0x002fc6000f8018ff */
[----:B------:R-:W1:Y:S01]  /*1da0*/  LDS.64 R12, [R12+0x400] ;  /* 0x000400000c0c7984 */ /* 0x000e620000000a00 */
[----:B------:R-:W-:-:S03]  /*1db0*/  LEA.HI.X R3, R26, UR5, R27, 0x3, P0 ;  /* 0x000000051a037c11 */ /* 0x000fc600080f1c1b */
[----:B------:R-:W4:Y:S04]  /*1dc0*/  LDS.64 R14, [R14+0x500] ;  /* 0x000500000e0e7984 */ /* 0x000f280000000a00 */
[----:B------:R-:W5:Y:S04]  /*1dd0*/  LDS.64 R16, [R16+0x600] ;  /* 0x0006000010107984 */ /* 0x000f680000000a00 */
[----:B------:R-:W5:Y:S04]  /*1de0*/  LDS.64 R18, [R18+0x700] ;  /* 0x0007000012127984 */ /* 0x000f680000000a00 */
[----:B---3--:R-:W-:Y:S04]  /*1df0*/  STG.E desc[UR6][R2.64], R4 ;  /* 0x0000000402007986 */ /* 0x008fe8000c101906 */
[----:B------:R-:W-:Y:S04]  /*1e00*/  STG.E desc[UR6][R2.64+0x4], R5 ;  /* 0x0000040502007986 */ /* 0x000fe8000c101906 */
[----:B0-----:R-:W-:Y:S04]  /*1e10*/  STG.E desc[UR6][R2.64+0x100], R6 ;  /* 0x0001000602007986 */ /* 0x001fe8000c101906 */
[----:B------:R-:W-:Y:S04]  /*1e20*/  STG.E desc[UR6][R2.64+0x104], R7 ;  /* 0x0001040702007986 */ /* 0x000fe8000c101906 */
[----:B------:R-:W-:Y:S04]  /*1e30*/  STG.E desc[UR6][R2.64+0x200], R8 ;  /* 0x0002000802007986 */ /* 0x000fe8000c101906 */
[----:B------:R-:W-:Y:S04]  /*1e40*/  STG.E desc[UR6][R2.64+0x204], R9 ;  /* 0x0002040902007986 */ /* 0x000fe8000c101906 */
[----:B--2---:R-:W-:Y:S04]  /*1e50*/  STG.E desc[UR6][R2.64+0x300], R10 ;  /* 0x0003000a02007986 */ /* 0x004fe8000c101906 */
[----:B------:R-:W-:Y:S04]  /*1e60*/  STG.E desc[UR6][R2.64+0x304], R11 ;  /* 0x0003040b02007986 */ /* 0x000fe8000c101906 */
[----:B-1----:R-:W-:Y:S04]  /*1e70*/  STG.E desc[UR6][R2.64+0x400], R12 ;  /* 0x0004000c02007986 */ /* 0x002fe8000c101906 */
[----:B------:R-:W-:Y:S04]  /*1e80*/  STG.E desc[UR6][R2.64+0x404], R13 ;  /* 0x0004040d02007986 */ /* 0x000fe8000c101906 */
[----:B----4-:R-:W-:Y:S04]  /*1e90*/  STG.E desc[UR6][R2.64+0x500], R14 ;  /* 0x0005000e02007986 */ /* 0x010fe8000c101906 */
[----:B------:R-:W-:Y:S04]  /*1ea0*/  STG.E desc[UR6][R2.64+0x504], R15 ;  /* 0x0005040f02007986 */ /* 0x000fe8000c101906 */
[----:B-----5:R-:W-:Y:S04]  /*1eb0*/  STG.E desc[UR6][R2.64+0x600], R16 ;  /* 0x0006001002007986 */ /* 0x020fe8000c101906 */
[----:B------:R-:W-:Y:S04]  /*1ec0*/  STG.E desc[UR6][R2.64+0x604], R17 ;  /* 0x0006041102007986 */ /* 0x000fe8000c101906 */
[----:B------:R-:W-:Y:S04]  /*1ed0*/  STG.E desc[UR6][R2.64+0x700], R18 ;  /* 0x0007001202007986 */ /* 0x000fe8000c101906 */
[----:B------:R-:W-:Y:S01]  /*1ee0*/  STG.E desc[UR6][R2.64+0x704], R19 ;  /* 0x0007041302007986 */ /* 0x000fe2000c101906 */
[----:B------:R-:W-:Y:S05]  /*1ef0*/  EXIT ;  /* 0x000000000000794d */ /* 0x000fea0003800000 */
.L_x_24:
[----:B------:R-:W1:Y:S01]  /*1f00*/  S2R R20, SR_LANEID ;  /* 0x0000000000147919 */ /* 0x000e620000000000 */
[----:B------:R-:W-:Y:S01]  /*1f10*/  LOP3.LUT R3, R3, 0x1f00, RZ, 0xc0, !PT ;  /* 0x00001f0003037812 */ /* 0x000fe200078ec0ff */
[----:B------:R-:W2:Y:S01]  /*1f20*/  LDCU.64 UR4, c[0x0][0x388] ;  /* 0x00007100ff0477ac */ /* 0x000ea20008000a00 */
[----:B------:R-:W-:Y:S01]  /*1f30*/  LOP3.LUT R26, R26, 0x1f, RZ, 0xc0, !PT ;  /* 0x0000001f1a1a7812 */ /* 0x000fe200078ec0ff */
[----:B------:R-:W3:Y:S02]  /*1f40*/  LDCU.64 UR8, c[0x0][0x390] ;  /* 0x00007200ff0877ac */ /* 0x000ee40008000a00 */
[----:B-1----:R-:W-:-:S04]  /*1f50*/  IMAD R21, R20, 0x8, R3 ;  /* 0x0000000814157824 */ /* 0x002fc800078e0203 */
[----:B------:R-:W-:Y:S01]  /*1f60*/  IMAD R20, R20, -0x7, R21 ;  /* 0xfffffff914147824 */ /* 0x000fe200078e0215 */
[----:B0-----:R-:W-:-:S03]  /*1f70*/  LEA.HI.SX32 R23, R21, R21, 0x1b ;  /* 0x0000001515177211 */ /* 0x001fc600078fdaff */
[C---:B------:R-:W-:Y:S01]  /*1f80*/  VIADD R25, R20.reuse, 0x20 ;  /* 0x0000002014197836 */ /* 0x040fe20000000000 */
[CC--:B------:R-:W-:Y:S01]  /*1f90*/  LEA.HI.SX32 R21, R20.reuse, R20.reuse, 0x1b ;  /* 0x0000001414157211 */ /* 0x0c0fe200078fdaff */
[----:B------:R-:W-:Y:S02]  /*1fa0*/  IMAD R23, R23, 0x8, R2 ;  /* 0x0000000817177824 */ /* 0x000fe400078e0202 */
[C---:B------:R-:W-:Y:S01]  /*1fb0*/  VIADD R27, R20.reuse, 0x40 ;  /* 0x00000040141b7836 */ /* 0x040fe20000000000 */
[-C--:B------:R-:W-:Y:S01]  /*1fc0*/  LEA.HI.SX32 R25, R25, R20.reuse, 0x1b ;  /* 0x0000001419197211 */ /* 0x080fe200078fdaff */
[C---:B------:R-:W-:Y:S01]  /*1fd0*/  VIADD R29, R20.reuse, 0xe0 ;  /* 0x000000e0141d7836 */ /* 0x040fe20000000000 */
[----:B------:R0:W-:Y:S02]  /*1fe0*/  STS.64 [R23], R4 ;  /* 0x0000000417007388 */ /* 0x0001e40000000a00 */
[----:B------:R-:W-:Y:S02]  /*1ff0*/  LEA.HI.SX32 R27, R27, R20, 0x1b ;  /* 0x000000141b1b7211 */ /* 0x000fe400078fdaff */
[----:B------:R1:W-:Y:S04]  /*2000*/  STS.64 [R23+0x8], R6 ;  /* 0x0000080617007388 */ /* 0x0003e80000000a00 */
[----:B------:R4:W-:Y:S01]  /*2010*/  STS.64 [R23+0x10], R8 ;  /* 0x0000100817007388 */ /* 0x0009e20000000a00 */
[----:B0-----:R-:W-:-:S03]  /*2020*/  VIADD R5, R20, 0x60 ;  /* 0x0000006014057836 */ /* 0x001fc60000000000 */
[----:B------:R0:W-:Y:S01]  /*2030*/  STS.64 [R23+0x18], R10 ;  /* 0x0000180a17007388 */ /* 0x0001e20000000a00 */
[C---:B-1----:R-:W-:Y:S01]  /*2040*/  VIADD R7, R20.reuse, 0x80 ;  /* 0x0000008014077836 */ /* 0x042fe20000000000 */
[-C--:B------:R-:W-:Y:S02]  /*2050*/  LEA.HI.SX32 R5, R5, R20.reuse, 0x1b ;  /* 0x0000001405057211 */ /* 0x080fe400078fdaff */
[----:B------:R1:W-:Y:S01]  /*2060*/  STS.64 [R23+0x20], R12 ;  /* 0x0000200c17007388 */ /* 0x0003e20000000a00 */
[--C-:B------:R-:W-:Y:S02]  /*2070*/  IMAD R6, R27, 0x8, R2.reuse ;  /* 0x000000081b067824 */ /* 0x100fe400078e0202 */
[C---:B----4-:R-:W-:Y:S01]  /*2080*/  VIADD R9, R20.reuse, 0xa0 ;  /* 0x000000a014097836 */ /* 0x050fe20000000000 */
[----:B------:R-:W-:Y:S01]  /*2090*/  LEA.HI.SX32 R7, R7, R20, 0x1b ;  /* 0x0000001407077211 */ /* 0x000fe200078fdaff */
[----:B------:R-:W-:Y:S01]  /*20a0*/  IMAD R8, R25, 0x8, R2 ;  /* 0x0000000819087824 */ /* 0x000fe200078e0202 */
[----:B------:R-:W-:Y:S01]  /*20b0*/  STS.64 [R23+0x28], R14 ;  /* 0x0000280e17007388 */ /* 0x000fe20000000a00 */
[----:B0-----:R-:W-:-:S02]  /*20c0*/  VIADD R11, R20, 0xc0 ;  /* 0x000000c0140b7836 */ /* 0x001fc40000000000 */
[--C-:B------:R-:W-:Y:S01]  /*20d0*/  IMAD R10, R21, 0x8, R2.reuse ;  /* 0x00000008150a7824 */ /* 0x100fe200078e0202 */
[----:B------:R0:W-:Y:S01]  /*20e0*/  STS.64 [R23+0x30], R16 ;  /* 0x0000301017007388 */ /* 0x0001e20000000a00 */
[--C-:B------:R-:W-:Y:S01]  /*20f0*/  IMAD R5, R5, 0x8, R2.reuse ;  /* 0x0000000805057824 */ /* 0x100fe200078e0202 */
[----:B-1----:R-:W-:Y:S01]  /*2100*/  LEA.HI.SX32 R13, R11, R20, 0x1b ;  /* 0x000000140b0d7211 */ /* 0x002fe200078fdaff */
[----:B------:R-:W-:Y:S01]  /*2110*/  IMAD R12, R7, 0x8, R2 ;  /* 0x00000008070c7824 */ /* 0x000fe200078e0202 */
[----:B------:R1:W-:Y:S01]  /*2120*/  STS.64 [R23+0x38], R18 ;  /* 0x0000381217007388 */ /* 0x0003e20000000a00 */
[----:B------:R-:W-:-:S03]  /*2130*/  NOP ;  /* 0x0000000000007918 */ /* 0x000fc60000000000 */
[----:B------:R-:W4:Y:S01]  /*2140*/  LDS.64 R10, [R10] ;  /* 0x000000000a0a7984 */ /* 0x000f220000000a00 */
[-C--:B0-----:R-:W-:Y:S01]  /*2150*/  LEA.HI.SX32 R17, R9, R20.reuse, 0x1b ;  /* 0x0000001409117211 */ /* 0x081fe200078fdaff */
[--C-:B------:R-:W-:Y:S01]  /*2160*/  IMAD R16, R13, 0x8, R2.reuse ;  /* 0x000000080d107824 */ /* 0x100fe200078e0202 */
[----:B------:R-:W-:Y:S01]  /*2170*/  LEA.HI.SX32 R15, R29, R20, 0x1b ;  /* 0x000000141d0f7211 */ /* 0x000fe200078fdaff */
[----:B------:R-:W0:Y:S01]  /*2180*/  LDS.64 R8, [R8+0x100] ;  /* 0x0001000008087984 */ /* 0x000e220000000a00 */
[----:B------:R-:W-:Y:S02]  /*2190*/  IMAD.MOV.U32 R27, RZ, RZ, RZ ;  /* 0x000000ffff1b7224 */ /* 0x000fe400078e00ff */
[--C-:B-1----:R-:W-:Y:S01]  /*21a0*/  IMAD R18, R17, 0x8, R2.reuse ;  /* 0x0000000811127824 */ /* 0x102fe200078e0202 */
[----:B------:R-:W1:Y:S01]  /*21b0*/  LDS.64 R6, [R6+0x200] ;  /* 0x0002000006067984 */ /* 0x000e620000000a00 */
[----:B------:R-:W-:Y:S02]  /*21c0*/  IMAD R15, R15, 0x8, R2 ;  /* 0x000000080f0f7824 */ /* 0x000fe400078e0202 */
[----:B------:R-:W-:Y:S01]  /*21d0*/  IMAD.WIDE.U32 R26, R0, 0x800, R26 ;  /* 0x00000800001a7825 */ /* 0x000fe200078e001a */
[----:B------:R-:W5:Y:S04]  /*21e0*/  LDS.64 R4, [R5+0x300] ;  /* 0x0003000005047984 */ /* 0x000f680000000a00 */
[----:B------:R-:W5:Y:S01]  /*21f0*/  LDS.64 R12, [R12+0x400] ;  /* 0x000400000c0c7984 */ /* 0x000f620000000a00 */
[----:B------:R-:W-:-:S03]  /*2200*/  IADD3 R0, P0, PT, R3, R26, RZ ;  /* 0x0000001a03007210 */ /* 0x000fc60007f1e0ff */
[----:B------:R-:W5:Y:S02]  /*2210*/  LDS.64 R18, [R18+0x500] ;  /* 0x0005000012127984 */ /* 0x000f640000000a00 */
[----:B------:R-:W-:Y:S02]  /*2220*/  IMAD.X R27, RZ, RZ, R27, P0 ;  /* 0x000000ffff1b7224 */ /* 0x000fe400000e061b */
[----:B------:R-:W5:Y:S01]  /*2230*/  LDS.64 R16, [R16+0x600] ;  /* 0x0006000010107984 */ /* 0x000f620000000a00 */
[C---:B------:R-:W-:Y:S02]  /*2240*/  IMAD.SHL.U32 R20, R0.reuse, 0x4, RZ ;  /* 0x0000000400147824 */ /* 0x040fe400078e00ff */
[----:B------:R-:W-:Y:S01]  /*2250*/  SHF.L.U64.HI R0, R0, 0x2, R27 ;  /* 0x0000000200007819 */ /* 0x000fe2000001021b */
[----:B------:R-:W5:Y:S02]  /*2260*/  LDS.64 R14, [R15+0x700] ;  /* 0x000700000f0e7984 */ /* 0x000f640000000a00 */
[----:B--2---:R-:W-:-:S02]  /*2270*/  IADD3 R2, P0, PT, R20, UR4, RZ ;  /* 0x0000000414027c10 */ /* 0x004fc4000ff1e0ff */
[----:B---3--:R-:W-:Y:S02]  /*2280*/  IADD3 R20, P1, PT, R20, UR8, RZ ;  /* 0x0000000814147c10 */ /* 0x008fe4000ff3e0ff */
[C---:B------:R-:W-:Y:S02]  /*2290*/  IADD3.X R3, PT, PT, R0.reuse, UR5, RZ, P0, !PT ;  /* 0x0000000500037c10 */ /* 0x040fe400087fe4ff */
[----:B------:R-:W-:-:S03]  /*22a0*/  IADD3.X R21, PT, PT, R0, UR9, RZ, P1, !PT ;  /* 0x0000000900157c10 */ /* 0x000fc60008ffe4ff */
[----:B----4-:R-:W-:Y:S04]  /*22b0*/  STG.E desc[UR6][R2.64], R10 ;  /* 0x0000000a02007986 */ /* 0x010fe8000c101906 */
[----:B------:R-:W-:Y:S04]  /*22c0*/  STG.E desc[UR6][R20.64], R11 ;  /* 0x0000000b14007986 */ /* 0x000fe8000c101906 */
[----:B0-----:R-:W-:Y:S04]  /*22d0*/  STG.E desc[UR6][R2.64+0x80], R8 ;  /* 0x0000800802007986 */ /* 0x001fe8000c101906 */
[----:B------:R-:W-:Y:S04]  /*22e0*/  STG.E desc[UR6][R20.64+0x80], R9 ;  /* 0x0000800914007986 */ /* 0x000fe8000c101906 */
[----:B-1----:R-:W-:Y:S04]  /*22f0*/  STG.E desc[UR6][R2.64+0x100], R6 ;  /* 0x0001000602007986 */ /* 0x002fe8000c101906 */
[----:B------:R-:W-:Y:S04]  /*2300*/  STG.E desc[UR6][R20.64+0x100], R7 ;  /* 0x0001000714007986 */ /* 0x000fe8000c101906 */
[----:B-----5:R-:W-:Y:S04]  /*2310*/  STG.E desc[UR6][R2.64+0x180], R4 ;  /* 0x0001800402007986 */ /* 0x020fe8000c101906 */
[----:B------:R-:W-:Y:S04]  /*2320*/  STG.E desc[UR6][R20.64+0x180], R5 ;  /* 0x0001800514007986 */ /* 0x000fe8000c101906 */
[----:B------:R-:W-:Y:S04]  /*2330*/  STG.E desc[UR6][R2.64+0x200], R12 ;  /* 0x0002000c02007986 */ /* 0x000fe8000c101906 */
[----:B------:R-:W-:Y:S04]  /*2340*/  STG.E desc[UR6][R20.64+0x200], R13 ;  /* 0x0002000d14007986 */ /* 0x000fe8000c101906 */
[----:B------:R-:W-:Y:S04]  /*2350*/  STG.E desc[UR6][R2.64+0x280], R18 ;  /* 0x0002801202007986 */ /* 0x000fe8000c101906 */
[----:B------:R-:W-:Y:S04]  /*2360*/  STG.E desc[UR6][R20.64+0x280], R19 ;  /* 0x0002801314007986 */ /* 0x000fe8000c101906 */
[----:B------:R-:W-:Y:S04]  /*2370*/  STG.E desc[UR6][R2.64+0x300], R16 ;  /* 0x0003001002007986 */ /* 0x000fe8000c101906 */
[----:B------:R-:W-:Y:S04]  /*2380*/  STG.E desc[UR6][R20.64+0x300], R17 ;  /* 0x0003001114007986 */ /* 0x000fe8000c101906 */
[----:B------:R-:W-:Y:S04]  /*2390*/  STG.E desc[UR6][R2.64+0x380], R14 ;  /* 0x0003800e02007986 */ /* 0x000fe8000c101906 */
[----:B------:R-:W-:Y:S01]  /*23a0*/  STG.E desc[UR6][R20.64+0x380], R15 ;  /* 0x0003800f14007986 */ /* 0x000fe2000c101906 */
[----:B------:R-:W-:Y:S05]  /*23b0*/  EXIT ;  /* 0x000000000000794d */ /* 0x000fea0003800000 */
.L_x_0:
[----:B------:R-:W0:Y:S01]  /*23c0*/  LDC.64 R14, c[0x0][0x3c0] ;  /* 0x0000f000ff0e7b82 */ /* 0x000e220000000a00 */
[----:B--2---:R-:W-:Y:S01]  /*23d0*/  IADD3 R9, P2, PT, RZ, -R2, RZ ;  /* 0x80000002ff097210 */ /* 0x004fe20007f5e0ff */
[----:B------:R-:W1:Y:S06]  /*23e0*/  LDCU.U8 UR4, c[0x0][0x380] ;  /* 0x00007000ff0477ac */ /* 0x000e6c0008000000 */
[----:B------:R-:W2:Y:S01]  /*23f0*/  LDC.64 R10, c[0x0][0x3a0] ;  /* 0x0000e800ff0a7b82 */ /* 0x000ea20000000a00 */
[----:B0-----:R-:W-:-:S04]  /*2400*/  LEA R14, P0, R0, R14, 0x3 ;  /* 0x0000000e000e7211 */ /* 0x001fc800078018ff */
[----:B------:R-:W-:-:S05]  /*2410*/  LEA.HI.X R15, R0, R15, RZ, 0x3, P0 ;  /* 0x0000000f000f7211 */ /* 0x000fca00000f1cff */
[----:B------:R-:W3:Y:S04]  /*2420*/  LDG.E.64 R12, desc[UR6][R14.64+0x8] ;  /* 0x000008060e0c7981 */ /* 0x000ee8000c1e1b00 */
[----:B------:R0:W4:Y:S01]  /*2430*/  LDG.E.64 R4, desc[UR6][R14.64] ;  /* 0x000000060e047981 */ /* 0x000122000c1e1b00 */
[CC--:B------:R-:W-:Y:S01]  /*2440*/  LOP3.LUT R17, R9.reuse, R0.reuse, RZ, 0xc0, !PT ;  /* 0x0000000009117212 */ /* 0x0c0fe200078ec0ff */
[----:B-1----:R-:W-:Y:S01]  /*2450*/  UPRMT UR4, UR4, 0x8880, URZ ;  /* 0x0000888004047896 */ /* 0x002fe200080000ff */
[----:B------:R-:W-:Y:S01]  /*2460*/  LOP3.LUT R9, R9, R0, RZ, 0xfc, !PT ;  /* 0x0000000009097212 */ /* 0x000fe200078efcff */
[----:B------:R-:W-:Y:S01]  /*2470*/  BSSY.RECONVERGENT B0, `(.L_x_25) ;  /* 0x0000104000007945 */ /* 0x000fe20003800200 */
[C---:B------:R-:W-:Y:S01]  /*2480*/  SHF.L.U64.HI R6, R17.reuse, 0xb, RZ ;  /* 0x0000000b11067819 */ /* 0x040fe200000102ff */
[----:B------:R-:W-:Y:S01]  /*2490*/  IMAD.SHL.U32 R7, R17, 0x800, RZ ;  /* 0x0000080011077824 */ /* 0x000fe200078e00ff */
[----:B------:R-:W-:Y:S01]  /*24a0*/  ISETP.NE.U32.AND P0, PT, R9, -0x1, PT ;  /* 0xffffffff0900780c */ /* 0x000fe20003f05070 */
[----:B------:R-:W-:Y:S01]  /*24b0*/  UISETP.NE.AND UP0, UPT, UR4, URZ, UPT ;  /* 0x000000ff0400728c */ /* 0x000fe2000bf05270 */
[----:B------:R-:W-:Y:S01]  /*24c0*/  IADD3 R17, P3, PT, R0, -R17, RZ ;  /* 0x8000001100117210 */ /* 0x000fe20007f7e0ff */
[--C-:B0-----:R-:W-:Y:S01]  /*24d0*/  IMAD.X R15, RZ, RZ, ~R3.reuse, P2 ;  /* 0x000000ffff0f7224 */ /* 0x101fe200010e0e03 */
[C---:B------:R-:W-:Y:S01]  /*24e0*/  SHF.L.U64.HI R9, R2.reuse, 0xa, R3 ;  /* 0x0000000a02097819 */ /* 0x040fe20000010203 */
[----:B------:R-:W-:Y:S01]  /*24f0*/  IMAD.SHL.U32 R2, R2, 0x400, RZ ;  /* 0x0000040002027824 */ /* 0x000fe200078e00ff */
[----:B--2---:R-:W-:Y:S01]  /*2500*/  IADD3 R3, P2, PT, -R7, R10, RZ ;  /* 0x0000000a07037210 */ /* 0x004fe20007f5e1ff */
[----:B------:R-:W-:Y:S01]  /*2510*/  IMAD.X R10, RZ, RZ, -0x1, P3 ;  /* 0xffffffffff0a7424 */ /* 0x000fe200018e06ff */
[----:B------:R-:W-:Y:S01]  /*2520*/  ISETP.NE.AND.EX P0, PT, R15, -0x1, PT, P0 ;  /* 0xffffffff0f00780c */ /* 0x000fe20003f05300 */
[----:B------:R-:W-:Y:S01]  /*2530*/  ACQBULK ;  /* 0x000000000000782e */ /* 0x000fe20000000000 */
[----:B------:R-:W-:Y:S01]  /*2540*/  LOP3.LUT R2, R2, 0xfffff800, RZ, 0xc0, !PT ;  /* 0xfffff80002027812 */ /* 0x000fe200078ec0ff */
[----:B------:R-:W-:Y:S01]  /*2550*/  IMAD.X R8, R11, 0x1, ~R6, P2 ;  /* 0x000000010b087824 */ /* 0x000fe200010e0e06 */
[C---:B------:R-:W-:Y:S01]  /*2560*/  SHF.L.U64.HI R19, R17.reuse, 0xb, R10 ;  /* 0x0000000b11137819 */ /* 0x040fe2000001020a */
[----:B------:R-:W-:Y:S01]  /*2570*/  IMAD.SHL.U32 R11, R17, 0x800, RZ ;  /* 0x00000800110b7824 */ /* 0x000fe200078e00ff */
[----:B---3--:R-:W-:-:S05]  /*2580*/  IADD3 R27, P1, PT, R12, -R7, RZ ;  /* 0x800000070c1b7210 */ /* 0x008fca0007f3e0ff */
[----:B------:R-:W-:Y:S01]  /*2590*/  IMAD.X R12, R13, 0x1, ~R6, P1 ;  /* 0x000000010d0c7824 */ /* 0x000fe200008e0e06 */
[----:B------:R-:W-:Y:S01]  /*25a0*/  ISETP.NE.U32.AND P1, PT, R17, -0x1, PT ;  /* 0xffffffff1100780c */ /* 0x000fe20003f25070 */
[----:B------:R-:W-:-:S03]  /*25b0*/  IMAD.MOV.U32 R13, RZ, RZ, 0x7ff ;  /* 0x000007ffff0d7424 */ /* 0x000fc600078e00ff */
[----:B------:R-:W-:Y:S02]  /*25c0*/  ISETP.NE.AND.EX P2, PT, R10, -0x1, PT, P1 ;  /* 0xffffffff0a00780c */ /* 0x000fe40003f45310 */
[-C--:B------:R-:W-:Y:S02]  /*25d0*/  ISETP.GT.U32.AND P1, PT, R3, R2.reuse, PT ;  /* 0x000000020300720c */ /* 0x080fe40003f24070 */
[----:B----4-:R-:W-:Y:S02]  /*25e0*/  IADD3 R10, P3, PT, R4, -R7, RZ ;  /* 0x80000007040a7210 */ /* 0x010fe40007f7e0ff */
[----:B------:R-:W-:Y:S02]  /*25f0*/  ISETP.GT.U32.AND.EX P1, PT, R8, R9, PT, P1 ;  /* 0x000000090800720c */ /* 0x000fe40003f24110 */
[----:B------:R-:W-:Y:S01]  /*2600*/  SEL R16, R13, 0x800, !P2 ;  /* 0x000008000d107807 */ /* 0x000fe20005000000 */
[----:B------:R-:W-:Y:S01]  /*2610*/  IMAD.X R14, R5, 0x1, ~R6, P3 ;  /* 0x00000001050e7824 */ /* 0x000fe200018e0e06 */
[----:B------:R-:W-:-:S02]  /*2620*/  SEL R15, R3, R2, P1 ;  /* 0x00000002030f7207 */ /* 0x000fc40000800000 */
[----:B------:R-:W-:Y:S02]  /*2630*/  IADD3 R13, P2, PT, -R10, R11, RZ ;  /* 0x0000000b0a0d7210 */ /* 0x000fe40007f5e1ff */
[----:B------:R-:W-:Y:S02]  /*2640*/  IADD3 R11, P3, P4, -R27, R16, R11 ;  /* 0x000000101b0b7210 */ /* 0x000fe40007c7e10b */
[----:B------:R-:W-:Y:S01]  /*2650*/  SEL R16, R8, R9, P1 ;  /* 0x0000000908107207 */ /* 0x000fe20000800000 */
[----:B------:R-:W-:Y:S01]  /*2660*/  IMAD.X R14, R19, 0x1, ~R14, P2 ;  /* 0x00000001130e7824 */ /* 0x000fe200010e0e0e */
[----:B------:R-:W-:Y:S02]  /*2670*/  IADD3 R15, P1, PT, R15, -R2, RZ ;  /* 0x800000020f0f7210 */ /* 0x000fe40007f3e0ff */
[----:B------:R-:W-:Y:S02]  /*2680*/  IADD3.X R12, PT, PT, ~R12, RZ, R19, P3, P4 ;  /* 0x000000ff0c0c7210 */ /* 0x000fe40001fe8513 */
[----:B------:R-:W-:Y:S01]  /*2690*/  SEL R28, R2, R11, !P0 ;  /* 0x0000000b021c7207 */ /* 0x000fe20004000000 */
[----:B------:R-:W-:Y:S01]  /*26a0*/  IMAD.X R17, R16, 0x1, ~R9, P1 ;  /* 0x0000000110117824 */ /* 0x000fe200008e0e09 */
[----:B------:R-:W-:-:S02]  /*26b0*/  ISETP.LT.U32.AND P2, PT, R2, R3, PT ;  /* 0x000000030200720c */ /* 0x000fc40003f41070 */
[----:B------:R-:W-:Y:S02]  /*26c0*/  SEL R11, R9, R12, !P0 ;  /* 0x0000000c090b7207 */ /* 0x000fe40004000000 */
[-C--:B------:R-:W-:Y:S02]  /*26d0*/  ISETP.LT.U32.AND P1, PT, R13, R15.reuse, PT ;  /* 0x0000000f0d00720c */ /* 0x080fe40003f21070 */
[----:B------:R-:W-:Y:S02]  /*26e0*/  ISETP.LT.U32.AND P3, PT, R28, R15, PT ;  /* 0x0000000f1c00720c */ /* 0x000fe40003f61070 */
[----:B------:R-:W-:Y:S02]  /*26f0*/  ISETP.LT.U32.AND.EX P2, PT, R9, R8, PT, P2 ;  /* 0x000000080900720c */ /* 0x000fe40003f41120 */
[-C--:B------:R-:W-:Y:S02]  /*2700*/  ISETP.LT.U32.AND.EX P1, PT, R14, R17.reuse, PT, P1 ;  /* 0x000000110e00720c */ /* 0x080fe40003f21110 */
[----:B------:R-:W-:-:S02]  /*2710*/  ISETP.LT.U32.AND.EX P3, PT, R11, R17, PT, P3 ;  /* 0x000000110b00720c */ /* 0x000fc40003f61130 */
[----:B------:R-:W-:Y:S02]  /*2720*/  @!P0 SEL R27, R2, R3, P2 ;  /* 0x00000003021b8207 */ /* 0x000fe40001000000 */
[-C--:B------:R-:W-:Y:S02]  /*2730*/  SEL R3, R13, R15.reuse, P1 ;  /* 0x0000000f0d037207 */ /* 0x080fe40000800000 */
[----:B------:R-:W-:Y:S01]  /*2740*/  SEL R28, R28, R15, P3 ;  /* 0x0000000f1c1c7207 */ /* 0x000fe20001800000 */
[----:B------:R-:W-:Y:S01]  /*2750*/  IMAD.IADD R27, R27, 0x1, -R10 ;  /* 0x000000011b1b7824 */ /* 0x000fe200078e0a0a */
[----:B------:R-:W-:-:S03]  /*2760*/  SEL R11, R14, R17, P1 ;  /* 0x000000110e0b7207 */ /* 0x000fc60000800000 */
[----:B------:R-:W-:Y:S01]  /*2770*/  IMAD.IADD R28, R28, 0x1, -R3 ;  /* 0x000000011c1c7824 */ /* 0x000fe200078e0a03 */
[----:B------:R-:W-:Y:S06]  /*2780*/  BRA.U !UP0, `(.L_x_26) ;  /* 0x0000000508bc7547 */ /* 0x000fec000b800000 */
[----:B------:R-:W0:Y:S01]  /*2790*/  S2R R24, SR_TID.X ;  /* 0x0000000000187919 */ /* 0x000e220000002100 */
[----:B------:R-:W1:Y:S01]  /*27a0*/  LDCU.64 UR4, c[0x0][0x388] ;  /* 0x00007100ff0477ac */ /* 0x000e620008000a00 */
[----:B------:R-:W-:Y:S01]  /*27b0*/  IADD3 R3, P0, P1, R3, R7, R2 ;  /* 0x0000000703037210 */ /* 0x000fe2000791e002 */
[----:B------:R-:W-:Y:S01]  /*27c0*/  IMAD.IADD R26, R27, 0x1, R28 ;  /* 0x000000011b1a7824 */ /* 0x000fe200078e021c */
[----:B------:R-:W-:Y:S01]  /*27d0*/  BSSY.RECONVERGENT B1, `(.L_x_27) ;  /* 0x0000025000017945 */ /* 0x000fe20003800200 */
[----:B------:R-:W2:Y:S01]  /*27e0*/  LDCU.64 UR8, c[0x0][0x390] ;  /* 0x00007200ff0877ac */ /* 0x000ea20008000a00 */
[----:B------:R-:W-:Y:S02]  /*27f0*/  IADD3.X R11, PT, PT, R11, R6, R9, P0, P1 ;  /* 0x000000060b0b7210 */ /* 0x000fe400007e2409 */
[----:B------:R-:W-:Y:S01]  /*2800*/  CS2R R12, SRZ ;  /* 0x00000000000c7805 */ /* 0x000fe2000001ff00 */
[----:B0-----:R-:W-:Y:S01]  /*2810*/  IMAD.IADD R2, R24, 0x1, -R27 ;  /* 0x0000000118027824 */ /* 0x001fe200078e0a1b */
[----:B------:R-:W-:Y:S01]  /*2820*/  IADD3 R7, P0, PT, R4, R24, RZ ;  /* 0x0000001804077210 */ /* 0x000fe20007f1e0ff */
[C---:B------:R-:W-:Y:S01]  /*2830*/  VIADD R14, R24.reuse, 0x100 ;  /* 0x00000100180e7836 */ /* 0x040fe20000000000 */
[C---:B------:R-:W-:Y:S01]  /*2840*/  LOP3.LUT R20, R24.reuse, 0x400, RZ, 0xfc, !PT ;  /* 0x0000040018147812 */ /* 0x040fe200078efcff */
[----:B------:R-:W-:Y:S01]  /*2850*/  VIADD R16, R24, 0x200 ;  /* 0x0000020018107836 */ /* 0x000fe20000000000 */
[----:B------:R-:W-:Y:S01]  /*2860*/  IADD3 R9, P1, PT, R2, R3, RZ ;  /* 0x0000000302097210 */ /* 0x000fe20007f3e0ff */
[----:B------:R-:W-:-:S02]  /*2870*/  IMAD.X R4, RZ, RZ, R5, P0 ;  /* 0x000000ffff047224 */ /* 0x000fc400000e0605 */
[----:B------:R-:W-:Y:S01]  /*2880*/  IMAD.SHL.U32 R6, R7, 0x4, RZ ;  /* 0x0000000407067824 */ /* 0x000fe200078e00ff */
[----:B------:R-:W-:Y:S01]  /*2890*/  LEA.HI.X.SX32 R2, R2, R11, 0x1, P1 ;  /* 0x0000000b02027211 */ /* 0x000fe200008f0eff */
[----:B------:R-:W-:Y:S01]  /*28a0*/  IMAD.SHL.U32 R8, R9, 0x4, RZ ;  /* 0x0000000409087824 */ /* 0x000fe200078e00ff */
[----:B------:R-:W-:Y:S01]  /*28b0*/  SHF.L.U64.HI R7, R7, 0x2, R4 ;  /* 0x0000000207077819 */ /* 0x000fe20000010204 */
[----:B------:R-:W-:Y:S01]  /*28c0*/  VIADD R18, R24, 0x300 ;  /* 0x0000030018127836 */ /* 0x000fe20000000000 */
[----:B------:R-:W-:Y:S02]  /*28d0*/  SHF.L.U64.HI R9, R9, 0x2, R2 ;  /* 0x0000000209097819 */ /* 0x000fe40000010202 */
[----:B------:R-:W-:Y:S02]  /*28e0*/  CS2R R10, SRZ ;  /* 0x00000000000a7805 */ /* 0x000fe4000001ff00 */
[----:B-1----:R-:W-:Y:S02]  /*28f0*/  IADD3 R4, P2, PT, R8, UR4, RZ ;  /* 0x0000000408047c10 */ /* 0x002fe4000ff5e0ff */
[----:B------:R-:W-:-:S02]  /*2900*/  IADD3 R2, P0, PT, R6, UR4, RZ ;  /* 0x0000000406027c10 */ /* 0x000fc4000ff1e0ff */
[----:B------:R-:W-:Y:S02]  /*2910*/  IADD3.X R5, PT, PT, R9, UR5, RZ, P2, !PT ;  /* 0x0000000509057c10 */ /* 0x000fe400097fe4ff */
[----:B------:R-:W-:Y:S02]  /*2920*/  ISETP.GE.AND P2, PT, R24, R26, PT ;  /* 0x0000001a1800720c */ /* 0x000fe40003f46270 */
[----:B--2---:R-:W-:Y:S02]  /*2930*/  IADD3 R6, P1, PT, R6, UR8, RZ ;  /* 0x0000000806067c10 */ /* 0x004fe4000ff3e0ff */
[----:B------:R-:W-:Y:S02]  /*2940*/  IADD3 R8, P3, PT, R8, UR8, RZ ;  /* 0x0000000808087c10 */ /* 0x000fe4000ff7e0ff */
[C---:B------:R-:W-:Y:S02]  /*2950*/  IADD3.X R3, PT, PT, R7.reuse, UR5, RZ, P0, !PT ;  /* 0x0000000507037c10 */ /* 0x040fe400087fe4ff */
[----:B------:R-:W-:-:S02]  /*2960*/  IADD3.X R7, PT, PT, R7, UR9, RZ, P1, !PT ;  /* 0x0000000907077c10 */ /* 0x000fc40008ffe4ff */
[----:B------:R-:W-:Y:S02]  /*2970*/  IADD3.X R9, PT, PT, R9, UR9, RZ, P3, !PT ;  /* 0x0000000909097c10 */ /* 0x000fe40009ffe4ff */
[-C--:B------:R-:W-:Y:S02]  /*2980*/  ISETP.GE.AND P3, PT, R14, R26.reuse, PT ;  /* 0x0000001a0e00720c */ /* 0x080fe40003f66270 */
[-C--:B------:R-:W-:Y:S02]  /*2990*/  ISETP.GE.AND P4, PT, R16, R26.reuse, PT ;  /* 0x0000001a1000720c */ /* 0x080fe40003f86270 */
[-C--:B------:R-:W-:Y:S02]  /*29a0*/  ISETP.GE.AND P0, PT, R18, R26.reuse, PT ;  /* 0x0000001a1200720c */ /* 0x080fe40003f06270 */
[----:B------:R-:W-:Y:S01]  /*29b0*/  ISETP.GE.AND P1, PT, R20, R26, PT ;  /* 0x0000001a1400720c */ /* 0x000fe20003f26270 */
[----:B------:R-:W-:-:S12]  /*29c0*/  @P2 BRA `(.L_x_28) ;  /* 0x0000000000142947 */ /* 0x000fd80003800000 */
[----:B------:R-:W-:-:S13]  /*29d0*/  ISETP.GE.AND P2, PT, R24, R27, PT ;  /* 0x0000001b1800720c */ /* 0x000fda0003f46270 */
[----:B------:R0:W5:Y:S04]  /*29e0*/  @!P2 LDG.E R10, desc[UR6][R2.64] ;  /* 0x00000006020aa981 */ /* 0x000168000c1e1900 */
[----:B------:R0:W5:Y:S04]  /*29f0*/  @!P2 LDG.E R11, desc[UR6][R6.64] ;  /* 0x00000006060ba981 */ /* 0x000168000c1e1900 */
[----:B------:R0:W5:Y:S04]  /*2a00*/  @P2 LDG.E R10, desc[UR6][R4.64] ;  /* 0x00000006040a2981 */ /* 0x000168000c1e1900 */
[----:B------:R0:W5:Y:S02]  /*2a10*/  @P2 LDG.E R11, desc[UR6][R8.64] ;  /* 0x00000006080b2981 */ /* 0x000164000c1e1900 */
.L_x_28:
[----:B------:R-:W-:Y:S05]  /*2a20*/  BSYNC.RECONVERGENT B1 ;  /* 0x0000000000017941 */ /* 0x000fea0003800200 */
.L_x_27:
[----:B------:R-:W-:Y:S04]  /*2a30*/  BSSY.RECONVERGENT B1, `(.L_x_29) ;  /* 0x0000007000017945 */ /* 0x000fe80003800200 */
[----:B------:R-:W-:Y:S05]  /*2a40*/  @P3 BRA `(.L_x_30) ;  /* 0x0000000000143947 */ /* 0x000fea0003800000 */
[----:B------:R-:W-:-:S13]  /*2a50*/  ISETP.GE.AND P2, PT, R14, R27, PT ;  /* 0x0000001b0e00720c */ /* 0x000fda0003f46270 */
[----:B------:R1:W5:Y:S04]  /*2a60*/  @P2 LDG.E R12, desc[UR6][R4.64+0x400] ;  /* 0x00040006040c2981 */ /* 0x000368000c1e1900 */
[----:B------:R1:W5:Y:S04]  /*2a70*/  @P2 LDG.E R13, desc[UR6][R8.64+0x400] ;  /* 0x00040006080d2981 */ /* 0x000368000c1e1900 */
[----:B------:R1:W5:Y:S04]  /*2a80*/  @!P2 LDG.E R12, desc[UR6][R2.64+0x400] ;  /* 0x00040006020ca981 */ /* 0x000368000c1e1900 */
[----:B------:R1:W5:Y:S02]  /*2a90*/  @!P2 LDG.E R13, desc[UR6][R6.64+0x400] ;  /* 0x00040006060da981 */ /* 0x000364000c1e1900 */
.L_x_30:
[----:B------:R-:W-:Y:S05]  /*2aa0*/  BSYNC.RECONVERGENT B1 ;  /* 0x0000000000017941 */ /* 0x000fea0003800200 */
.L_x_29:
[----:B------:R-:W-:Y:S01]  /*2ab0*/  BSSY.RECONVERGENT B1, `(.L_x_31) ;  /* 0x0000008000017945 */ /* 0x000fe20003800200 */
[----:B------:R-:W-:-:S03]  /*2ac0*/  CS2R R14, SRZ ;  /* 0x00000000000e7805 */ /* 0x000fc6000001ff00 */
[----:B------:R-:W-:Y:S05]  /*2ad0*/  @P4 BRA `(.L_x_32) ;  /* 0x0000000000144947 */ /* 0x000fea0003800000 */
[----:B------:R-:W-:-:S13]  /*2ae0*/  ISETP.GE.AND P2, PT, R16, R27, PT ;  /* 0x0000001b1000720c */ /* 0x000fda0003f46270 */
[----:B------:R2:W5:Y:S04]  /*2af0*/  @P2 LDG.E R14, desc[UR6][R4.64+0x800] ;  /* 0x00080006040e2981 */ /* 0x000568000c1e1900 */
[----:B------:R2:W5:Y:S04]  /*2b00*/  @P2 LDG.E R15, desc[UR6][R8.64+0x800] ;  /* 0x00080006080f2981 */ /* 0x000568000c1e1900 */
[----:B------:R2:W5:Y:S04]  /*2b10*/  @!P2 LDG.E R14, desc[UR6][R2.64+0x800] ;  /* 0x00080006020ea981 */ /* 0x000568000c1e1900 */
[----:B------:R2:W5:Y:S02]  /*2b20*/  @!P2 LDG.E R15, desc[UR6][R6.64+0x800] ;  /* 0x00080006060fa981 */ /* 0x000564000c1e1900 */
.L_x_32:
[----:B------:R-:W-:Y:S05]  /*2b30*/  BSYNC.RECONVERGENT B1 ;  /* 0x0000000000017941 */ /* 0x000fea0003800200 */
.L_x_31:
        /* <DEDUP_REMOVED lines=8> */
.L_x_34:
[----:B------:R-:W-:Y:S05]  /*2bc0*/  BSYNC.RECONVERGENT B1 ;  /* 0x0000000000017941 */ /* 0x000fea0003800200 */
.L_x_33:
        /* <DEDUP_REMOVED lines=8> */
.L_x_36:
[----:B------:R-:W-:Y:S05]  /*2c50*/  BSYNC.RECONVERGENT B1 ;  /* 0x0000000000017941 */ /* 0x000fea0003800200 */
.L_x_35:
[----:B------:R-:W-:Y:S01]  /*2c60*/  VIADD R22, R24, 0x500 ;  /* 0x0000050018167836 */ /* 0x000fe20000000000 */
[----:B------:R-:W-:Y:S01]  /*2c70*/  BSSY.RECONVERGENT B1, `(.L_x_37) ;  /* 0x0000009000017945 */ /* 0x000fe20003800200 */
[----:B------:R-:W-:-:S03]  /*2c80*/  CS2R R20, SRZ ;  /* 0x0000000000147805 */ /* 0x000fc6000001ff00 */
[----:B------:R-:W-:-:S13]  /*2c90*/  ISETP.GE.AND P0, PT, R22, R26, PT ;  /* 0x0000001a1600720c */ /* 0x000fda0003f06270 */
[----:B------:R-:W-:Y:S05]  /*2ca0*/  @P0 BRA `(.L_x_38) ;  /* 0x0000000000140947 */ /* 0x000fea0003800000 */
[----:B------:R-:W-:-:S13]  /*2cb0*/  ISETP.GE.AND P0, PT, R22, R27, PT ;  /* 0x0000001b1600720c */ /* 0x000fda0003f06270 */
[----:B------:R0:W5:Y:S04]  /*2cc0*/  @P0 LDG.E R20, desc[UR6][R4.64+0x1400] ;  /* 0x0014000604140981 */ /* 0x000168000c1e1900 */
[----:B------:R0:W5:Y:S04]  /*2cd0*/  @P0 LDG.E R21, desc[UR6][R8.64+0x1400] ;  /* 0x0014000608150981 */ /* 0x000168000c1e1900 */
[----:B------:R0:W5:Y:S04]  /*2ce0*/  @!P0 LDG.E R20, desc[UR6][R2.64+0x1400] ;  /* 0x0014000602148981 */ /* 0x000168000c1e1900 */
[----:B------:R0:W5:Y:S02]  /*2cf0*/  @!P0 LDG.E R21, desc[UR6][R6.64+0x1400] ;  /* 0x0014000606158981 */ /* 0x000164000c1e1900 */
.L_x_38:
[----:B------:R-:W-:Y:S05]  /*2d00*/  BSYNC.RECONVERGENT B1 ;  /* 0x0000000000017941 */ /* 0x000fea0003800200 */
.L_x_37:
        /* <DEDUP_REMOVED lines=10> */
.L_x_40:
[----:B------:R-:W-:Y:S05]  /*2db0*/  BSYNC.RECONVERGENT B1 ;  /* 0x0000000000017941 */ /* 0x000fea0003800200 */
.L_x_39:
[----:B------:R-:W-:-:S05]  /*2dc0*/  VIADD R25, R24, 0x700 ;  /* 0x0000070018197836 */ /* 0x000fca0000000000 */
[----:B------:R-:W-:Y:S02]  /*2dd0*/  ISETP.GE.AND P0, PT, R25, R26, PT ;  /* 0x0000001a1900720c */ /* 0x000fe40003f06270 */
[----:B------:R-:W-:-:S11]  /*2de0*/  CS2R R24, SRZ ;  /* 0x0000000000187805 */ /* 0x000fd6000001ff00 */
[----:B------:R-:W-:Y:S05]  /*2df0*/  @P0 BRA `(.L_x_41) ;  /* 0x0000000400ac0947 */ /* 0x000fea0003800000 */
[----:B------:R-:W0:Y:S02]  /*2e00*/  S2R R24, SR_TID.X ;  /* 0x0000000000187919 */ /* 0x000e240000002100 */
[----:B0-----:R-:W-:-:S05]  /*2e10*/  VIADD R24, R24, 0x700 ;  /* 0x0000070018187836 */ /* 0x001fca0000000000 */
[----:B------:R-:W-:-:S13]  /*2e20*/  ISETP.GE.AND P0, PT, R24, R27, PT ;  /* 0x0000001b1800720c */ /* 0x000fda0003f06270 */
[----:B------:R0:W5:Y:S04]  /*2e30*/  @P0 LDG.E R24, desc[UR6][R4.64+0x1c00] ;  /* 0x001c000604180981 */ /* 0x000168000c1e1900 */
[----:B------:R0:W5:Y:S04]  /*2e40*/  @P0 LDG.E R25, desc[UR6][R8.64+0x1c00] ;  /* 0x001c000608190981 */ /* 0x000168000c1e1900 */
[----:B------:R0:W5:Y:S04]  /*2e50*/  @!P0 LDG.E R24, desc[UR6][R2.64+0x1c00] ;  /* 0x001c000602188981 */ /* 0x000168000c1e1900 */
[----:B------:R0:W5:Y:S01]  /*2e60*/  @!P0 LDG.E R25, desc[UR6][R6.64+0x1c00] ;  /* 0x001c000606198981 */ /* 0x000162000c1e1900 */
[----:B------:R-:W-:Y:S05]  /*2e70*/  BRA `(.L_x_41) ;  /* 0x00000004008c7947 */ /* 0x000fea0003800000 */
.L_x_26:
[----:B------:R-:W0:Y:S01]  /*2e80*/  S2R R8, SR_TID.X ;  /* 0x0000000000087919 */ /* 0x000e220000002100 */
[----:B------:R-:W1:Y:S01]  /*2e90*/  LDCU.64 UR4, c[0x0][0x3a8] ;  /* 0x00007500ff0477ac */ /* 0x000e620008000a00 */
[----:B------:R-:W-:Y:S01]  /*2ea0*/  IADD3 R2, P0, P1, R3, R7, R2 ;  /* 0x0000000703027210 */ /* 0x000fe2000791e002 */
[----:B------:R-:W-:Y:S01]  /*2eb0*/  IMAD.IADD R26, R27, 0x1, R28 ;  /* 0x000000011b1a7824 */ /* 0x000fe200078e021c */
[----:B------:R-:W-:Y:S02]  /*2ec0*/  BSSY.RECONVERGENT B1, `(.L_x_42) ;  /* 0x0000019000017945 */ /* 0x000fe40003800200 */
[----:B------:R-:W-:Y:S01]  /*2ed0*/  IADD3.X R6, PT, PT, R11, R6, R9, P0, P1 ;  /* 0x000000060b067210 */ /* 0x000fe200007e2409 */
[----:B0-----:R-:W-:Y:S01]  /*2ee0*/  IMAD.IADD R7, R8, 0x1, -R27 ;  /* 0x0000000108077824 */ /* 0x001fe200078e0a1b */
[----:B------:R-:W-:Y:S01]  /*2ef0*/  IADD3 R3, P2, PT, R4, R8, RZ ;  /* 0x0000000804037210 */ /* 0x000fe20007f5e0ff */
[C---:B------:R-:W-:Y:S01]  /*2f00*/  VIADD R18, R8.reuse, 0x300 ;  /* 0x0000030008127836 */ /* 0x040fe20000000000 */
[C---:B------:R-:W-:Y:S01]  /*2f10*/  LOP3.LUT R20, R8.reuse, 0x400, RZ, 0xfc, !PT ;  /* 0x0000040008147812 */ /* 0x040fe200078efcff */
[----:B------:R-:W-:Y:S01]  /*2f20*/  VIADD R22, R8, 0x500 ;  /* 0x0000050008167836 */ /* 0x000fe20000000000 */
[----:B------:R-:W-:Y:S01]  /*2f30*/  IADD3 R9, P1, PT, R7, R2, RZ ;  /* 0x0000000207097210 */ /* 0x000fe20007f3e0ff */
[----:B------:R-:W-:Y:S01]  /*2f40*/  IMAD.X R10, RZ, RZ, R5, P2 ;  /* 0x000000ffff0a7224 */ /* 0x000fe200010e0605 */
[----:B-1----:R-:W-:-:S02]  /*2f50*/  LEA R2, P0, R3, UR4, 0x3 ;  /* 0x0000000403027c11 */ /* 0x002fc4000f8018ff */
[----:B------:R-:W-:Y:S01]  /*2f60*/  LEA.HI.X.SX32 R6, R7, R6, 0x1, P1 ;  /* 0x0000000607067211 */ /* 0x000fe200008f0eff */
[C---:B------:R-:W-:Y:S01]  /*2f70*/  VIADD R7, R8.reuse, 0x100 ;  /* 0x0000010008077836 */ /* 0x040fe20000000000 */
[----:B------:R-:W-:Y:S02]  /*2f80*/  LEA.HI.X R3, R3, UR5, R10, 0x3, P0 ;  /* 0x0000000503037c11 */ /* 0x000fe400080f1c0a */
[----:B------:R-:W-:Y:S02]  /*2f90*/  CS2R R10, SRZ ;  /* 0x00000000000a7805 */ /* 0x000fe4000001ff00 */
[----:B------:R-:W-:Y:S02]  /*2fa0*/  ISETP.GE.AND P0, PT, R8, R26, PT ;  /* 0x0000001a0800720c */ /* 0x000fe40003f06270 */
[----:B------:R-:W-:-:S04]  /*2fb0*/  LEA R4, P1, R9, UR4, 0x3 ;  /* 0x0000000409047c11 */ /* 0x000fc8000f8218ff */
[----:B------:R-:W-:Y:S01]  /*2fc0*/  LEA.HI.X R5, R9, UR5, R6, 0x3, P1 ;  /* 0x0000000509057c11 */ /* 0x000fe200088f1c06 */
[C---:B------:R-:W-:Y:S02]  /*2fd0*/  VIADD R9, R8.reuse, 0x200 ;  /* 0x0000020008097836 */ /* 0x040fe40000000000 */
[----:B------:R-:W-:-:S04]  /*2fe0*/  VIADD R6, R8, 0x600 ;  /* 0x0000060008067836 */ /* 0x000fc80000000000 */
[----:B------:R-:W-:Y:S05]  /*2ff0*/  @P0 BRA `(.L_x_43) ;  /* 0x0000000000140947 */ /* 0x000fea0003800000 */
[----:B------:R-:W-:-:S13]  /*3000*/  ISETP.GE.AND P0, PT, R8, R27, PT ;  /* 0x0000001b0800720c */ /* 0x000fda0003f06270 */
[----:B------:R0:W5:Y:S04]  /*3010*/  @!P0 LDG.E R10, desc[UR6][R2.64] ;  /* 0x00000006020a8981 */ /* 0x000168000c1e1900 */
[----:B------:R0:W5:Y:S04]  /*3020*/  @!P0 LDG.E R11, desc[UR6][R2.64+0x4] ;  /* 0x00000406020b8981 */ /* 0x000168000c1e1900 */
[----:B------:R0:W5:Y:S04]  /*3030*/  @P0 LDG.E R10, desc[UR6][R4.64] ;  /* 0x00000006040a0981 */ /* 0x000168000c1e1900 */
[----:B------:R0:W5:Y:S02]  /*3040*/  @P0 LDG.E R11, desc[UR6][R4.64+0x4] ;  /* 0x00000406040b0981 */ /* 0x000164000c1e1900 */
.L_x_43:
[----:B------:R-:W-:Y:S05]  /*3050*/  BSYNC.RECONVERGENT B1 ;  /* 0x0000000000017941 */ /* 0x000fea0003800200 */
.L_x_42:
[-C--:B------:R-:W-:Y:S01]  /*3060*/  ISETP.GE.AND P6, PT, R7, R26.reuse, PT ;  /* 0x0000001a0700720c */ /* 0x080fe20003fc6270 */
[----:B------:R-:W-:Y:S01]  /*3070*/  VIADD R8, R8, 0x700 ;  /* 0x0000070008087836 */ /* 0x000fe20000000000 */
[----:B------:R-:W-:Y:S01]  /*3080*/  BSSY.RECONVERGENT B1, `(.L_x_44) ;  /* 0x000000e000017945 */ /* 0x000fe20003800200 */
[-C--:B------:R-:W-:Y:S02]  /*3090*/  ISETP.GE.AND P0, PT, R9, R26.reuse, PT ;  /* 0x0000001a0900720c */ /* 0x080fe40003f06270 */
[----:B------:R-:W-:Y:S02]  /*30a0*/  CS2R R12, SRZ ;  /* 0x00000000000c7805 */ /* 0x000fe4000001ff00 */
[-C--:B------:R-:W-:Y:S02]  /*30b0*/  ISETP.GE.AND P1, PT, R18, R26.reuse, PT ;  /* 0x0000001a1200720c */ /* 0x080fe40003f26270 */
[-C--:B------:R-:W-:Y:S02]  /*30c0*/  ISETP.GE.AND P2, PT, R20, R26.reuse, PT ;  /* 0x0000001a1400720c */ /* 0x080fe40003f46270 */
[----:B------:R-:W-:-:S02]  /*30d0*/  ISETP.GE.AND P3, PT, R22, R26, PT ;  /* 0x0000001a1600720c */ /* 0x000fc40003f66270 */
[-C--:B------:R-:W-:Y:S02]  /*30e0*/  ISETP.GE.AND P4, PT, R6, R26.reuse, PT ;  /* 0x0000001a0600720c */ /* 0x080fe40003f86270 */
[----:B------:R-:W-:Y:S01]  /*30f0*/  ISETP.GE.AND P5, PT, R8, R26, PT ;  /* 0x0000001a0800720c */ /* 0x000fe20003fa6270 */
[----:B------:R-:W-:-:S12]  /*3100*/  @P6 BRA `(.L_x_45) ;  /* 0x0000000000146947 */ /* 0x000fd80003800000 */
[----:B------:R-:W-:-:S13]  /*3110*/  ISETP.GE.AND P6, PT, R7, R27, PT ;  /* 0x0000001b0700720c */ /* 0x000fda0003fc6270 */
[----:B------:R1:W5:Y:S04]  /*3120*/  @P6 LDG.E R12, desc[UR6][R4.64+0x800] ;  /* 0x00080006040c6981 */ /* 0x000368000c1e1900 */
[----:B------:R1:W5:Y:S04]  /*3130*/  @P6 LDG.E R13, desc[UR6][R4.64+0x804] ;  /* 0x00080406040d6981 */ /* 0x000368000c1e1900 */
[----:B------:R1:W5:Y:S04]  /*3140*/  @!P6 LDG.E R12, desc[UR6][R2.64+0x800] ;  /* 0x00080006020ce981 */ /* 0x000368000c1e1900 */
[----:B------:R1:W5:Y:S02]  /*3150*/  @!P6 LDG.E R13, desc[UR6][R2.64+0x804] ;  /* 0x00080406020de981 */ /* 0x000364000c1e1900 */
.L_x_45:
[----:B------:R-:W-:Y:S05]  /*3160*/  BSYNC.RECONVERGENT B1 ;  /* 0x0000000000017941 */ /* 0x000fea0003800200 */
.L_x_44:
        /* <DEDUP_REMOVED lines=8> */
.L_x_47:
[----:B------:R-:W-:Y:S05]  /*31f0*/  BSYNC.RECONVERGENT B1 ;  /* 0x0000000000017941 */ /* 0x000fea0003800200 */
.L_x_46:
        /* <DEDUP_REMOVED lines=8> */
.L_x_49:
[----:B------:R-:W-:Y:S05]  /*3280*/  BSYNC.RECONVERGENT B1 ;  /* 0x0000000000017941 */ /* 0x000fea0003800200 */
.L_x_48:
        /* <DEDUP_REMOVED lines=8> */
.L_x_51:
[----:B------:R-:W-:Y:S05]  /*3310*/  BSYNC.RECONVERGENT B1 ;  /* 0x0000000000017941 */ /* 0x000fea0003800200 */
.L_x_50:
        /* <DEDUP_REMOVED lines=8> */
.L_x_53:
[----:B------:R-:W-:Y:S05]  /*33a0*/  BSYNC.RECONVERGENT B1 ;  /* 0x0000000000017941 */ /* 0x000fea0003800200 */
.L_x_52:
        /* <DEDUP_REMOVED lines=8> */
.L_x_55:
[----:B------:R-:W-:Y:S05]  /*3430*/  BSYNC.RECONVERGENT B1 ;  /* 0x0000000000017941 */ /* 0x000fea0003800200 */
.L_x_54:
[----:B------:R-:W-:Y:S01]  /*3440*/  CS2R R24, SRZ ;  /* 0x0000000000187805 */ /* 0x000fe2000001ff00 */
[----:B------:R-:W-:Y:S06]  /*3450*/  @P5 BRA `(.L_x_41) ;  /* 0x0000000000145947 */ /* 0x000fec0003800000 */
[----:B------:R-:W-:-:S13]  /*3460*/  ISETP.GE.AND P0, PT, R8, R27, PT ;  /* 0x0000001b0800720c */ /* 0x000fda0003f06270 */
[----:B------:R0:W5:Y:S04]  /*3470*/  @P0 LDG.E R24, desc[UR6][R4.64+0x3800] ;  /* 0x0038000604180981 */ /* 0x000168000c1e1900 */
[----:B------:R0:W5:Y:S04]  /*3480*/  @P0 LDG.E R25, desc[UR6][R4.64+0x3804] ;  /* 0x0038040604190981 */ /* 0x000168000c1e1900 */
[----:B------:R0:W5:Y:S04]  /*3490*/  @!P0 LDG.E R24, desc[UR6][R2.64+0x3800] ;  /* 0x0038000602188981 */ /* 0x000168000c1e1900 */
[----:B------:R0:W5:Y:S02]  /*34a0*/  @!P0 LDG.E R25, desc[UR6][R2.64+0x3804] ;  /* 0x0038040602198981 */ /* 0x000164000c1e1900 */
.L_x_41:
[----:B------:R-:W-:Y:S05]  /*34b0*/  BSYNC.RECONVERGENT B0 ;  /* 0x0000000000007941 */ /* 0x000fea0003800200 */
.L_x_25:
[----:B01234-:R-:W0:Y:S01]  /*34c0*/  S2R R2, SR_TID.X ;  /* 0x0000000000027919 */ /* 0x01fe220000002100 */
[----:B------:R-:W1:Y:S01]  /*34d0*/  S2UR UR5, SR_CgaCtaId ;  /* 0x00000000000579c3 */ /* 0x000e620000008800 */
[----:B------:R-:W-:Y:S02]  /*34e0*/  UMOV UR4, 0x400 ;  /* 0x0000040000047882 */ /* 0x000fe40000000000 */
[----:B-1----:R-:W-:Y:S01]  /*34f0*/  ULEA UR4, UR5, UR4, 0x18 ;  /* 0x0000000405047291 */ /* 0x002fe2000f8ec0ff */
[----:B0-----:R-:W-:-:S08]  /*3500*/  IMAD.SHL.U32 R3, R2, 0x8, RZ ;  /* 0x0000000802037824 */ /* 0x001fd000078e00ff */
[----:B-----5:R-:W-:Y:S04]  /*3510*/  STS.64 [R3+UR4], R10 ;  /* 0x0000000a03007988 */ /* 0x020fe80008000a04 */
[----:B------:R-:W-:Y:S04]  /*3520*/  STS.64 [R3+UR4+0x800], R12 ;  /* 0x0008000c03007988 */ /* 0x000fe80008000a04 */
[----:B------:R-:W-:Y:S04]  /*3530*/  STS.64 [R3+UR4+0x1000], R14 ;  /* 0x0010000e03007988 */ /* 0x000fe80008000a04 */
[----:B------:R-:W-:Y:S04]  /*3540*/  STS.64 [R3+UR4+0x1800], R16 ;  /* 0x0018001003007988 */ /* 0x000fe80008000a04 */
[----:B------:R-:W-:Y:S04]  /*3550*/  STS.64 [R3+UR4+0x2000], R18 ;  /* 0x0020001203007988 */ /* 0x000fe80008000a04 */
[----:B------:R-:W-:Y:S04]  /*3560*/  STS.64 [R3+UR4+0x2800], R20 ;  /* 0x0028001403007988 */ /* 0x000fe80008000a04 */
[----:B------:R-:W-:Y:S04]  /*3570*/  STS.64 [R3+UR4+0x3000], R22 ;  /* 0x0030001603007988 */ /* 0x000fe80008000a04 */
[----:B------:R0:W-:Y:S01]  /*3580*/  STS.64 [R3+UR4+0x3800], R24 ;  /* 0x0038001803007988 */ /* 0x0001e20008000a04 */
[----:B------:R-:W-:Y:S01]  /*3590*/  BAR.SYNC.DEFER_BLOCKING 0x0 ;  /* 0x0000000000007b1d */ /* 0x000fe20000010000 */
[----:B0-----:R-:W-:-:S07]  /*35a0*/  VIMNMX R3, PT, PT, R3, R26, PT ;  /* 0x0000001a03037248 */ /* 0x001fce0003fe0100 */
[----:B------:R-:W-:Y:S01]  /*35b0*/  PREEXIT ;  /* 0x000000000000782d */ /* 0x000fe20000000000 */
[----:B------:R-:W-:Y:S01]  /*35c0*/  BSSY.RECONVERGENT B0, `(.L_x_56) ;  /* 0x000001c000007945 */ /* 0x000fe20003800200 */
[----:B------:R-:W-:Y:S02]  /*35d0*/  LEA R4, R27, UR4, 0x3 ;  /* 0x000000041b047c11 */ /* 0x000fe4000f8e18ff */
[C---:B------:R-:W-:Y:S01]  /*35e0*/  ISETP.GE.AND P0, PT, R3.reuse, R28, PT ;  /* 0x0000001c0300720c */ /* 0x040fe20003f06270 */
[----:B------:R-:W-:Y:S01]  /*35f0*/  IMAD.IADD R28, R3, 0x1, -R28 ;  /* 0x00000001031c7824 */ /* 0x000fe200078e0a1c */
[----:B------:R-:W-:-:S04]  /*3600*/  VIMNMX R5, PT, PT, R27, R3, PT ;  /* 0x000000031b057248 */ /* 0x000fc80003fe0100 */
[----:B------:R-:W-:-:S04]  /*3610*/  SEL R28, R28, RZ, P0 ;  /* 0x000000ff1c1c7207 */ /* 0x000fc80000000000 */
[----:B------:R-:W-:-:S13]  /*3620*/  ISETP.GE.AND P0, PT, R28, R5, PT ;  /* 0x000000051c00720c */ /* 0x000fda0003f06270 */
[----:B------:R-:W-:Y:S05]  /*3630*/  @P0 BRA `(.L_x_57) ;  /* 0x0000000000500947 */ /* 0x000fea0003800000 */
.L_x_60:
        /* <DEDUP_REMOVED lines=15> */
.L_x_59:
[----:B------:R-:W-:Y:S05]  /*3730*/  BSYNC.RECONVERGENT B1 ;  /* 0x0000000000017941 */ /* 0x000fea0003800200 */
.L_x_58:
[----:B------:R-:W-:Y:S01]  /*3740*/  @P0 VIADD R28, R8, 0x1 ;  /* 0x00000001081c0836 */ /* 0x000fe20000000000 */
[----:B------:R-:W-:-:S04]  /*3750*/  SEL R5, R5, R8, P0 ;  /* 0x0000000805057207 */ /* 0x000fc80000000000 */
[----:B------:R-:W-:-:S13]  /*3760*/  ISETP.GE.AND P0, PT, R28, R5, PT ;  /* 0x000000051c00720c */ /* 0x000fda0003f06270 */
[----:B------:R-:W-:Y:S05]  /*3770*/  @!P0 BRA `(.L_x_60) ;  /* 0xfffffffc00b08947 */ /* 0x000fea000383ffff */
.L_x_57:
[----:B------:R-:W-:Y:S05]  /*3780*/  BSYNC.RECONVERGENT B0 ;  /* 0x0000000000007941 */ /* 0x000fea0003800200 */
.L_x_56:
[----:B------:R-:W-:Y:S01]  /*3790*/  IMAD.IADD R3, R3, 0x1, -R28 ;  /* 0x0000000103037824 */ /* 0x000fe200078e0a1c */
[----:B------:R-:W-:Y:S01]  /*37a0*/  LEA R10, R28, UR4, 0x3 ;  /* 0x000000041c0a7c11 */ /* 0x000fe2000f8e18ff */
[----:B------:R-:W-:Y:S01]  /*37b0*/  BSSY.RECONVERGENT B0, `(.L_x_61) ;  /* 0x000000e000007945 */ /* 0x000fe20003800200 */
[----:B------:R-:W-:Y:S01]  /*37c0*/  PLOP3.LUT P0, PT, PT, PT, PT, 0x8, 0x80 ;  /* 0x000000000080781c */ /* 0x000fe20003f0e170 */
[----:B------:R-:W-:Y:S02]  /*37d0*/  IMAD R9, R3, 0x8, R4 ;  /* 0x0000000803097824 */ /* 0x000fe400078e0204 */
        /* <DEDUP_REMOVED lines=11> */
.L_x_62:
[----:B------:R-:W-:Y:S05]  /*3890*/  BSYNC.RECONVERGENT B0 ;  /* 0x0000000000007941 */ /* 0x000fea0003800200 */
.L_x_61:
        /* <DEDUP_REMOVED lines=20> */
.L_x_64:
[----:B------:R-:W-:Y:S05]  /*39e0*/  BSYNC.RECONVERGENT B0 ;  /* 0x0000000000007941 */ /* 0x000fea0003800200 */
.L_x_63:
[----:B------:R-:W-:Y:S01]  /*39f0*/  @!P0 IMAD.MOV R7, RZ, RZ, R3 ;  /* 0x000000ffff078224 */ /* 0x000fe200078e0203 */
[----:B------:R-:W-:Y:S01]  /*3a00*/  BSSY.RECONVERGENT B0, `(.L_x_65) ;  /* 0x0000013000007945 */ /* 0x000fe20003800200 */
[----:B------:R-:W-:Y:S01]  /*3a10*/  @P0 IMAD.MOV R8, RZ, RZ, R6 ;  /* 0x000000ffff080224 */ /* 0x000fe200078e0206 */
[----:B-12---:R-:W-:Y:S01]  /*3a20*/  FSEL R16, R20, R4, P0 ;  /* 0x0000000414107208 */ /* 0x006fe20000000000 */
[C---:B------:R-:W-:Y:S01]  /*3a30*/  VIADD R9, R7.reuse, 0x1 ;  /* 0x0000000107097836 */ /* 0x040fe20000000000 */
[C---:B------:R-:W-:Y:S01]  /*3a40*/  ISETP.GE.AND P1, PT, R7.reuse, R26, PT ;  /* 0x0000001a0700720c */ /* 0x040fe20003f26270 */
        /* <DEDUP_REMOVED lines=14> */
.L_x_66:
[----:B------:R-:W-:Y:S05]  /*3b30*/  BSYNC.RECONVERGENT B0 ;  /* 0x0000000000007941 */ /* 0x000fea0003800200 */
.L_x_65:
[----:B------:R-:W-:Y:S01]  /*3b40*/  @!P0 IMAD.MOV R9, RZ, RZ, R7 ;  /* 0x000000ffff098224 */ /* 0x000fe200078e0207 */
[----:B------:R-:W-:Y:S01]  /*3b50*/  BSSY.RECONVERGENT B0, `(.L_x_67) ;  /* 0x0000013000007945 */ /* 0x000fe20003800200 */
[----:B------:R-:W-:Y:S01]  /*3b60*/  @P0 IMAD.MOV R10, RZ, RZ, R8 ;  /* 0x000000ffff0a0224 */ /* 0x000fe200078e0208 */
[----:B-12---:R-:W-:Y:S01]  /*3b70*/  FSEL R14, R20, R4, P0 ;  /* 0x00000004140e7208 */ /* 0x006fe20000000000 */
[C---:B------:R-:W-:Y:S01]  /*3b80*/  VIADD R7, R9.reuse, 0x1 ;  /* 0x0000000109077836 */ /* 0x040fe20000000000 */
[C---:B------:R-:W-:Y:S01]  /*3b90*/  ISETP.GE.AND P1, PT, R9.reuse, R26, PT ;  /* 0x0000001a0900720c */ /* 0x040fe20003f26270 */
        /* <DEDUP_REMOVED lines=14> */
.L_x_68:
[----:B------:R-:W-:Y:S05]  /*3c80*/  BSYNC.RECONVERGENT B0 ;  /* 0x0000000000007941 */ /* 0x000fea0003800200 */
.L_x_67:
        /* <DEDUP_REMOVED lines=20> */
.L_x_70:
[----:B------:R-:W-:Y:S05]  /*3dd0*/  BSYNC.RECONVERGENT B0 ;  /* 0x0000000000007941 */ /* 0x000fea0003800200 */
.L_x_69:
        /* <DEDUP_REMOVED lines=20> */
.L_x_72:
[----:B------:R-:W-:Y:S05]  /*3f20*/  BSYNC.RECONVERGENT B0 ;  /* 0x0000000000007941 */ /* 0x000fea0003800200 */
.L_x_71:
[----:B------:R-:W-:Y:S01]  /*3f30*/  @!P0 IMAD.MOV R7, RZ, RZ, R9 ;  /* 0x000000ffff078224 */ /* 0x000fe200078e0209 */
[----:B------:R-:W-:Y:S01]  /*3f40*/  BSSY.RECONVERGENT B0, `(.L_x_73) ;  /* 0x0000011000007945 */ /* 0x000fe20003800200 */
[----:B------:R-:W-:Y:S01]  /*3f50*/  @P0 IMAD.MOV R24, RZ, RZ, R22 ;  /* 0x000000ffff180224 */ /* 0x000fe200078e0216 */
[----:B-12---:R-:W-:Y:S02]  /*3f60*/  FSEL R8, R20, R4, P0 ;  /* 0x0000000414087208 */ /* 0x006fe40000000000 */
[C---:B------:R-:W-:Y:S02]  /*3f70*/  ISETP.GE.AND P1, PT, R7.reuse, R26, PT ;  /* 0x0000001a0700720c */ /* 0x040fe40003f26270 */
        /* <DEDUP_REMOVED lines=13> */
.L_x_74:
[----:B------:R-:W-:Y:S05]  /*4050*/  BSYNC.RECONVERGENT B0 ;  /* 0x0000000000007941 */ /* 0x000fea0003800200 */
.L_x_73:
[----:B------:R-:W3:Y:S01]  /*4060*/  S2UR UR5, SR_CgaCtaId ;  /* 0x00000000000579c3 */ /* 0x000ee20000008800 */
[----:B------:R-:W-:Y:S01]  /*4070*/  UMOV UR4, 0x400 ;  /* 0x0000040000047882 */ /* 0x000fe20000000000 */
[----:B------:R-:W-:Y:S01]  /*4080*/  VIADD R22, R7, 0x1 ;  /* 0x0000000107167836 */ /* 0x000fe20000000000 */
[----:B------:R-:W-:Y:S01]  /*4090*/  BSSY.RECONVERGENT B0, `(.L_x_75) ;  /* 0x0000016000007945 */ /* 0x000fe20003800200 */
[----:B------:R-:W-:Y:S01]  /*40a0*/  @!P0 IMAD.MOV R22, RZ, RZ, R7 ;  /* 0x000000ffff168224 */ /* 0x000fe200078e0207 */
[----:B012---:R-:W-:Y:S01]  /*40b0*/  FSEL R6, R20, R4, P0 ;  /* 0x0000000414067208 */ /* 0x007fe20000000000 */
[----:B------:R-:W-:Y:S01]  /*40c0*/  VIADD R28, R24, 0x1 ;  /* 0x00000001181c7836 */ /* 0x000fe20000000000 */
[----:B------:R-:W-:Y:S01]  /*40d0*/  SEL R7, R21, R5, P0 ;  /* 0x0000000515077207 */ /* 0x000fe20000000000 */
        /* <DEDUP_REMOVED lines=17> */
.L_x_76:
[----:B------:R-:W-:Y:S05]  /*41f0*/  BSYNC.RECONVERGENT B0 ;  /* 0x0000000000007941 */ /* 0x000fea0003800200 */
.L_x_75:
        /* <DEDUP_REMOVED lines=8> */
[----:B------:R-:W0:Y:S01]  /*4280*/  S2R R5, SR_LANEID ;  /* 0x0000000000057919 */ /* 0x000e220000000000 */
[----:B------:R-:W-:Y:S01]  /*4290*/  LOP3.LUT R4, R4, 0x1f00, RZ, 0xc0, !PT ;  /* 0x00001f0004047812 */ /* 0x000fe200078ec0ff */
[----:B------:R-:W1:Y:S01]  /*42a0*/  LDCU.64 UR4, c[0x0][0x3a8] ;  /* 0x00007500ff0477ac */ /* 0x000e620008000a00 */
[----:B------:R-:W-:-:S03]  /*42b0*/  ISETP.NE.AND P0, PT, R2, RZ, PT ;  /* 0x000000ff0200720c */ /* 0x000fc60003f05270 */
[----:B0-----:R-:W-:-:S04]  /*42c0*/  IMAD R22, R5, 0x8, R4 ;  /* 0x0000000805167824 */ /* 0x001fc800078e0204 */
[----:B------:R-:W-:Y:S01]  /*42d0*/  IMAD R5, R5, -0x7, R22 ;  /* 0xfffffff905057824 */ /* 0x000fe200078e0216 */
[----:B------:R-:W-:-:S03]  /*42e0*/  LEA.HI.SX32 R24, R22, R22, 0x1b ;  /* 0x0000001616187211 */ /* 0x000fc600078fdaff */
[C---:B------:R-:W-:Y:S02]  /*42f0*/  VIADD R22, R5.reuse, 0x20 ;  /* 0x0000002005167836 */ /* 0x040fe40000000000 */
        /* <DEDUP_REMOVED lines=10> */
[----:B--2---:R-:W-:-:S03]  /*43a0*/  VIADD R16, R5, 0xa0 ;  /* 0x000000a005107836 */ /* 0x004fc60000000000 */
[----:B------:R2:W-:Y:S01]  /*43b0*/  STS.64 [R24+0x18], R12 ;  /* 0x0000180c18007388 */ /* 0x0005e20000000a00 */
[----:B------:R-:W-:Y:S01]  /*43c0*/  LEA.HI.SX32 R18, R18, R5, 0x1b ;  /* 0x0000000512127211 */ /* 0x000fe200078fdaff */
[C---:B---3--:R-:W-:Y:S02]  /*43d0*/  VIADD R14, R5.reuse, 0xc0 ;  /* 0x000000c0050e7836 */ /* 0x048fe40000000000 */
[----:B------:R3:W-:Y:S01]  /*43e0*/  STS.64 [R24+0x28], R8 ;  /* 0x0000280818007388 */ /* 0x0007e20000000a00 */
[----:B0-----:R-:W-:-:S03]  /*43f0*/  VIADD R10, R5, 0xe0 ;  /* 0x000000e0050a7836 */ /* 0x001fc60000000000 */
[----:B------:R0:W-:Y:S01]  /*4400*/  STS.64 [R24+0x30], R6 ;  /* 0x0000300618007388 */ /* 0x0001e20000000a00 */
[----:B--2---:R-:W-:-:S03]  /*4410*/  LEA.HI.SX32 R12, R5, R5, 0x1b ;  /* 0x00000005050c7211 */ /* 0x004fc600078fdaff */
[----:B------:R2:W-:Y:S02]  /*4420*/  STS.64 [R24+0x38], R20 ;  /* 0x0000381418007388 */ /* 0x0005e40000000a00 */
[--C-:B---3--:R-:W-:Y:S01]  /*4430*/  IMAD R8, R12, 0x8, R3.reuse ;  /* 0x000000080c087824 */ /* 0x108fe200078e0203 */
[----:B------:R-:W-:Y:S01]  /*4440*/  NOP ;  /* 0x0000000000007918 */ /* 0x000fe20000000000 */
[-C--:B0-----:R-:W-:Y:S01]  /*4450*/  LEA.HI.SX32 R6, R23, R5.reuse, 0x1b ;  /* 0x0000000517067211 */ /* 0x081fe200078fdaff */
[--C-:B------:R-:W-:Y:S01]  /*4460*/  IMAD R12, R28, 0x8, R3.reuse ;  /* 0x000000081c0c7824 */ /* 0x100fe200078e0203 */
[-C--:B--2---:R-:W-:Y:S01]  /*4470*/  LEA.HI.SX32 R20, R16, R5.reuse, 0x1b ;  /* 0x0000000510147211 */ /* 0x084fe200078fdaff */
[--C-:B------:R-:W-:Y:S01]  /*4480*/  IMAD R16, R18, 0x8, R3.reuse ;  /* 0x0000000812107824 */ /* 0x100fe200078e0203 */
[-C--:B------:R-:W-:Y:S01]  /*4490*/  LEA.HI.SX32 R24, R14, R5.reuse, 0x1b ;  /* 0x000000050e187211 */ /* 0x080fe200078fdaff */
[--C-:B------:R-:W-:Y:S01]  /*44a0*/  IMAD R14, R6, 0x8, R3.reuse ;  /* 0x00000008060e7824 */ /* 0x100fe200078e0203 */
[----:B------:R-:W-:Y:S01]  /*44b0*/  LEA.HI.SX32 R5, R10, R5, 0x1b ;  /* 0x000000050a057211 */ /* 0x000fe200078fdaff */
[--C-:B------:R-:W-:Y:S01]  /*44c0*/  IMAD R18, R20, 0x8, R3.reuse ;  /* 0x0000000814127824 */ /* 0x100fe200078e0203 */
[----:B------:R-:W-:Y:S01]  /*44d0*/  LDS.64 R8, [R8] ;  /* 0x0000000008087984 */ /* 0x000fe20000000a00 */
[----:B------:R-:W-:-:S02]  /*44e0*/  IMAD R10, R22, 0x8, R3 ;  /* 0x00000008160a7824 */ /* 0x000fc400078e0203 */
[--C-:B------:R-:W-:Y:S01]  /*44f0*/  IMAD R20, R24, 0x8, R3.reuse ;  /* 0x0000000818147824 */ /* 0x100fe200078e0203 */
[----:B------:R-:W-:Y:S01]  /*4500*/  LDS.64 R12, [R12+0x200] ;  /* 0x000200000c0c7984 */ /* 0x000fe20000000a00 */
[----:B------:R-:W-:Y:S01]  /*4510*/  IMAD R6, R5, 0x8, R3 ;  /* 0x0000000805067824 */ /* 0x000fe200078e0203 */
[----:B------:R-:W-:Y:S02]  /*4520*/  LOP3.LUT R5, R2, 0x1f, RZ, 0xc0, !PT ;  /* 0x0000001f02057812 */ /* 0x000fe400078ec0ff */
[----:B------:R-:W-:Y:S03]  /*4530*/  LDS.64 R10, [R10+0x100] ;  /* 0x000100000a0a7984 */ /* 0x000fe60000000a00 */
[----:B------:R-:W-:Y:S01]  /*4540*/  IMAD.IADD R4, R4, 0x1, R5 ;  /* 0x0000000104047824 */ /* 0x000fe200078e0205 */
[----:B------:R-:W-:Y:S01]  /*4550*/  LDS.64 R14, [R14+0x300] ;  /* 0x000300000e0e7984 */ /* 0x000fe20000000a00 */
[----:B------:R-:W-:-:S02]  /*4560*/  IMAD.MOV.U32 R5, RZ, RZ, RZ ;  /* 0x000000ffff057224 */ /* 0x000fc400078e00ff */
[----:B------:R-:W-:Y:S01]  /*4570*/  VIADD R2, R4, 0x40 ;  /* 0x0000004004027836 */ /* 0x000fe20000000000 */
[----:B------:R-:W-:Y:S01]  /*4580*/  LDS.64 R16, [R16+0x400] ;  /* 0x0004000010107984 */ /* 0x000fe20000000a00 */
[----:B------:R-:W-:-:S03]  /*4590*/  IMAD.WIDE.U32 R28, R0, 0x800, R4 ;  /* 0x00000800001c7825 */ /* 0x000fc600078e0004 */
[----:B------:R-:W-:Y:S01]  /*45a0*/  LDS.64 R18, [R18+0x500] ;  /* 0x0005000012127984 */ /* 0x000fe20000000a00 */
[C---:B------:R-:W-:Y:S02]  /*45b0*/  VIADD R0, R4.reuse, 0x20 ;  /* 0x0000002004007836 */ /* 0x040fe40000000000 */
[----:B------:R-:W-:Y:S01]  /*45c0*/  VIADD R24, R4, 0x60 ;  /* 0x0000006004187836 */ /* 0x000fe20000000000 */
[----:B------:R-:W-:Y:S04]  /*45d0*/  LDS.64 R20, [R20+0x600] ;  /* 0x0006000014147984 */ /* 0x000fe80000000a00 */
[----:B------:R-:W-:Y:S04]  /*45e0*/  LDS.64 R6, [R6+0x700] ;  /* 0x0007000006067984 */ /* 0x000fe80000000a00 */
[----:B------:R-:W-:Y:S01]  /*45f0*/  @!P0 STS [R3+0x4200], R26 ;  /* 0x0042001a03008388 */ /* 0x000fe20000000800 */
[----:B------:R-:W-:Y:S01]  /*4600*/  BAR.SYNC.DEFER_BLOCKING 0x0 ;  /* 0x0000000000007b1d */ /* 0x000fe20000010000 */
[----:B-1----:R-:W-:-:S04]  /*4610*/  LEA R22, P0, R28, UR4, 0x3 ;  /* 0x000000041c167c11 */ /* 0x002fc8000f8018ff */
[----:B------:R-:W-:Y:S01]  /*4620*/  LEA.HI.X R23, R28, UR5, R29, 0x3, P0 ;  /* 0x000000051c177c11 */ /* 0x000fe200080f1c1d */
[----:B------:R-:W0:Y:S02]  /*4630*/  LDS R25, [R3+0x4200] ;  /* 0x0042000003197984 */ /* 0x000e240000000800 */
[-C--:B0-----:R-:W-:Y:S02]  /*4640*/  ISETP.GE.AND P0, PT, R4, R25.reuse, PT ;  /* 0x000000190400720c */ /* 0x081fe40003f06270 */
[-C--:B------:R-:W-:Y:S01]  /*4650*/  ISETP.GE.AND P1, PT, R0, R25.reuse, PT ;  /* 0x000000190000720c */ /* 0x080fe20003f26270 */
[----:B------:R-:W-:Y:S01]  /*4660*/  VIADD R0, R4, 0x80 ;  /* 0x0000008004007836 */ /* 0x000fe20000000000 */
[-C--:B------:R-:W-:Y:S01]  /*4670*/  ISETP.GE.AND P2, PT, R2, R25.reuse, PT ;  /* 0x000000190200720c */ /* 0x080fe20003f46270 */
[----:B------:R-:W-:Y:S01]  /*4680*/  VIADD R2, R4, 0xa0 ;  /* 0x000000a004027836 */ /* 0x000fe20000000000 */
[-C--:B------:R-:W-:Y:S01]  /*4690*/  ISETP.GE.AND P3, PT, R24, R25.reuse, PT ;  /* 0x000000191800720c */ /* 0x080fe20003f66270 */
[----:B------:R-:W-:Y:S01]  /*46a0*/  VIADD R24, R4, 0xc0 ;  /* 0x000000c004187836 */ /* 0x000fe20000000000 */
[-C--:B------:R-:W-:Y:S01]  /*46b0*/  ISETP.GE.AND P4, PT, R0, R25.reuse, PT ;  /* 0x000000190000720c */ /* 0x080fe20003f86270 */
[----:B------:R-:W-:Y:S01]  /*46c0*/  VIADD R4, R4, 0xe0 ;  /* 0x000000e004047836 */ /* 0x000fe20000000000 */
[----:B------:R-:W-:-:S02]  /*46d0*/  ISETP.GE.AND P5, PT, R2, R25, PT ;  /* 0x000000190200720c */ /* 0x000fc40003fa6270 */
[-C--:B------:R-:W-:Y:S01]  /*46e0*/  ISETP.GE.AND P6, PT, R24, R25.reuse, PT ;  /* 0x000000191800720c */ /* 0x080fe20003fc6270 */
[----:B------:R0:W-:Y:S04]  /*46f0*/  @!P0 STG.E desc[UR6][R22.64], R8 ;  /* 0x0000000816008986 */ /* 0x0001e8000c101906 */
[----:B------:R0:W-:Y:S01]  /*4700*/  @!P0 STG.E desc[UR6][R22.64+0x4], R9 ;  /* 0x0000040916008986 */ /* 0x0001e2000c101906 */
[----:B------:R-:W-:-:S03]  /*4710*/  ISETP.GE.AND P0, PT, R4, R25, PT ;  /* 0x000000190400720c */ /* 0x000fc60003f06270 */
[----:B------:R0:W-:Y:S04]  /*4720*/  @!P1 STG.E desc[UR6][R22.64+0x100], R10 ;  /* 0x0001000a16009986 */ /* 0x0001e8000c101906 */
        /* <DEDUP_REMOVED lines=10> */
[----:B------:R0:W-:Y:S01]  /*47d0*/  @!P6 STG.E desc[UR6][R22.64+0x604], R21 ;  /* 0x000604151600e986 */ /* 0x0001e2000c101906 */
[----:B------:R-:W-:Y:S05]  /*47e0*/  @P0 EXIT ;  /* 0x000000000000094d */ /* 0x000fea0003800000 */
[----:B------:R-:W-:Y:S04]  /*47f0*/  STG.E desc[UR6][R22.64+0x700], R6 ;  /* 0x0007000616007986 */ /* 0x000fe8000c101906 */
[----:B------:R-:W-:Y:S01]  /*4800*/  STG.E desc[UR6][R22.64+0x704], R7 ;  /* 0x0007040716007986 */ /* 0x000fe2000c101906 */
[----:B------:R-:W-:Y:S05]  /*4810*/  EXIT ;  /* 0x000000000000794d */ /* 0x000fea0003800000 */
.L_x_77:
[----:B------:R-:W0:Y:S01]  /*4820*/  S2R R5, SR_LANEID ;  /* 0x0000000000057919 */ /* 0x000e220000000000 */
[----:B------:R-:W-:Y:S01]  /*4830*/  LOP3.LUT R4, R4, 0x1f00, RZ, 0xc0, !PT ;  /* 0x00001f0004047812 */ /* 0x000fe200078ec0ff */
[----:B------:R-:W-:Y:S01]  /*4840*/  IMAD.MOV.U32 R25, RZ, RZ, RZ ;  /* 0x000000ffff197224 */ /* 0x000fe200078e00ff */
[----:B------:R-:W-:Y:S01]  /*4850*/  ISETP.NE.AND P0, PT, R2, RZ, PT ;  /* 0x000000ff0200720c */ /* 0x000fe20003f05270 */
[----:B------:R-:W1:Y:S01]  /*4860*/  LDCU.64 UR4, c[0x0][0x388] ;  /* 0x00007100ff0477ac */ /* 0x000e620008000a00 */
[----:B------:R-:W2:Y:S01]  /*4870*/  LDCU.64 UR8, c[0x0][0x390] ;  /* 0x00007200ff0877ac */ /* 0x000ea20008000a00 */
[----:B0-----:R-:W-:-:S04]  /*4880*/  IMAD R22, R5, 0x8, R4 ;  /* 0x0000000805167824 */ /* 0x001fc800078e0204 */
[----:B------:R-:W-:Y:S01]  /*4890*/  IMAD R5, R5, -0x7, R22 ;  /* 0xfffffff905057824 */ /* 0x000fe200078e0216 */
[----:B------:R-:W-:-:S03]  /*48a0*/  LEA.HI.SX32 R24, R22, R22, 0x1b ;  /* 0x0000001616187211 */ /* 0x000fc600078fdaff */
[C---:B------:R-:W-:Y:S02]  /*48b0*/  VIADD R23, R5.reuse, 0x60 ;  /* 0x0000006005177836 */ /* 0x040fe40000000000 */
[----:B------:R-:W-:Y:S02]  /*48c0*/  IMAD R24, R24, 0x8, R3 ;  /* 0x0000000818187824 */ /* 0x000fe400078e0203 */
[C---:B------:R-:W-:Y:S02]  /*48d0*/  VIADD R22, R5.reuse, 0x20 ;  /* 0x0000002005167836 */ /* 0x040fe40000000000 */
[----:B------:R-:W-:Y:S01]  /*48e0*/  VIADD R28, R5, 0x40 ;  /* 0x00000040051c7836 */ /* 0x000fe20000000000 */
[----:B------:R0:W-:Y:S02]  /*48f0*/  STS.64 [R24], R18 ;  /* 0x0000001218007388 */ /* 0x0001e40000000a00 */
[-C--:B------:R-:W-:Y:S02]  /*4900*/  LEA.HI.SX32 R22, R22, R5.reuse, 0x1b ;  /* 0x0000000516167211 */ /* 0x080fe400078fdaff */
[----:B------:R3:W-:Y:S01]  /*4910*/  STS.64 [R24+0x8], R16 ;  /* 0x0000081018007388 */ /* 0x0007e20000000a00 */
[----:B------:R-:W-:-:S03]  /*4920*/  LEA.HI.SX32 R28, R28, R5, 0x1b ;  /* 0x000000051c1c7211 */ /* 0x000fc600078fdaff */
[----:B------:R4:W-:Y:S04]  /*4930*/  STS.64 [R24+0x10], R14 ;  /* 0x0000100e18007388 */ /* 0x0009e80000000a00 */
[----:B------:R5:W-:Y:S01]  /*4940*/  STS.64 [R24+0x20], R10 ;  /* 0x0000200a18007388 */ /* 0x000be20000000a00 */
[C---:B0-----:R-:W-:Y:S02]  /*4950*/  VIADD R18, R5.reuse, 0x80 ;  /* 0x0000008005127836 */ /* 0x041fe40000000000 */
[C---:B---3--:R-:W-:Y:S01]  /*4960*/  VIADD R16, R5.reuse, 0xa0 ;  /* 0x000000a005107836 */ /* 0x048fe20000000000 */
[----:B------:R0:W-:Y:S01]  /*4970*/  STS.64 [R24+0x18], R12 ;  /* 0x0000180c18007388 */ /* 0x0001e20000000a00 */
[----:B----4-:R-:W-:-:S03]  /*4980*/  VIADD R14, R5, 0xc0 ;  /* 0x000000c0050e7836 */ /* 0x010fc60000000000 */
[----:B------:R3:W-:Y:S01]  /*4990*/  STS.64 [R24+0x28], R8 ;  /* 0x0000280818007388 */ /* 0x0007e20000000a00 */
[----:B-----5:R-:W-:-:S03]  /*49a0*/  VIADD R11, R5, 0xe0 ;  /* 0x000000e0050b7836 */ /* 0x020fc60000000000 */
[----:B------:R4:W-:Y:S01]  /*49b0*/  STS.64 [R24+0x30], R6 ;  /* 0x0000300618007388 */ /* 0x0009e20000000a00 */
[-C--:B------:R-:W-:Y:S01]  /*49c0*/  LEA.HI.SX32 R10, R16, R5.reuse, 0x1b ;  /* 0x00000005100a7211 */ /* 0x080fe200078fdaff */
[--C-:B------:R-:W-:Y:S01]  /*49d0*/  IMAD R16, R28, 0x8, R3.reuse ;  /* 0x000000081c107824 */ /* 0x100fe200078e0203 */
[-C--:B0-----:R-:W-:Y:S01]  /*49e0*/  LEA.HI.SX32 R12, R5, R5.reuse, 0x1b ;  /* 0x00000005050c7211 */ /* 0x081fe200078fdaff */
[----:B------:R0:W-:Y:S01]  /*49f0*/  STS.64 [R24+0x38], R20 ;  /* 0x0000381418007388 */ /* 0x0001e20000000a00 */
[-C--:B------:R-:W-:Y:S01]  /*4a00*/  LEA.HI.SX32 R11, R11, R5.reuse, 0x1b ;  /* 0x000000050b0b7211 */ /* 0x080fe200078fdaff */
[--C-:B------:R-:W-:Y:S01]  /*4a10*/  IMAD R10, R10, 0x8, R3.reuse ;  /* 0x000000080a0a7824 */ /* 0x100fe200078e0203 */
[-C--:B---3--:R-:W-:Y:S01]  /*4a20*/  LEA.HI.SX32 R8, R18, R5.reuse, 0x1b ;  /* 0x0000000512087211 */ /* 0x088fe200078fdaff */
[--C-:B------:R-:W-:Y:S01]  /*4a30*/  IMAD R18, R22, 0x8, R3.reuse ;  /* 0x0000000816127824 */ /* 0x100fe200078e0203 */
[----:B------:R-:W-:Y:S01]  /*4a40*/  NOP ;  /* 0x0000000000007918 */ /* 0x000fe20000000000 */
[-C--:B----4-:R-:W-:Y:S01]  /*4a50*/  LEA.HI.SX32 R6, R23, R5.reuse, 0x1b ;  /* 0x0000000517067211 */ /* 0x090fe200078fdaff */
[--C-:B0-----:R-:W-:Y:S01]  /*4a60*/  IMAD R20, R12, 0x8, R3.reuse ;  /* 0x000000080c147824 */ /* 0x101fe200078e0203 */
[----:B------:R-:W-:Y:S01]  /*4a70*/  LEA.HI.SX32 R24, R14, R5, 0x1b ;  /* 0x000000050e187211 */ /* 0x000fe200078fdaff */
[--C-:B------:R-:W-:Y:S01]  /*4a80*/  IMAD R12, R8, 0x8, R3.reuse ;  /* 0x00000008080c7824 */ /* 0x100fe200078e0203 */
[----:B------:R-:W-:Y:S01]  /*4a90*/  LDS.64 R18, [R18+0x100] ;  /* 0x0001000012127984 */ /* 0x000fe20000000a00 */
[----:B------:R-:W-:-:S02]  /*4aa0*/  IMAD R14, R6, 0x8, R3 ;  /* 0x00000008060e7824 */ /* 0x000fc400078e0203 */
[--C-:B------:R-:W-:Y:S01]  /*4ab0*/  IMAD R8, R24, 0x8, R3.reuse ;  /* 0x0000000818087824 */ /* 0x100fe200078e0203 */
[----:B------:R-:W-:Y:S01]  /*4ac0*/  LDS.64 R20, [R20] ;  /* 0x0000000014147984 */ /* 0x000fe20000000a00 */
[----:B------:R-:W-:Y:S01]  /*4ad0*/  IMAD R6, R11, 0x8, R3 ;  /* 0x000000080b067824 */ /* 0x000fe200078e0203 */
[----:B------:R-:W-:Y:S02]  /*4ae0*/  LOP3.LUT R24, R2, 0x1f, RZ, 0xc0, !PT ;  /* 0x0000001f02187812 */ /* 0x000fe400078ec0ff */
[----:B------:R-:W-:Y:S03]  /*4af0*/  LDS.64 R16, [R16+0x200] ;  /* 0x0002000010107984 */ /* 0x000fe60000000a00 */
[----:B------:R-:W-:Y:S01]  /*4b00*/  IMAD.WIDE.U32 R22, R0, 0x800, R24 ;  /* 0x0000080000167825 */ /* 0x000fe200078e0018 */
[----:B------:R-:W-:Y:S03]  /*4b10*/  LDS.64 R14, [R14+0x300] ;  /* 0x000300000e0e7984 */ /* 0x000fe60000000a00 */
[----:B------:R-:W-:Y:S01]  /*4b20*/  IMAD.IADD R0, R4, 0x1, R24 ;  /* 0x0000000104007824 */ /* 0x000fe200078e0218 */
[----:B------:R-:W-:Y:S03]  /*4b30*/  LDS.64 R12, [R12+0x400] ;  /* 0x000400000c0c7984 */ /* 0x000fe60000000a00 */
[C---:B------:R-:W-:Y:S01]  /*4b40*/  VIADD R2, R0.reuse, 0x20 ;  /* 0x0000002000027836 */ /* 0x040fe20000000000 */
[----:B------:R-:W-:Y:S01]  /*4b50*/  LDS.64 R10, [R10+0x500] ;  /* 0x000500000a0a7984 */ /* 0x000fe20000000a00 */
[----:B------:R-:W-:-:S03]  /*4b60*/  VIADD R24, R0, 0xa0 ;  /* 0x000000a000187836 */ /* 0x000fc60000000000 */
[----:B------:R-:W-:Y:S04]  /*4b70*/  LDS.64 R8, [R8+0x600] ;  /* 0x0006000008087984 */ /* 0x000fe80000000a00 */
[----:B------:R-:W-:Y:S04]  /*4b80*/  LDS.64 R6, [R6+0x700] ;  /* 0x0007000006067984 */ /* 0x000fe80000000a00 */
[----:B------:R-:W-:Y:S01]  /*4b90*/  @!P0 STS [R3+0x4200], R26 ;  /* 0x0042001a03008388 */ /* 0x000fe20000000800 */
[----:B------:R-:W-:Y:S01]  /*4ba0*/  BAR.SYNC.DEFER_BLOCKING 0x0 ;  /* 0x0000000000007b1d */ /* 0x000fe20000010000 */
[----:B------:R-:W-:Y:S01]  /*4bb0*/  IADD3 R4, P0, PT, R4, R22, RZ ;  /* 0x0000001604047210 */ /* 0x000fe20007f1e0ff */
[----:B------:R-:W-:-:S04]  /*4bc0*/  VIADD R22, R0, 0x40 ;  /* 0x0000004000167836 */ /* 0x000fc80000000000 */
[----:B------:R-:W-:-:S05]  /*4bd0*/  IMAD.X R23, RZ, RZ, R23, P0 ;  /* 0x000000ffff177224 */ /* 0x000fca00000e0617 */
[C---:B------:R-:W-:Y:S01]  /*4be0*/  SHF.L.U64.HI R23, R4.reuse, 0x2, R23 ;  /* 0x0000000204177819 */ /* 0x040fe20000010217 */
[----:B------:R-:W-:Y:S01]  /*4bf0*/  IMAD.SHL.U32 R4, R4, 0x4, RZ ;  /* 0x0000000404047824 */ /* 0x000fe200078e00ff */
[----:B------:R-:W0:Y:S02]  /*4c00*/  LDS R5, [R3+0x4200] ;  /* 0x0042000003057984 */ /* 0x000e240000000800 */
[-C--:B0-----:R-:W-:Y:S01]  /*4c10*/  ISETP.GE.AND P0, PT, R2, R5.reuse, PT ;  /* 0x000000050200720c */ /* 0x081fe20003f06270 */
[----:B------:R-:W-:Y:S01]  /*4c20*/  VIADD R2, R0, 0x60 ;  /* 0x0000006000027836 */ /* 0x000fe20000000000 */
[-C--:B------:R-:W-:Y:S01]  /*4c30*/  ISETP.GE.AND P4, PT, R22, R5.reuse, PT ;  /* 0x000000051600720c */ /* 0x080fe20003f86270 */
[C---:B------:R-:W-:Y:S01]  /*4c40*/  VIADD R22, R0.reuse, 0x80 ;  /* 0x0000008000167836 */ /* 0x040fe20000000000 */
[-C--:B------:R-:W-:Y:S02]  /*4c50*/  ISETP.GE.AND P1, PT, R0, R5.reuse, PT ;  /* 0x000000050000720c */ /* 0x080fe40003f26270 */
[----:B------:R-:W-:-:S02]  /*4c60*/  ISETP.GE.AND P3, PT, R2, R5, PT ;  /* 0x000000050200720c */ /* 0x000fc40003f66270 */
[-C--:B------:R-:W-:Y:S02]  /*4c70*/  ISETP.GE.AND P2, PT, R22, R5.reuse, PT ;  /* 0x000000051600720c */ /* 0x080fe40003f46270 */
[C---:B-1----:R-:W-:Y:S02]  /*4c80*/  IADD3 R2, P5, PT, R4.reuse, UR4, RZ ;  /* 0x0000000404027c10 */ /* 0x042fe4000ffbe0ff */
[----:B--2---:R-:W-:Y:S01]  /*4c90*/  IADD3 R22, P6, PT, R4, UR8, RZ ;  /* 0x0000000804167c10 */ /* 0x004fe2000ffde0ff */
[C---:B------:R-:W-:Y:S01]  /*4ca0*/  VIADD R4, R0.reuse, 0xc0 ;  /* 0x000000c000047836 */ /* 0x040fe20000000000 */
[C---:B------:R-:W-:Y:S01]  /*4cb0*/  IADD3.X R3, PT, PT, R23.reuse, UR5, RZ, P5, !PT ;  /* 0x0000000517037c10 */ /* 0x040fe2000affe4ff */
[----:B------:R-:W-:Y:S01]  /*4cc0*/  VIADD R0, R0, 0xe0 ;  /* 0x000000e000007836 */ /* 0x000fe20000000000 */
[----:B------:R-:W-:Y:S02]  /*4cd0*/  IADD3.X R23, PT, PT, R23, UR9, RZ, P6, !PT ;  /* 0x0000000917177c10 */ /* 0x000fe4000b7fe4ff */
[-C--:B------:R-:W-:Y:S01]  /*4ce0*/  ISETP.GE.AND P5, PT, R24, R5.reuse, PT ;  /* 0x000000051800720c */ /* 0x080fe20003fa6270 */
[----:B------:R0:W-:Y:S01]  /*4cf0*/  @!P1 STG.E desc[UR6][R2.64], R20 ;  /* 0x0000001402009986 */ /* 0x0001e2000c101906 */
[----:B------:R-:W-:-:S03]  /*4d00*/  ISETP.GE.AND P6, PT, R4, R5, PT ;  /* 0x000000050400720c */ /* 0x000fc60003fc6270 */
        /* <DEDUP_REMOVED lines=18> */
.L_x_78:
[----:B------:R-:W-:-:S00]  /*4e30*/  BRA `(.L_x_78) ;  /* 0xfffffffc00fc7947 */ /* 0x000fc0000383ffff */
[----:B------:R-:W-:-:S00]  /*4e40*/  NOP ;  /* 0x0000000000007918 */ /* 0x000fc00000000000 */
        /* <DEDUP_REMOVED lines=11> */
.L_x_813:


//--------------------- .text._ZN3cub18CUB_300001_SM_10006detail10merge_sort30DeviceMergeSortPartitionKernelIN6thrust24THRUST_300001_SM_1000_NS12zip_iteratorIN4cuda3std3__45tupleIJNS5_10device_ptrIfEENSB_IiEEEEEEEmNS9_4lessINSA_IJfiEEEEESH_EEvbT_PT2_T0_SM_PSM_T1_SM_i --------------------------
	.section	.text._ZN3cub18CUB_300001_SM_10006detail10merge_sort30DeviceMergeSortPartitionKernelIN6thrust24THRUST_300001_SM_1000_NS12zip_iteratorIN4cuda3std3__45tupleIJNS5_10device_ptrIfEENSB_IiEEEEEEEmNS9_4lessINSA_IJfiEEEEESH_EEvbT_PT2_T0_SM_PSM_T1_SM_i,"ax",@progbits
	.align	128
        .global         _ZN3cub18CUB_300001_SM_10006detail10merge_sort30DeviceMergeSortPartitionKernelIN6thrust24THRUST_300001_SM_1000_NS12zip_iteratorIN4cuda3std3__45tupleIJNS5_10device_ptrIfEENSB_IiEEEEEEEmNS9_4lessINSA_IJfiEEEEESH_EEvbT_PT2_T0_SM_PSM_T1_SM_i
        .type           _ZN3cub18CUB_300001_SM_10006detail10merge_sort30DeviceMergeSortPartitionKernelIN6thrust24THRUST_300001_SM_1000_NS12zip_iteratorIN4cuda3std3__45tupleIJNS5_10device_ptrIfEENSB_IiEEEEEEEmNS9_4lessINSA_IJfiEEEEESH_EEvbT_PT2_T0_SM_PSM_T1_SM_i,@function
        .size           _ZN3cub18CUB_300001_SM_10006detail10merge_sort30DeviceMergeSortPartitionKernelIN6thrust24THRUST_300001_SM_1000_NS12zip_iteratorIN4cuda3std3__45tupleIJNS5_10device_ptrIfEENSB_IiEEEEEEEmNS9_4lessINSA_IJfiEEEEESH_EEvbT_PT2_T0_SM_PSM_T1_SM_i,(.L_x_814 - _ZN3cub18CUB_300001_SM_10006detail10merge_sort30DeviceMergeSortPartitionKernelIN6thrust24THRUST_300001_SM_1000_NS12zip_iteratorIN4cuda3std3__45tupleIJNS5_10device_ptrIfEENSB_IiEEEEEEEmNS9_4lessINSA_IJfiEEEEESH_EEvbT_PT2_T0_SM_PSM_T1_SM_i)
        .other          _ZN3cub18CUB_300001_SM_10006detail10merge_sort30DeviceMergeSortPartitionKernelIN6thrust24THRUST_300001_SM_1000_NS12zip_iteratorIN4cuda3std3__45tupleIJNS5_10device_ptrIfEENSB_IiEEEEEEEmNS9_4lessINSA_IJfiEEEEESH_EEvbT_PT2_T0_SM_PSM_T1_SM_i,@"STO_CUDA_ENTRY STV_DEFAULT"
_ZN3cub18CUB_300001_SM_10006detail10merge_sort30DeviceMergeSortPartitionKernelIN6thrust24THRUST_300001_SM_1000_NS12zip_iteratorIN4cuda3std3__45tupleIJNS5_10device_ptrIfEENSB_IiEEEEEEEmNS9_4lessINSA_IJfiEEEEESH_EEvbT_PT2_T0_SM_PSM_T1_SM_i:
.text._ZN3cub18CUB_300001_SM_10006detail10merge_sort30DeviceMergeSortPartitionKernelIN6thrust24THRUST_300001_SM_1000_NS12zip_iteratorIN4cuda3std3__45tupleIJNS5_10device_ptrIfEENSB_IiEEEEEEEmNS9_4lessINSA_IJfiEEEEESH_EEvbT_PT2_T0_SM_PSM_T1_SM_i:
[----:B------:R-:W-:Y:S01]  /*0000*/  LDC R1, c[0x0][0x37c] ;  /* 0x0000df00ff017b82 */ /* 0x000fe20000000800 */
[----:B------:R-:W0:Y:S01]  /*0010*/  S2R R0, SR_CTAID.X ;  /* 0x0000000000007919 */ /* 0x000e220000002500 */
[----:B------:R-:W0:Y:S01]  /*0020*/  LDCU UR4, c[0x0][0x360] ;  /* 0x00006c00ff0477ac */ /* 0x000e220008000800 */
[----:B------:R-:W0:Y:S01]  /*0030*/  S2R R3, SR_TID.X ;  /* 0x0000000000037919 */ /* 0x000e220000002100 */
[----:B------:R-:W1:Y:S01]  /*0040*/  LDCU.64 UR10, c[0x0][0x3a8] ;  /* 0x00007500ff0a77ac */ /* 0x000e620008000a00 */
[----:B0-----:R-:W-:-:S05]  /*0050*/  IMAD R0, R0, UR4, R3 ;  /* 0x0000000400007c24 */ /* 0x001fca000f8e0203 */
[----:B-1----:R-:W-:-:S04]  /*0060*/  ISETP.GE.U32.AND P0, PT, R0, UR10, PT ;  /* 0x0000000a00007c0c */ /* 0x002fc8000bf06070 */
[----:B------:R-:W-:-:S13]  /*0070*/  ISETP.GE.U32.AND.EX P0, PT, RZ, UR11, PT, P0 ;  /* 0x0000000bff007c0c */ /* 0x000fda000bf06100 */
[----:B------:R-:W-:Y:S05]  /*0080*/  @P0 EXIT ;  /* 0x000000000000094d */ /* 0x000fea0003800000 */
[----:B------:R-:W0:Y:S01]  /*0090*/  LDCU.64 UR6, c[0x0][0x3c0] ;  /* 0x00007800ff0677ac */ /* 0x000e220008000a00 */
[----:B------:R-:W1:Y:S01]  /*00a0*/  LDC R8, c[0x0][0x3c8] ;  /* 0x0000f200ff087b82 */ /* 0x000e620000000800 */
[----:B------:R-:W-:Y:S01]  /*00b0*/  ACQBULK ;  /* 0x000000000000782e */ /* 0x000fe20000000000 */
[----:B------:R-:W2:Y:S01]  /*00c0*/  LDCU.64 UR8, c[0x0][0x358] ;  /* 0x00006b00ff0877ac */ /* 0x000ea20008000a00 */
[----:B0-----:R-:W-:Y:S02]  /*00d0*/  UIADD3 UR4, UPT, UPT, -UR6, URZ, URZ ;  /* 0x000000ff06047290 */ /* 0x001fe4000fffe1ff */
[----:B------:R-:W-:-:S04]  /*00e0*/  USHF.R.U32.HI UR5, URZ, 0x1, UR7 ;  /* 0x00000001ff057899 */ /* 0x000fc80008011607 */
[----:B------:R-:W-:Y:S01]  /*00f0*/  LOP3.LUT R3, R0, UR4, RZ, 0xc0, !PT ;  /* 0x0000000400037c12 */ /* 0x000fe2000f8ec0ff */
[----:B------:R-:W-:Y:S01]  /*0100*/  USHF.R.U64 UR4, UR6, 0x1, UR7 ;  /* 0x0000000106047899 */ /* 0x000fe20008001207 */
[----:B-1----:R-:W-:Y:S01]  /*0110*/  SHF.R.S32.HI R9, RZ, 0x1f, R8 ;  /* 0x0000001fff097819 */ /* 0x002fe20000011408 */
[----:B------:R-:W-:Y:S02]  /*0120*/  IMAD R2, R8, UR5, RZ ;  /* 0x0000000508027c24 */ /* 0x000fe4000f8e02ff */
[----:B------:R-:W-:-:S04]  /*0130*/  IMAD.WIDE.U32 R4, R3, R8, RZ ;  /* 0x0000000803047225 */ /* 0x000fc800078e00ff */
[----:B------:R-:W-:-:S04]  /*0140*/  IMAD.WIDE.U32 R10, R8, UR4, RZ ;  /* 0x00000004080a7c25 */ /* 0x000fc8000f8e00ff */
[C---:B------:R-:W-:Y:S01]  /*0150*/  IMAD R7, R9.reuse, UR4, R2 ;  /* 0x0000000409077c24 */ /* 0x040fe2000f8e0202 */
[----:B------:R-:W-:Y:S01]  /*0160*/  IADD3 R2, P2, PT, R0, 0x1, RZ ;  /* 0x0000000100027810 */ /* 0x000fe20007f5e0ff */
[----:B------:R-:W-:Y:S01]  /*0170*/  IMAD R5, R9, R3, R5 ;  /* 0x0000000309057224 */ /* 0x000fe200078e0205 */
[----:B------:R-:W-:Y:S01]  /*0180*/  LOP3.LUT R3, RZ, R4, RZ, 0x33, !PT ;  /* 0x00000004ff037212 */ /* 0x000fe200078e33ff */
[----:B------:R-:W-:Y:S01]  /*0190*/  IMAD.IADD R11, R11, 0x1, R7 ;  /* 0x000000010b0b7824 */ /* 0x000fe200078e0207 */
[----:B------:R-:W0:Y:S01]  /*01a0*/  LDCU.64 UR4, c[0x0][0x3a0] ;  /* 0x00007400ff0477ac */ /* 0x000e220008000a00 */
[----:B------:R-:W-:Y:S01]  /*01b0*/  ISETP.NE.U32.AND P0, PT, R2, UR10, PT ;  /* 0x0000000a02007c0c */ /* 0x000fe2000bf05070 */
[----:B------:R-:W-:Y:S01]  /*01c0*/  IMAD.X R2, RZ, RZ, RZ, P2 ;  /* 0x000000ffff027224 */ /* 0x000fe200010e06ff */
[----:B------:R-:W-:Y:S02]  /*01d0*/  ISETP.LT.U32.AND P1, PT, R10, R3, PT ;  /* 0x000000030a00720c */ /* 0x000fe40003f21070 */
[----:B------:R-:W-:-:S02]  /*01e0*/  LOP3.LUT R6, RZ, R5, RZ, 0x33, !PT ;  /* 0x00000005ff067212 */ /* 0x000fc400078e33ff */
[----:B------:R-:W-:Y:S02]  /*01f0*/  ISETP.NE.AND.EX P0, PT, R2, UR11, PT, P0 ;  /* 0x0000000b02007c0c */ /* 0x000fe4000bf05300 */
[----:B------:R-:W-:-:S04]  /*0200*/  ISETP.LT.U32.AND.EX P1, PT, R11, R6, PT, P1 ;  /* 0x000000060b00720c */ /* 0x000fc80003f21110 */
[----:B------:R-:W-:Y:S02]  /*0210*/  SEL R3, R10, R3, P1 ;  /* 0x000000030a037207 */ /* 0x000fe40000800000 */
[----:B------:R-:W-:Y:S02]  /*0220*/  SEL R6, R11, R6, P1 ;  /* 0x000000060b067207 */ /* 0x000fe40000800000 */
[----:B------:R-:W-:-:S05]  /*0230*/  IADD3 R2, P1, PT, R3, R4, RZ ;  /* 0x0000000403027210 */ /* 0x000fca0007f3e0ff */
[----:B------:R-:W-:Y:S01]  /*0240*/  IMAD.X R3, R6, 0x1, R5, P1 ;  /* 0x0000000106037824 */ /* 0x000fe200008e0605 */
[----:B0-----:R-:W-:Y:S01]  /*0250*/  ISETP.LT.U32.AND P1, PT, R2, UR4, PT ;  /* 0x0000000402007c0c */ /* 0x001fe2000bf21070 */
[----:B------:R-:W0:Y:S03]  /*0260*/  @!P0 LDC.64 R6, c[0x0][0x3b0] ;  /* 0x0000ec00ff068b82 */ /* 0x000e260000000a00 */
[----:B------:R-:W-:-:S04]  /*0270*/  ISETP.LT.U32.AND.EX P1, PT, R3, UR5, PT, P1 ;  /* 0x0000000503007c0c */ /* 0x000fc8000bf21110 */
[----:B------:R-:W-:Y:S02]  /*0280*/  SEL R2, R2, UR4, P1 ;  /* 0x0000000402027c07 */ /* 0x000fe40008800000 */
[----:B------:R-:W-:Y:S02]  /*0290*/  SEL R3, R3, UR5, P1 ;  /* 0x0000000503037c07 */ /* 0x000fe40008800000 */
[----:B------:R-:W-:Y:S02]  /*02a0*/  LOP3.LUT R17, RZ, R2, RZ, 0x33, !PT ;  /* 0x00000002ff117212 */ /* 0x000fe400078e33ff */
[----:B------:R-:W-:Y:S02]  /*02b0*/  LOP3.LUT R19, RZ, R3, RZ, 0x33, !PT ;  /* 0x00000003ff137212 */ /* 0x000fe400078e33ff */
[----:B------:R-:W-:-:S04]  /*02c0*/  ISETP.LT.U32.AND P1, PT, R10, R17, PT ;  /* 0x000000110a00720c */ /* 0x000fc80003f21070 */
[----:B------:R-:W-:-:S04]  /*02d0*/  ISETP.LT.U32.AND.EX P1, PT, R11, R19, PT, P1 ;  /* 0x000000130b00720c */ /* 0x000fc80003f21110 */
[----:B------:R-:W-:Y:S02]  /*02e0*/  SEL R17, R10, R17, P1 ;  /* 0x000000110a117207 */ /* 0x000fe40000800000 */
[----:B------:R-:W-:Y:S02]  /*02f0*/  SEL R19, R11, R19, P1 ;  /* 0x000000130b137207 */ /* 0x000fe40000800000 */
[----:B------:R-:W-:Y:S02]  /*0300*/  IADD3 R17, P3, PT, R17, R2, RZ ;  /* 0x0000000211117210 */ /* 0x000fe40007f7e0ff */
[----:B0-----:R-:W-:Y:S02]  /*0310*/  @!P0 LEA R10, P2, R0, R6, 0x3 ;  /* 0x00000006000a8211 */ /* 0x001fe400078418ff */
[----:B------:R-:W-:Y:S01]  /*0320*/  ISETP.LT.U32.AND P1, PT, R4, UR4, PT ;  /* 0x0000000404007c0c */ /* 0x000fe2000bf21070 */
[----:B------:R-:W-:Y:S01]  /*0330*/  IMAD.X R19, R19, 0x1, R3, P3 ;  /* 0x0000000113137824 */ /* 0x000fe200018e0603 */
[----:B------:R-:W-:-:S02]  /*0340*/  @!P0 LEA.HI.X R11, R0, R7, RZ, 0x3, P2 ;  /* 0x00000007000b8211 */ /* 0x000fc400010f1cff */
[----:B------:R-:W-:Y:S02]  /*0350*/  ISETP.LT.U32.AND P2, PT, R17, UR4, PT ;  /* 0x0000000411007c0c */ /* 0x000fe4000bf41070 */
[----:B------:R-:W-:Y:S01]  /*0360*/  ISETP.LT.U32.AND.EX P1, PT, R5, UR5, PT, P1 ;  /* 0x0000000505007c0c */ /* 0x000fe2000bf21110 */
[----:B--2---:R0:W-:Y:S01]  /*0370*/  @!P0 STG.E.64 desc[UR8][R10.64], R2 ;  /* 0x000000020a008986 */ /* 0x0041e2000c101b08 */
[----:B------:R-:W-:Y:S02]  /*0380*/  ISETP.LT.U32.AND.EX P2, PT, R19, UR5, PT, P2 ;  /* 0x0000000513007c0c */ /* 0x000fe4000bf41120 */
[----:B------:R-:W-:Y:S02]  /*0390*/  SEL R7, R4, UR4, P1 ;  /* 0x0000000404077c07 */ /* 0x000fe40008800000 */
[----:B------:R-:W-:Y:S02]  /*03a0*/  SEL R5, R5, UR5, P1 ;  /* 0x0000000505057c07 */ /* 0x000fe40008800000 */
[----:B------:R-:W-:-:S02]  /*03b0*/  SEL R17, R17, UR4, P2 ;  /* 0x0000000411117c07 */ /* 0x000fc40009000000 */
[----:B------:R-:W-:Y:S01]  /*03c0*/  SEL R19, R19, UR5, P2 ;  /* 0x0000000513137c07 */ /* 0x000fe20009000000 */
[----:B------:R-:W-:Y:S06]  /*03d0*/  @!P0 EXIT ;  /* 0x000000000000894d */ /* 0x000fec0003800000 */
[----:B------:R-:W1:Y:S01]  /*03e0*/  LDCU.U8 UR5, c[0x0][0x380] ;  /* 0x00007000ff0577ac */ /* 0x000e620008000000 */
[----:B------:R-:W-:Y:S01]  /*03f0*/  IADD3 R15, P0, PT, R17, -R7, RZ ;  /* 0x80000007110f7210 */ /* 0x000fe20007f1e0ff */
[----:B------:R-:W-:Y:S01]  /*0400*/  BSSY.RECONVERGENT B0, `(.L_x_79) ;  /* 0x000008b000007945 */ /* 0x000fe20003800200 */
[----:B------:R-:W-:-:S03]  /*0410*/  UIADD3 UR4, UPT, UPT, UR6, -0x1, URZ ;  /* 0xffffffff06047890 */ /* 0x000fc6000fffe0ff */
[----:B------:R-:W-:-:S03]  /*0420*/  IMAD.X R4, R19, 0x1, ~R5, P0 ;  /* 0x0000000113047824 */ /* 0x000fc600000e0e05 */
[----:B------:R-:W-:-:S05]  /*0430*/  LOP3.LUT R13, R0, UR4, RZ, 0xc0, !PT ;  /* 0x00000004000d7c12 */ /* 0x000fca000f8ec0ff */
[----:B0-----:R-:W-:Y:S01]  /*0440*/  IMAD.WIDE.U32 R10, R13, R8, RZ ;  /* 0x000000080d0a7225 */ /* 0x001fe200078e00ff */
[----:B-1----:R-:W-:-:S03]  /*0450*/  UPRMT UR4, UR5, 0x8880, URZ ;  /* 0x0000888005047896 */ /* 0x002fc600080000ff */
[----:B------:R-:W-:Y:S01]  /*0460*/  IMAD R9, R9, R13, R11 ;  /* 0x0000000d09097224 */ /* 0x000fe200078e020b */
[----:B------:R-:W-:Y:S01]  /*0470*/  ISETP.LT.U32.AND P0, PT, R10, R15, PT ;  /* 0x0000000f0a00720c */ /* 0x000fe20003f01070 */
[----:B------:R-:W-:-:S03]  /*0480*/  UISETP.NE.AND UP0, UPT, UR4, URZ, UPT ;  /* 0x000000ff0400728c */ /* 0x000fc6000bf05270 */
[----:B------:R-:W-:-:S04]  /*0490*/  ISETP.LT.U32.AND.EX P0, PT, R9, R4, PT, P0 ;  /* 0x000000040900720c */ /* 0x000fc80003f01100 */
[----:B------:R-:W-:Y:S02]  /*04a0*/  SEL R14, R10, R15, P0 ;  /* 0x0000000f0a0e7207 */ /* 0x000fe40000000000 */
[----:B------:R-:W-:Y:S01]  /*04b0*/  SEL R9, R9, R4, P0 ;  /* 0x0000000409097207 */ /* 0x000fe20000000000 */
[----:B------:R-:W-:Y:S06]  /*04c0*/  BRA.U !UP0, `(.L_x_80) ;  /* 0x0000000508107547 */ /* 0x000fec000b800000 */
[----:B------:R-:W-:Y:S01]  /*04d0*/  IADD3 R11, P0, PT, R17, -R2, RZ ;  /* 0x80000002110b7210 */ /* 0x000fe20007f1e0ff */
[----:B------:R-:W0:Y:S01]  /*04e0*/  LDCU.64 UR4, c[0x0][0x388] ;  /* 0x00007100ff0477ac */ /* 0x000e220008000a00 */
[----:B------:R-:W-:Y:S01]  /*04f0*/  IADD3 R15, P2, PT, R2, -R7, RZ ;  /* 0x80000007020f7210 */ /* 0x000fe20007f5e0ff */
[----:B------:R-:W-:Y:S02]  /*0500*/  BSSY.RECONVERGENT B1, `(.L_x_81) ;  /* 0x000003f000017945 */ /* 0x000fe40003800200 */
[----:B------:R-:W-:Y:S01]  /*0510*/  IMAD.X R8, R19, 0x1, ~R3, P0 ;  /* 0x0000000113087824 */ /* 0x000fe200000e0e03 */
[----:B------:R-:W-:Y:S01]  /*0520*/  ISETP.GT.U32.AND P0, PT, R14, R11, PT ;  /* 0x0000000b0e00720c */ /* 0x000fe20003f04070 */
[----:B------:R-:W-:Y:S01]  /*0530*/  IMAD.X R10, R3, 0x1, ~R5, P2 ;  /* 0x00000001030a7824 */ /* 0x000fe200010e0e05 */
[----:B------:R-:W-:Y:S01]  /*0540*/  ISETP.LT.U32.AND P1, PT, R15, R14, PT ;  /* 0x0000000e0f00720c */ /* 0x000fe20003f21070 */
[----:B------:R-:W1:Y:S01]  /*0550*/  LDCU.64 UR6, c[0x0][0x390] ;  /* 0x00007200ff0677ac */ /* 0x000e620008000a00 */
[----:B------:R-:W-:-:S02]  /*0560*/  ISETP.GT.U32.AND.EX P0, PT, R9, R8, PT, P0 ;  /* 0x000000080900720c */ /* 0x000fc40003f04100 */
[----:B------:R-:W-:Y:S02]  /*0570*/  ISETP.LT.U32.AND.EX P1, PT, R10, R9, PT, P1 ;  /* 0x000000090a00720c */ /* 0x000fe40003f21110 */
[-C--:B------:R-:W-:Y:S02]  /*0580*/  SEL R4, R14, R11.reuse, P0 ;  /* 0x0000000b0e047207 */ /* 0x080fe40000000000 */
[----:B------:R-:W-:Y:S02]  /*0590*/  SEL R6, R9, R8, P0 ;  /* 0x0000000809067207 */ /* 0x000fe40000000000 */
[----:B------:R-:W-:Y:S02]  /*05a0*/  IADD3 R4, P0, PT, R4, -R11, RZ ;  /* 0x8000000b04047210 */ /* 0x000fe40007f1e0ff */
[----:B------:R-:W-:Y:S02]  /*05b0*/  SEL R15, R15, R14, P1 ;  /* 0x0000000e0f0f7207 */ /* 0x000fe40000800000 */
[----:B------:R-:W-:Y:S01]  /*05c0*/  SEL R17, R10, R9, P1 ;  /* 0x000000090a117207 */ /* 0x000fe20000800000 */
[----:B------:R-:W-:Y:S01]  /*05d0*/  IMAD.X R6, R6, 0x1, ~R8, P0 ;  /* 0x0000000106067824 */ /* 0x000fe200000e0e08 */
[----:B------:R-:W-:-:S04]  /*05e0*/  ISETP.GE.U32.AND P0, PT, R4, R15, PT ;  /* 0x0000000f0400720c */ /* 0x000fc80003f06070 */
[----:B------:R-:W-:-:S13]  /*05f0*/  ISETP.GE.U32.AND.EX P0, PT, R6, R17, PT, P0 ;  /* 0x000000110600720c */ /* 0x000fda0003f06100 */
[----:B01----:R-:W-:Y:S05]  /*0600*/  @P0 BRA `(.L_x_82) ;  /* 0x0000000000b80947 */ /* 0x003fea0003800000 */
[----:B------:R-:W-:-:S05]  /*0610*/  IADD3 R14, P0, PT, R14, R2, RZ ;  /* 0x000000020e0e7210 */ /* 0x000fca0007f1e0ff */
[----:B------:R-:W-:-:S08]  /*0620*/  IMAD.X R16, R9, 0x1, R3, P0 ;  /* 0x0000000109107824 */ /* 0x000fd000000e0603 */
.L_x_85:
[----:B------:R-:W-:-:S05]  /*0630*/  IADD3 R3, P0, PT, -R4, R15, RZ ;  /* 0x0000000f04037210 */ /* 0x000fca0007f1e1ff */
[----:B------:R-:W-:-:S05]  /*0640*/  IMAD.X R2, R17, 0x1, ~R6, P0 ;  /* 0x0000000111027824 */ /* 0x000fca00000e0e06 */
[--C-:B------:R-:W-:Y:S02]  /*0650*/  SHF.R.U64 R3, R3, 0x1, R2.reuse ;  /* 0x0000000103037819 */ /* 0x100fe40000001202 */
[----:B------:R-:W-:Y:S02]  /*0660*/  SHF.R.U32.HI R9, RZ, 0x1, R2 ;  /* 0x00000001ff097819 */ /* 0x000fe40000011602 */
[----:B------:R-:W-:-:S04]  /*0670*/  IADD3 R18, P0, PT, R4, R3, RZ ;  /* 0x0000000304127210 */ /* 0x000fc80007f1e0ff */
[----:B------:R-:W-:Y:S01]  /*0680*/  LOP3.LUT R3, RZ, R18, RZ, 0x33, !PT ;  /* 0x00000012ff037212 */ /* 0x000fe200078e33ff */
[----:B------:R-:W-:Y:S01]  /*0690*/  IMAD.X R20, R6, 0x1, R9, P0 ;  /* 0x0000000106147824 */ /* 0x000fe200000e0609 */
[----:B------:R-:W-:Y:S02]  /*06a0*/  IADD3 R10, P0, PT, R18, R7, RZ ;  /* 0x00000007120a7210 */ /* 0x000fe40007f1e0ff */
[----:B------:R-:W-:Y:S02]  /*06b0*/  IADD3 R3, P1, PT, R3, R14, RZ ;  /* 0x0000000e03037210 */ /* 0x000fe40007f3e0ff */
[----:B------:R-:W-:Y:S01]  /*06c0*/  LOP3.LUT R9, RZ, R20, RZ, 0x33, !PT ;  /* 0x00000014ff097212 */ /* 0x000fe200078e33ff */
[----:B------:R-:W-:Y:S02]  /*06d0*/  IMAD.X R11, R20, 0x1, R5, P0 ;  /* 0x00000001140b7824 */ /* 0x000fe400000e0605 */
[----:B------:R-:W-:Y:S02]  /*06e0*/  IMAD.SHL.U32 R2, R3, 0x4, RZ ;  /* 0x0000000403027824 */ /* 0x000fe400078e00ff */
[----:B------:R-:W-:Y:S01]  /*06f0*/  IMAD.X R8, R9, 0x1, R16, P1 ;  /* 0x0000000109087824 */ /* 0x000fe200008e0610 */
[C---:B------:R-:W-:Y:S01]  /*0700*/  SHF.L.U64.HI R9, R10.reuse, 0x2, R11 ;  /* 0x000000020a097819 */ /* 0x040fe2000001020b */
[----:B------:R-:W-:Y:S01]  /*0710*/  IMAD.SHL.U32 R19, R10, 0x4, RZ ;  /* 0x000000040a137824 */ /* 0x000fe200078e00ff */
[----:B------:R-:W-:-:S02]  /*0720*/  IADD3 R12, P1, PT, R2, UR4, RZ ;  /* 0x00000004020c7c10 */ /* 0x000fc4000ff3e0ff */
[----:B------:R-:W-:Y:S02]  /*0730*/  SHF.L.U64.HI R3, R3, 0x2, R8 ;  /* 0x0000000203037819 */ /* 0x000fe40000010208 */
[----:B------:R-:W-:Y:S02]  /*0740*/  IADD3 R10, P0, PT, R19, UR4, RZ ;  /* 0x00000004130a7c10 */ /* 0x000fe4000ff1e0ff */
[----:B------:R-:W-:Y:S02]  /*0750*/  IADD3.X R13, PT, PT, R3, UR5, RZ, P1, !PT ;  /* 0x00000005030d7c10 */ /* 0x000fe40008ffe4ff */
[----:B------:R-:W-:-:S04]  /*0760*/  IADD3.X R11, PT, PT, R9, UR5, RZ, P0, !PT ;  /* 0x00000005090b7c10 */ /* 0x000fc800087fe4ff */
[----:B------:R-:W2:Y:S04]  /*0770*/  LDG.E R13, desc[UR8][R12.64] ;  /* 0x000000080c0d7981 */ /* 0x000ea8000c1e1900 */
[----:B------:R-:W2:Y:S01]  /*0780*/  LDG.E R10, desc[UR8][R10.64] ;  /* 0x000000080a0a7981 */ /* 0x000ea2000c1e1900 */
[----:B------:R-:W-:Y:S02]  /*0790*/  IADD3 R8, P0, PT, R19, UR6, RZ ;  /* 0x0000000613087c10 */ /* 0x000fe4000ff1e0ff */
[----:B------:R-:W-:Y:S01]  /*07a0*/  IADD3 R19, P2, PT, R18, 0x1, RZ ;  /* 0x0000000112137810 */ /* 0x000fe20007f5e0ff */
[----:B------:R-:W-:Y:S01]  /*07b0*/  BSSY.RECONVERGENT B2, `(.L_x_83) ;  /* 0x000000c000027945 */ /* 0x000fe20003800200 */
[----:B------:R-:W-:Y:S02]  /*07c0*/  IADD3 R2, P3, PT, R2, UR6, RZ ;  /* 0x0000000602027c10 */ /* 0x000fe4000ff7e0ff */
[----:B------:R-:W-:Y:S01]  /*07d0*/  IADD3.X R9, PT, PT, R9, UR7, RZ, P0, !PT ;  /* 0x0000000709097c10 */ /* 0x000fe200087fe4ff */
[----:B------:R-:W-:Y:S01]  /*07e0*/  IMAD.X R21, RZ, RZ, R20, P2 ;  /* 0x000000ffff157224 */ /* 0x000fe200010e0614 */
[----:B------:R-:W-:-:S02]  /*07f0*/  IADD3.X R3, PT, PT, R3, UR7, RZ, P3, !PT ;  /* 0x0000000703037c10 */ /* 0x000fc40009ffe4ff */
[----:B------:R-:W-:Y:S02]  /*0800*/  PLOP3.LUT P0, PT, PT, PT, PT, 0x8, 0x80 ;  /* 0x000000000080781c */ /* 0x000fe40003f0e170 */
[----:B--2---:R-:W-:-:S13]  /*0810*/  FSETP.GEU.AND P1, PT, R13, R10, PT ;  /* 0x0000000a0d00720b */ /* 0x004fda0003f2e000 */
[----:B------:R-:W-:Y:S05]  /*0820*/  @!P1 BRA `(.L_x_84) ;  /* 0x0000000000109947 */ /* 0x000fea0003800000 */
[----:B------:R-:W2:Y:S04]  /*0830*/  LDG.E R8, desc[UR8][R8.64] ;  /* 0x0000000808087981 */ /* 0x000ea8000c1e1900 */
[----:B------:R-:W2:Y:S01]  /*0840*/  LDG.E R3, desc[UR8][R2.64] ;  /* 0x0000000802037981 */ /* 0x000ea2000c1e1900 */
[----:B------:R-:W-:-:S04]  /*0850*/  FSETP.GEU.AND P0, PT, R10, R13, PT ;  /* 0x0000000d0a00720b */ /* 0x000fc80003f0e000 */
[----:B--2---:R-:W-:-:S13]  /*0860*/  ISETP.GE.OR P0, PT, R3, R8, !P0 ;  /* 0x000000080300720c */ /* 0x004fda0004706670 */
.L_x_84:
[----:B------:R-:W-:Y:S05]  /*0870*/  BSYNC.RECONVERGENT B2 ;  /* 0x0000000000027941 */ /* 0x000fea0003800200 */
.L_x_83:
[----:B------:R-:W-:Y:S02]  /*0880*/  SEL R4, R19, R4, P0 ;  /* 0x0000000413047207 */ /* 0x000fe40000000000 */
[----:B------:R-:W-:Y:S02]  /*0890*/  SEL R15, R15, R18, P0 ;  /* 0x000000120f0f7207 */ /* 0x000fe40000000000 */
[----:B------:R-:W-:Y:S02]  /*08a0*/  SEL R6, R21, R6, P0 ;  /* 0x0000000615067207 */ /* 0x000fe40000000000 */
[----:B------:R-:W-:Y:S02]  /*08b0*/  SEL R17, R17, R20, P0 ;  /* 0x0000001411117207 */ /* 0x000fe40000000000 */
[----:B------:R-:W-:-:S04]  /*08c0*/  ISETP.GE.U32.AND P0, PT, R4, R15, PT ;  /* 0x0000000f0400720c */ /* 0x000fc80003f06070 */
[----:B------:R-:W-:-:S13]  /*08d0*/  ISETP.GE.U32.AND.EX P0, PT, R6, R17, PT, P0 ;  /* 0x000000110600720c */ /* 0x000fda0003f06100 */
[----:B------:R-:W-:Y:S05]  /*08e0*/  @!P0 BRA `(.L_x_85) ;  /* 0xfffffffc00508947 */ /* 0x000fea000383ffff */
.L_x_82:
[----:B------:R-:W-:Y:S05]  /*08f0*/  BSYNC.RECONVERGENT B1 ;  /* 0x0000000000017941 */ /* 0x000fea0003800200 */
.L_x_81:
[----:B------:R-:W-:Y:S05]  /*0900*/  BRA `(.L_x_86) ;  /* 0x0000000000e87947 */ /* 0x000fea0003800000 */
.L_x_80:
[----:B------:R-:W-:Y:S01]  /*0910*/  IADD3 R17, P0, PT, R17, -R2, RZ ;  /* 0x8000000211117210 */ /* 0x000fe20007f1e0ff */
[----:B------:R-:W0:Y:S01]  /*0920*/  LDCU.64 UR4, c[0x0][0x398] ;  /* 0x00007300ff0477ac */ /* 0x000e220008000a00 */
[----:B------:R-:W-:-:S03]  /*0930*/  IADD3 R11, P2, PT, R2, -R7, RZ ;  /* 0x80000007020b7210 */ /* 0x000fc60007f5e0ff */
[----:B------:R-:W-:Y:S01]  /*0940*/  IMAD.X R6, R19, 0x1, ~R3, P0 ;  /* 0x0000000113067824 */ /* 0x000fe200000e0e03 */
[----:B------:R-:W-:Y:S01]  /*0950*/  ISETP.GT.U32.AND P0, PT, R14, R17, PT ;  /* 0x000000110e00720c */ /* 0x000fe20003f04070 */
[----:B------:R-:W-:Y:S01]  /*0960*/  IMAD.X R8, R3, 0x1, ~R5, P2 ;  /* 0x0000000103087824 */ /* 0x000fe200010e0e05 */
[----:B------:R-:W-:Y:S02]  /*0970*/  ISETP.LT.U32.AND P1, PT, R11, R14, PT ;  /* 0x0000000e0b00720c */ /* 0x000fe40003f21070 */
[CC--:B------:R-:W-:Y:S02]  /*0980*/  ISETP.GT.U32.AND.EX P0, PT, R9.reuse, R6.reuse, PT, P0 ;  /* 0x000000060900720c */ /* 0x0c0fe40003f04100 */
[----:B------:R-:W-:Y:S02]  /*0990*/  ISETP.LT.U32.AND.EX P1, PT, R8, R9, PT, P1 ;  /* 0x000000090800720c */ /* 0x000fe40003f21110 */
[----:B------:R-:W-:Y:S02]  /*09a0*/  SEL R4, R14, R17, P0 ;  /* 0x000000110e047207 */ /* 0x000fe40000000000 */
[----:B------:R-:W-:-:S02]  /*09b0*/  SEL R13, R9, R6, P0 ;  /* 0x00000006090d7207 */ /* 0x000fc40000000000 */
[----:B------:R-:W-:Y:S02]  /*09c0*/  IADD3 R4, P0, PT, R4, -R17, RZ ;  /* 0x8000001104047210 */ /* 0x000fe40007f1e0ff */
[----:B------:R-:W-:Y:S02]  /*09d0*/  SEL R11, R11, R14, P1 ;  /* 0x0000000e0b0b7207 */ /* 0x000fe40000800000 */
[----:B------:R-:W-:Y:S01]  /*09e0*/  SEL R15, R8, R9, P1 ;  /* 0x00000009080f7207 */ /* 0x000fe20000800000 */
[----:B------:R-:W-:Y:S01]  /*09f0*/  IMAD.X R6, R13, 0x1, ~R6, P0 ;  /* 0x000000010d067824 */ /* 0x000fe200000e0e06 */
[----:B------:R-:W-:-:S04]  /*0a00*/  ISETP.GE.U32.AND P0, PT, R4, R11, PT ;  /* 0x0000000b0400720c */ /* 0x000fc80003f06070 */
[----:B------:R-:W-:-:S13]  /*0a10*/  ISETP.GE.U32.AND.EX P0, PT, R6, R15, PT, P0 ;  /* 0x0000000f0600720c */ /* 0x000fda0003f06100 */
[----:B0-----:R-:W-:Y:S05]  /*0a20*/  @P0 BRA `(.L_x_86) ;  /* 0x0000000000a00947 */ /* 0x001fea0003800000 */
[----:B------:R-:W-:Y:S01]  /*0a30*/  IADD3 R10, P0, PT, R14, R2, RZ ;  /* 0x000000020e0a7210 */ /* 0x000fe20007f1e0ff */
[----:B------:R-:W-:Y:S02]  /*0a40*/  IMAD.MOV.U32 R13, RZ, RZ, R11 ;  /* 0x000000ffff0d7224 */ /* 0x000fe400078e000b */
[----:B------:R-:W-:Y:S02]  /*0a50*/  IMAD.MOV.U32 R11, RZ, RZ, R15 ;  /* 0x000000ffff0b7224 */ /* 0x000fe400078e000f */
[----:B------:R-:W-:-:S08]  /*0a60*/  IMAD.X R12, R9, 0x1, R3, P0 ;  /* 0x00000001090c7824 */ /* 0x000fd000000e0603 */
.L_x_89:
[----:B------:R-:W-:-:S05]  /*0a70*/  IADD3 R3, P0, PT, -R4, R13, RZ ;  /* 0x0000000d04037210 */ /* 0x000fca0007f1e1ff */
[----:B------:R-:W-:-:S05]  /*0a80*/  IMAD.X R2, R11, 0x1, ~R6, P0 ;  /* 0x000000010b027824 */ /* 0x000fca00000e0e06 */
[----:B------:R-:W-:-:S04]  /*0a90*/  SHF.R.U64 R3, R3, 0x1, R2 ;  /* 0x0000000103037819 */ /* 0x000fc80000001202 */
[----:B------:R-:W-:Y:S02]  /*0aa0*/  IADD3 R18, P0, PT, R4, R3, RZ ;  /* 0x0000000304127210 */ /* 0x000fe40007f1e0ff */
[----:B------:R-:W-:Y:S02]  /*0ab0*/  SHF.R.U32.HI R3, RZ, 0x1, R2 ;  /* 0x00000001ff037819 */ /* 0x000fe40000011602 */
[----:B------:R-:W-:-:S03]  /*0ac0*/  LOP3.LUT R9, RZ, R18, RZ, 0x33, !PT ;  /* 0x00000012ff097212 */ /* 0x000fc600078e33ff */
[----:B------:R-:W-:Y:S01]  /*0ad0*/  IMAD.X R20, R6, 0x1, R3, P0 ;  /* 0x0000000106147824 */ /* 0x000fe200000e0603 */
[----:B------:R-:W-:Y:S02]  /*0ae0*/  IADD3 R15, P0, PT, R18, R7, RZ ;  /* 0x00000007120f7210 */ /* 0x000fe40007f1e0ff */
[----:B------:R-:W-:Y:S02]  /*0af0*/  IADD3 R9, P1, PT, R9, R10, RZ ;  /* 0x0000000a09097210 */ /* 0x000fe40007f3e0ff */
[----:B------:R-:W-:Y:S01]  /*0b00*/  LOP3.LUT R3, RZ, R20, RZ, 0x33, !PT ;  /* 0x00000014ff037212 */ /* 0x000fe200078e33ff */
[----:B------:R-:W-:Y:S01]  /*0b10*/  IMAD.X R16, R20, 0x1, R5, P0 ;  /* 0x0000000114107824 */ /* 0x000fe200000e0605 */
[----:B------:R-:W-:-:S03]  /*0b20*/  LEA R2, P0, R15, UR4, 0x3 ;  /* 0x000000040f027c11 */ /* 0x000fc6000f8018ff */
[----:B------:R-:W-:Y:S01]  /*0b30*/  IMAD.X R14, R3, 0x1, R12, P1 ;  /* 0x00000001030e7824 */ /* 0x000fe200008e060c */
[----:B------:R-:W-:Y:S02]  /*0b40*/  LEA R8, P1, R9, UR4, 0x3 ;  /* 0x0000000409087c11 */ /* 0x000fe4000f8218ff */
[----:B------:R-:W-:Y:S02]  /*0b50*/  LEA.HI.X R3, R15, UR5, R16, 0x3, P0 ;  /* 0x000000050f037c11 */ /* 0x000fe400080f1c10 */
[----:B------:R-:W-:-:S03]  /*0b60*/  LEA.HI.X R9, R9, UR5, R14, 0x3, P1 ;  /* 0x0000000509097c11 */ /* 0x000fc600088f1c0e */
[----:B------:R-:W2:Y:S04]  /*0b70*/  LDG.E R14, desc[UR8][R2.64] ;  /* 0x00000008020e7981 */ /* 0x000ea8000c1e1900 */
[----:B------:R-:W2:Y:S01]  /*0b80*/  LDG.E R19, desc[UR8][R8.64] ;  /* 0x0000000808137981 */ /* 0x000ea2000c1e1900 */
[----:B------:R-:W-:Y:S01]  /*0b90*/  IADD3 R15, P0, PT, R18, 0x1, RZ ;  /* 0x00000001120f7810 */ /* 0x000fe20007f1e0ff */
[----:B------:R-:W-:Y:S04]  /*0ba0*/  BSSY.RECONVERGENT B1, `(.L_x_87) ;  /* 0x0000009000017945 */ /* 0x000fe80003800200 */
[----:B------:R-:W-:Y:S01]  /*0bb0*/  IMAD.X R17, RZ, RZ, R20, P0 ;  /* 0x000000ffff117224 */ /* 0x000fe200000e0614 */
[----:B------:R-:W-:-:S02]  /*0bc0*/  PLOP3.LUT P0, PT, PT, PT, PT, 0x8, 0x80 ;  /* 0x000000000080781c */ /* 0x000fc40003f0e170 */
[----:B--2---:R-:W-:-:S13]  /*0bd0*/  FSETP.GEU.AND P1, PT, R19, R14, PT ;  /* 0x0000000e1300720b */ /* 0x004fda0003f2e000 */
[----:B------:R-:W-:Y:S05]  /*0be0*/  @!P1 BRA `(.L_x_88) ;  /* 0x0000000000109947 */ /* 0x000fea0003800000 */
[----:B------:R-:W2:Y:S04]  /*0bf0*/  LDG.E R2, desc[UR8][R2.64+0x4] ;  /* 0x0000040802027981 */ /* 0x000ea8000c1e1900 */
[----:B------:R-:W2:Y:S01]  /*0c00*/  LDG.E R9, desc[UR8][R8.64+0x4] ;  /* 0x0000040808097981 */ /* 0x000ea2000c1e1900 */
[----:B------:R-:W-:-:S04]  /*0c10*/  FSETP.GEU.AND P0, PT, R14, R19, PT ;  /* 0x000000130e00720b */ /* 0x000fc80003f0e000 */
[----:B--2---:R-:W-:-:S13]  /*0c20*/  ISETP.GE.OR P0, PT, R9, R2, !P0 ;  /* 0x000000020900720c */ /* 0x004fda0004706670 */
.L_x_88:
[----:B------:R-:W-:Y:S05]  /*0c30*/  BSYNC.RECONVERGENT B1 ;  /* 0x0000000000017941 */ /* 0x000fea0003800200 */
.L_x_87:
[----:B------:R-:W-:Y:S02]  /*0c40*/  SEL R4, R15, R4, P0 ;  /* 0x000000040f047207 */ /* 0x000fe40000000000 */
[----:B------:R-:W-:Y:S02]  /*0c50*/  SEL R13, R13, R18, P0 ;  /* 0x000000120d0d7207 */ /* 0x000fe40000000000 */
[----:B------:R-:W-:Y:S02]  /*0c60*/  SEL R6, R17, R6, P0 ;  /* 0x0000000611067207 */ /* 0x000fe40000000000 */
[----:B------:R-:W-:Y:S02]  /*0c70*/  SEL R11, R11, R20, P0 ;  /* 0x000000140b0b7207 */ /* 0x000fe40000000000 */
[----:B------:R-:W-:-:S04]  /*0c80*/  ISETP.GE.U32.AND P0, PT, R4, R13, PT ;  /* 0x0000000d0400720c */ /* 0x000fc80003f06070 */
[----:B------:R-:W-:-:S13]  /*0c90*/  ISETP.GE.U32.AND.EX P0, PT, R6, R11, PT, P0 ;  /* 0x0000000b0600720c */ /* 0x000fda0003f06100 */
[----:B------:R-:W-:Y:S05]  /*0ca0*/  @!P0 BRA `(.L_x_89) ;  /* 0xfffffffc00708947 */ /* 0x000fea000383ffff */
.L_x_86:
[----:B------:R-:W-:Y:S05]  /*0cb0*/  BSYNC.RECONVERGENT B0 ;  /* 0x0000000000007941 */ /* 0x000fea0003800200 */
.L_x_79:
[----:B------:R-:W0:Y:S01]  /*0cc0*/  LDCU.64 UR10, c[0x0][0x3b0] ;  /* 0x00007600ff0a77ac */ /* 0x000e220008000a00 */
[----:B------:R-:W-:-:S05]  /*0cd0*/  IADD3 R4, P0, PT, R7, R4, RZ ;  /* 0x0000000407047210 */ /* 0x000fca0007f1e0ff */
[----:B------:R-:W-:Y:S01]  /*0ce0*/  IMAD.X R5, R5, 0x1, R6, P0 ;  /* 0x0000000105057824 */ /* 0x000fe200000e0606 */
[----:B0-----:R-:W-:-:S04]  /*0cf0*/  LEA R2, P1, R0, UR10, 0x3 ;  /* 0x0000000a00027c11 */ /* 0x001fc8000f8218ff */
[----:B------:R-:W-:-:S05]  /*0d00*/  LEA.HI.X R3, R0, UR11, RZ, 0x3, P1 ;  /* 0x0000000b00037c11 */ /* 0x000fca00088f1cff */
[----:B------:R-:W-:Y:S01]  /*0d10*/  STG.E.64 desc[UR8][R2.64], R4 ;  /* 0x0000000402007986 */ /* 0x000fe2000c101b08 */
[----:B------:R-:W-:Y:S05]  /*0d20*/  EXIT ;  /* 0x000000000000794d */ /* 0x000fea0003800000 */
.L_x_90:
        /* <DEDUP_REMOVED lines=13> */
.L_x_814:


//--------------------- .text._ZN3cub18CUB_300001_SM_10006detail10merge_sort30DeviceMergeSortBlockSortKernelINS2_10policy_hubIN6thrust24THRUST_300001_SM_1000_NS12zip_iteratorIN4cuda3std3__45tupleIJNS6_10device_ptrIfEENSC_IiEEEEEEEE9Policy600ESG_PNS0_8NullTypeESG_SK_mNSA_4lessINSB_IJfiEEEEESM_SJ_EEvbT0_T1_T2_T3_T4_PT6_PT7_T5_NS1_7vsmem_tE --------------------------
	.section	.text._ZN3cub18CUB_300001_SM_10006detail10merge_sort30DeviceMergeSortBlockSortKernelINS2_10policy_hubIN6thrust24THRUST_300001_SM_1000_NS12zip_iteratorIN4cuda3std3__45tupleIJNS6_10device_ptrIfEENSC_IiEEEEEEEE9Policy600ESG_PNS0_8NullTypeESG_SK_mNSA_4lessINSB_IJfiEEEEESM_SJ_EEvbT0_T1_T2_T3_T4_PT6_PT7_T5_NS1_7vsmem_tE,"ax",@progbits
	.align	128
        .global         _ZN3cub18CUB_300001_SM_10006detail10merge_sort30DeviceMergeSortBlockSortKernelINS2_10policy_hubIN6thrust24THRUST_300001_SM_1000_NS12zip_iteratorIN4cuda3std3__45tupleIJNS6_10device_ptrIfEENSC_IiEEEEEEEE9Policy600ESG_PNS0_8NullTypeESG_SK_mNSA_4lessINSB_IJfiEEEEESM_SJ_EEvbT0_T1_T2_T3_T4_PT6_PT7_T5_NS1_7vsmem_tE
        .type           _ZN3cub18CUB_300001_SM_10006detail10merge_sort30DeviceMergeSortBlockSortKernelINS2_10policy_hubIN6thrust24THRUST_300001_SM_1000_NS12zip_iteratorIN4cuda3std3__45tupleIJNS6_10device_ptrIfEENSC_IiEEEEEEEE9Policy600ESG_PNS0_8NullTypeESG_SK_mNSA_4lessINSB_IJfiEEEEESM_SJ_EEvbT0_T1_T2_T3_T4_PT6_PT7_T5_NS1_7vsmem_tE,@function
        .size           _ZN3cub18CUB_300001_SM_10006detail10merge_sort30DeviceMergeSortBlockSortKernelINS2_10policy_hubIN6thrust24THRUST_300001_SM_1000_NS12zip_iteratorIN4cuda3std3__45tupleIJNS6_10device_ptrIfEENSC_IiEEEEEEEE9Policy600ESG_PNS0_8NullTypeESG_SK_mNSA_4lessINSB_IJfiEEEEESM_SJ_EEvbT0_T1_T2_T3_T4_PT6_PT7_T5_NS1_7vsmem_tE,(.L_x_815 - _ZN3cub18CUB_300001_SM_10006detail10merge_sort30DeviceMergeSortBlockSortKernelINS2_10policy_hubIN6thrust24THRUST_300001_SM_1000_NS12zip_iteratorIN4cuda3std3__45tupleIJNS6_10device_ptrIfEENSC_IiEEEEEEEE9Policy600ESG_PNS0_8NullTypeESG_SK_mNSA_4lessINSB_IJfiEEEEESM_SJ_EEvbT0_T1_T2_T3_T4_PT6_PT7_T5_NS1_7vsmem_tE)
        .other          _ZN3cub18CUB_300001_SM_10006detail10merge_sort30DeviceMergeSortBlockSortKernelINS2_10policy_hubIN6thrust24THRUST_300001_SM_1000_NS12zip_iteratorIN4cuda3std3__45tupleIJNS6_10device_ptrIfEENSC_IiEEEEEEEE9Policy600ESG_PNS0_8NullTypeESG_SK_mNSA_4lessINSB_IJfiEEEEESM_SJ_EEvbT0_T1_T2_T3_T4_PT6_PT7_T5_NS1_7vsmem_tE,@"STO_CUDA_ENTRY STV_DEFAULT"
_ZN3cub18CUB_300001_SM_10006detail10merge_sort30DeviceMergeSortBlockSortKernelINS2_10policy_hubIN6thrust24THRUST_300001_SM_1000_NS12zip_iteratorIN4cuda3std3__45tupleIJNS6_10device_ptrIfEENSC_IiEEEEEEEE9Policy600ESG_PNS0_8NullTypeESG_SK_mNSA_4lessINSB_IJfiEEEEESM_SJ_EEvbT0_T1_T2_T3_T4_PT6_PT7_T5_NS1_7vsmem_tE:
.text._ZN3cub18CUB_300001_SM_10006detail10merge_sort30DeviceMergeSortBlockSortKernelINS2_10policy_hubIN6thrust24THRUST_300001_SM_1000_NS12zip_iteratorIN4cuda3std3__45tupleIJNS6_10device_ptrIfEENSC_IiEEEEEEEE9Policy600ESG_PNS0_8NullTypeESG_SK_mNSA_4lessINSB_IJfiEEEEESM_SJ_EEvbT0_T1_T2_T3_T4_PT6_PT7_T5_NS1_7vsmem_tE:
[----:B------:R-:W0:Y:S01]  /*0000*/  LDC R1, c[0x0][0x37c] ;  /* 0x0000df00ff017b82 */ /* 0x000e220000000800 */
[----:B------:R-:W1:Y:S01]  /*0010*/  S2R R0, SR_CTAID.X ;  /* 0x0000000000007919 */ /* 0x000e620000002500 */
[----:B------:R-:W2:Y:S01]  /*0020*/  LDCU UR4, c[0x0][0x370] ;  /* 0x00006e00ff0477ac */ /* 0x000ea20008000800 */
[----:B0-----:R-:W-:Y:S01]  /*0030*/  VIADD R1, R1, 0xffffffb0 ;  /* 0xffffffb001017836 */ /* 0x001fe20000000000 */
[----:B------:R-:W0:Y:S01]  /*0040*/  LDCU.64 UR8, c[0x0][0x358] ;  /* 0x00006b00ff0877ac */ /* 0x000e220008000a00 */
[----:B--2---:R-:W-:-:S04]  /*0050*/  UIADD3 UR4, UP0, UPT, UR4, -0x1, URZ ;  /* 0xffffffff04047890 */ /* 0x004fc8000ff1e0ff */
[----:B------:R-:W-:-:S06]  /*0060*/  UIADD3.X UR5, UPT, UPT, URZ, -0x1, URZ, UP0, !UPT ;  /* 0xffffffffff057890 */ /* 0x000fcc00087fe4ff */
[----:B------:R-:W-:Y:S01]  /*0070*/  IMAD.U32 R2, RZ, RZ, UR5 ;  /* 0x00000005ff027e24 */ /* 0x000fe2000f8e00ff */
[----:B-1----:R-:W-:-:S04]  /*0080*/  ISETP.LT.U32.AND P0, PT, R0, UR4, PT ;  /* 0x0000000400007c0c */ /* 0x002fc8000bf01070 */
[----:B------:R-:W-:Y:S01]  /*0090*/  ISETP.GT.U32.AND.EX P0, PT, R2, RZ, PT, P0 ;  /* 0x000000ff0200720c */ /* 0x000fe20003f04100 */
[----:B------:R-:W-:-:S12]  /*00a0*/  IMAD.WIDE.U32 R2, R0, 0x800, RZ ;  /* 0x0000080000027825 */ /* 0x000fd800078e00ff */
[----:B0-----:R-:W-:Y:S05]  /*00b0*/  @!P0 BRA `(.L_x_91) ;  /* 0x0000003000288947 */ /* 0x001fea0003800000 */
[----:B------:R-:W0:Y:S01]  /*00c0*/  S2R R32, SR_TID.X ;  /* 0x0000000000207919 */ /* 0x000e220000002100 */
[----:B------:R-:W1:Y:S01]  /*00d0*/  LDCU.64 UR4, c[0x0][0x388] ;  /* 0x00007100ff0477ac */ /* 0x000e620008000a00 */
[----:B------:R-:W-:Y:S01]  /*00e0*/  ACQBULK ;  /* 0x000000000000782e */ /* 0x000fe20000000000 */
[----:B------:R-:W2:Y:S01]  /*00f0*/  LDCU.64 UR6, c[0x0][0x390] ;  /* 0x00007200ff0677ac */ /* 0x000ea20008000a00 */
[----:B0-----:R-:W-:-:S05]  /*0100*/  IMAD.SHL.U32 R4, R32, 0x8, RZ ;  /* 0x0000000820047824 */ /* 0x001fca00078e00ff */
[----:B------:R-:W-:-:S04]  /*0110*/  LOP3.LUT R19, R4, 0x1f00, RZ, 0xc0, !PT ;  /* 0x00001f0004137812 */ /* 0x000fc800078ec0ff */
[----:B------:R-:W-:-:S04]  /*0120*/  LOP3.LUT R29, R19, 0x1f, R32, 0xf8, !PT ;  /* 0x0000001f131d7812 */ /* 0x000fc800078ef820 */
[----:B------:R-:W-:-:S05]  /*0130*/  IADD3 R29, P0, PT, R2, R29, RZ ;  /* 0x0000001d021d7210 */ /* 0x000fca0007f1e0ff */
[----:B------:R-:W-:Y:S02]  /*0140*/  IMAD.SHL.U32 R22, R29, 0x4, RZ ;  /* 0x000000041d167824 */ /* 0x000fe400078e00ff */
[----:B------:R-:W-:-:S03]  /*0150*/  IMAD.X R28, RZ, RZ, R3, P0 ;  /* 0x000000ffff1c7224 */ /* 0x000fc600000e0603 */
[C---:B-1----:R-:W-:Y:S02]  /*0160*/  IADD3 R20, P0, PT, R22.reuse, UR4, RZ ;  /* 0x0000000416147c10 */ /* 0x042fe4000ff1e0ff */
[----:B------:R-:W-:Y:S02]  /*0170*/  SHF.L.U64.HI R2, R29, 0x2, R28 ;  /* 0x000000021d027819 */ /* 0x000fe4000001021c */
[----:B--2---:R-:W-:Y:S02]  /*0180*/  IADD3 R22, P1, PT, R22, UR6, RZ ;  /* 0x0000000616167c10 */ /* 0x004fe4000ff3e0ff */
[C---:B------:R-:W-:Y:S02]  /*0190*/  IADD3.X R21, PT, PT, R2.reuse, UR5, RZ, P0, !PT ;  /* 0x0000000502157c10 */ /* 0x040fe400087fe4ff */
[----:B------:R-:W-:-:S03]  /*01a0*/  IADD3.X R23, PT, PT, R2, UR7, RZ, P1, !PT ;  /* 0x0000000702177c10 */ /* 0x000fc60008ffe4ff */
[----:B------:R-:W2:Y:S04]  /*01b0*/  LDG.E R4, desc[UR8][R20.64] ;  /* 0x0000000814047981 */ /* 0x000ea8000c1e1900 */
[----:B------:R-:W2:Y:S04]  /*01c0*/  LDG.E R5, desc[UR8][R22.64] ;  /* 0x0000000816057981 */ /* 0x000ea8000c1e1900 */
[----:B------:R-:W3:Y:S04]  /*01d0*/  LDG.E R2, desc[UR8][R20.64+0x80] ;  /* 0x0000800814027981 */ /* 0x000ee8000c1e1900 */
[----:B------:R-:W3:Y:S04]  /*01e0*/  LDG.E R3, desc[UR8][R22.64+0x80] ;  /* 0x0000800816037981 */ /* 0x000ee8000c1e1900 */
[----:B------:R-:W4:Y:S04]  /*01f0*/  LDG.E R6, desc[UR8][R20.64+0x100] ;  /* 0x0001000814067981 */ /* 0x000f28000c1e1900 */
[----:B------:R-:W4:Y:S04]  /*0200*/  LDG.E R7, desc[UR8][R22.64+0x100] ;  /* 0x0001000816077981 */ /* 0x000f28000c1e1900 */
[----:B------:R-:W5:Y:S04]  /*0210*/  LDG.E R16, desc[UR8][R20.64+0x180] ;  /* 0x0001800814107981 */ /* 0x000f68000c1e1900 */
[----:B------:R-:W5:Y:S04]  /*0220*/  LDG.E R17, desc[UR8][R22.64+0x180] ;  /* 0x0001800816117981 */ /* 0x000f68000c1e1900 */
[----:B------:R-:W5:Y:S04]  /*0230*/  LDG.E R14, desc[UR8][R20.64+0x200] ;  /* 0x00020008140e7981 */ /* 0x000f68000c1e1900 */
[----:B------:R-:W5:Y:S04]  /*0240*/  LDG.E R15, desc[UR8][R22.64+0x200] ;  /* 0x00020008160f7981 */ /* 0x000f68000c1e1900 */
[----:B------:R-:W5:Y:S04]  /*0250*/  LDG.E R8, desc[UR8][R20.64+0x280] ;  /* 0x0002800814087981 */ /* 0x000f68000c1e1900 */
[----:B------:R-:W5:Y:S04]  /*0260*/  LDG.E R9, desc[UR8][R22.64+0x280] ;  /* 0x0002800816097981 */ /* 0x000f68000c1e1900 */
[----:B------:R-:W5:Y:S04]  /*0270*/  LDG.E R10, desc[UR8][R20.64+0x300] ;  /* 0x00030008140a7981 */ /* 0x000f68000c1e1900 */
[----:B------:R-:W5:Y:S04]  /*0280*/  LDG.E R11, desc[UR8][R22.64+0x300] ;  /* 0x00030008160b7981 */ /* 0x000f68000c1e1900 */
[----:B------:R0:W5:Y:S04]  /*0290*/  LDG.E R12, desc[UR8][R20.64+0x380] ;  /* 0x00038008140c7981 */ /* 0x000168000c1e1900 */
[----:B------:R1:W5:Y:S01]  /*02a0*/  LDG.E R13, desc[UR8][R22.64+0x380] ;  /* 0x00038008160d7981 */ /* 0x000362000c1e1900 */
[----:B------:R-:W0:Y:S01]  /*02b0*/  S2R R18, SR_LANEID ;  /* 0x0000000000127919 */ /* 0x000e220000000000 */
[----:B------:R-:W1:Y:S01]  /*02c0*/  S2UR UR5, SR_CgaCtaId ;  /* 0x00000000000579c3 */ /* 0x000e620000008800 */
[----:B------:R-:W-:-:S02]  /*02d0*/  UMOV UR4, 0x400 ;  /* 0x0000040000047882 */ /* 0x000fc40000000000 */
[----:B-1----:R-:W-:Y:S01]  /*02e0*/  ULEA UR4, UR5, UR4, 0x18 ;  /* 0x0000000405047291 */ /* 0x002fe2000f8ec0ff */
[----:B0-----:R-:W-:-:S04]  /*02f0*/  IMAD.IADD R19, R19, 0x1, R18 ;  /* 0x0000000113137824 */ /* 0x001fc800078e0212 */
[C---:B------:R-:W-:Y:S02]  /*0300*/  VIADD R20, R19.reuse, 0x20 ;  /* 0x0000002013147836 */ /* 0x040fe40000000000 */
[C---:B------:R-:W-:Y:S01]  /*0310*/  VIADD R24, R19.reuse, 0x40 ;  /* 0x0000004013187836 */ /* 0x040fe20000000000 */
[CC--:B------:R-:W-:Y:S01]  /*0320*/  LEA.HI.SX32 R38, R19.reuse, R19.reuse, 0x1b ;  /* 0x0000001313267211 */ /* 0x0c0fe200078fdaff */
[C---:B------:R-:W-:Y:S02]  /*0330*/  VIADD R26, R19.reuse, 0x60 ;  /* 0x00000060131a7836 */ /* 0x040fe40000000000 */
[C---:B------:R-:W-:Y:S02]  /*0340*/  VIADD R22, R19.reuse, 0x80 ;  /* 0x0000008013167836 */ /* 0x040fe40000000000 */
[C---:B------:R-:W-:Y:S02]  /*0350*/  VIADD R30, R19.reuse, 0xa0 ;  /* 0x000000a0131e7836 */ /* 0x040fe40000000000 */
[C---:B------:R-:W-:Y:S01]  /*0360*/  VIADD R34, R19.reuse, 0xc0 ;  /* 0x000000c013227836 */ /* 0x040fe20000000000 */
[-C--:B------:R-:W-:Y:S01]  /*0370*/  LEA.HI.SX32 R20, R20, R19.reuse, 0x1b ;  /* 0x0000001314147211 */ /* 0x080fe200078fdaff */
[----:B------:R-:W-:Y:S01]  /*0380*/  VIADD R36, R19, 0xe0 ;  /* 0x000000e013247836 */ /* 0x000fe20000000000 */
[-C--:B------:R-:W-:Y:S01]  /*0390*/  LEA.HI.SX32 R24, R24, R19.reuse, 0x1b ;  /* 0x0000001318187211 */ /* 0x080fe200078fdaff */
[----:B------:R-:W-:Y:S01]  /*03a0*/  IMAD R18, R18, 0x7, R19 ;  /* 0x0000000712127824 */ /* 0x000fe200078e0213 */
[----:B------:R-:W-:-:S02]  /*03b0*/  LEA.HI.SX32 R26, R26, R19, 0x1b ;  /* 0x000000131a1a7211 */ /* 0x000fc400078fdaff */
[-C--:B------:R-:W-:Y:S02]  /*03c0*/  LEA.HI.SX32 R22, R22, R19.reuse, 0x1b ;  /* 0x0000001316167211 */ /* 0x080fe400078fdaff */
[-C--:B------:R-:W-:Y:S02]  /*03d0*/  LEA.HI.SX32 R30, R30, R19.reuse, 0x1b ;  /* 0x000000131e1e7211 */ /* 0x080fe400078fdaff */
[-C--:B------:R-:W-:Y:S02]  /*03e0*/  LEA.HI.SX32 R27, R34, R19.reuse, 0x1b ;  /* 0x00000013221b7211 */ /* 0x080fe400078fdaff */
[----:B------:R-:W-:Y:S02]  /*03f0*/  LEA R38, R38, UR4, 0x3 ;  /* 0x0000000426267c11 */ /* 0x000fe4000f8e18ff */
[----:B------:R-:W-:Y:S02]  /*0400*/  LEA.HI.SX32 R19, R36, R19, 0x1b ;  /* 0x0000001324137211 */ /* 0x000fe400078fdaff */
[----:B------:R-:W-:Y:S01]  /*0410*/  LEA R37, R20, UR4, 0x3 ;  /* 0x0000000414257c11 */ /* 0x000fe2000f8e18ff */
[----:B------:R-:W-:Y:S01]  /*0420*/  VIADD R25, R18, 0x3 ;  /* 0x0000000312197836 */ /* 0x000fe20000000000 */
[----:B------:R-:W-:Y:S01]  /*0430*/  LEA R36, R24, UR4, 0x3 ;  /* 0x0000000418247c11 */ /* 0x000fe2000f8e18ff */
[----:B------:R-:W-:-:S02]  /*0440*/  VIADD R21, R18, 0x1 ;  /* 0x0000000112157836 */ /* 0x000fc40000000000 */
[C---:B------:R-:W-:Y:S02]  /*0450*/  VIADD R23, R18.reuse, 0x2 ;  /* 0x0000000212177836 */ /* 0x040fe40000000000 */
[C---:B------:R-:W-:Y:S02]  /*0460*/  VIADD R31, R18.reuse, 0x4 ;  /* 0x00000004121f7836 */ /* 0x040fe40000000000 */
[C---:B------:R-:W-:Y:S02]  /*0470*/  VIADD R39, R18.reuse, 0x5 ;  /* 0x0000000512277836 */ /* 0x040fe40000000000 */
[C---:B------:R-:W-:Y:S02]  /*0480*/  VIADD R41, R18.reuse, 0x6 ;  /* 0x0000000612297836 */ /* 0x040fe40000000000 */
[----:B------:R-:W-:Y:S01]  /*0490*/  VIADD R43, R18, 0x7 ;  /* 0x00000007122b7836 */ /* 0x000fe20000000000 */
[----:B------:R-:W-:Y:S02]  /*04a0*/  LEA R35, R26, UR4, 0x3 ;  /* 0x000000041a237c11 */ /* 0x000fe4000f8e18ff */
[----:B------:R-:W-:-:S02]  /*04b0*/  LEA R34, R22, UR4, 0x3 ;  /* 0x0000000416227c11 */ /* 0x000fc4000f8e18ff */
[----:B------:R-:W-:Y:S02]  /*04c0*/  LEA R33, R30, UR4, 0x3 ;  /* 0x000000041e217c11 */ /* 0x000fe4000f8e18ff */
[-C--:B------:R-:W-:Y:S02]  /*04d0*/  LEA.HI.SX32 R21, R21, R18.reuse, 0x1b ;  /* 0x0000001215157211 */ /* 0x080fe400078fdaff */
[----:B------:R-:W-:Y:S02]  /*04e0*/  LEA R27, R27, UR4, 0x3 ;  /* 0x000000041b1b7c11 */ /* 0x000fe4000f8e18ff */
[----:B------:R-:W-:Y:S02]  /*04f0*/  LEA R26, R19, UR4, 0x3 ;  /* 0x00000004131a7c11 */ /* 0x000fe4000f8e18ff */
[----:B------:R-:W-:Y:S01]  /*0500*/  LEA R24, R21, UR4, 0x3 ;  /* 0x0000000415187c11 */ /* 0x000fe2000f8e18ff */
[----:B--2---:R0:W-:Y:S04]  /*0510*/  STS.64 [R38], R4 ;  /* 0x0000000426007388 */ /* 0x0041e80000000a00 */
[----:B---3--:R1:W-:Y:S01]  /*0520*/  STS.64 [R37+0x100], R2 ;  /* 0x0001000225007388 */ /* 0x0083e20000000a00 */
[----:B0-----:R-:W-:-:S02]  /*0530*/  LEA.HI.SX32 R5, R31, R18, 0x1b ;  /* 0x000000121f057211 */ /* 0x001fc400078fdaff */
[-C--:B------:R-:W-:Y:S01]  /*0540*/  LEA.HI.SX32 R4, R39, R18.reuse, 0x1b ;  /* 0x0000001227047211 */ /* 0x080fe200078fdaff */
[----:B----4-:R0:W-:Y:S01]  /*0550*/  STS.64 [R36+0x200], R6 ;  /* 0x0002000624007388 */ /* 0x0101e20000000a00 */
[-C--:B-1----:R-:W-:Y:S02]  /*0560*/  LEA.HI.SX32 R3, R41, R18.reuse, 0x1b ;  /* 0x0000001229037211 */ /* 0x082fe400078fdaff */
[-C--:B------:R-:W-:Y:S01]  /*0570*/  LEA.HI.SX32 R2, R43, R18.reuse, 0x1b ;  /* 0x000000122b027211 */ /* 0x080fe200078fdaff */
[----:B-----5:R-:W-:Y:S01]  /*0580*/  STS.64 [R35+0x300], R16 ;  /* 0x0003001023007388 */ /* 0x020fe20000000a00 */
[-C--:B0-----:R-:W-:Y:S02]  /*0590*/  LEA.HI.SX32 R6, R25, R18.reuse, 0x1b ;  /* 0x0000001219067211 */ /* 0x081fe400078fdaff */
[-C--:B------:R-:W-:Y:S02]  /*05a0*/  LEA.HI.SX32 R7, R23, R18.reuse, 0x1b ;  /* 0x0000001217077211 */ /* 0x080fe400078fdaff */
[----:B------:R-:W-:Y:S01]  /*05b0*/  LEA.HI.SX32 R25, R18, R18, 0x1b ;  /* 0x0000001212197211 */ /* 0x000fe200078fdaff */
[----:B------:R-:W-:Y:S01]  /*05c0*/  STS.64 [R34+0x400], R14 ;  /* 0x0004000e22007388 */ /* 0x000fe20000000a00 */
[----:B------:R-:W-:-:S02]  /*05d0*/  LEA R7, R7, UR4, 0x3 ;  /* 0x0000000407077c11 */ /* 0x000fc4000f8e18ff */
[----:B------:R-:W-:Y:S02]  /*05e0*/  LEA R25, R25, UR4, 0x3 ;  /* 0x0000000419197c11 */ /* 0x000fe4000f8e18ff */
[----:B------:R-:W-:Y:S02]  /*05f0*/  LEA R6, R6, UR4, 0x3 ;  /* 0x0000000406067c11 */ /* 0x000fe4000f8e18ff */
[----:B------:R-:W-:Y:S01]  /*0600*/  LEA R5, R5, UR4, 0x3 ;  /* 0x0000000405057c11 */ /* 0x000fe2000f8e18ff */
[----:B------:R-:W-:Y:S01]  /*0610*/  STS.64 [R33+0x500], R8 ;  /* 0x0005000821007388 */ /* 0x000fe20000000a00 */
[----:B------:R-:W-:Y:S02]  /*0620*/  LEA R4, R4, UR4, 0x3 ;  /* 0x0000000404047c11 */ /* 0x000fe4000f8e18ff */
[----:B------:R-:W-:Y:S02]  /*0630*/  LEA R3, R3, UR4, 0x3 ;  /* 0x0000000403037c11 */ /* 0x000fe4000f8e18ff */
[----:B------:R-:W-:Y:S01]  /*0640*/  LEA R2, R2, UR4, 0x3 ;  /* 0x0000000402027c11 */ /* 0x000fe2000f8e18ff */
[----:B------:R-:W-:Y:S04]  /*0650*/  STS.64 [R27+0x600], R10 ;  /* 0x0006000a1b007388 */ /* 0x000fe80000000a00 */
[----:B------:R-:W-:Y:S01]  /*0660*/  STS.64 [R26+0x700], R12 ;  /* 0x0007000c1a007388 */ /* 0x000fe20000000a00 */
[----:B------:R-:W-:-:S03]  /*0670*/  NOP ;  /* 0x0000000000007918 */ /* 0x000fc60000000000 */
[----:B------:R-:W-:Y:S04]  /*0680*/  LDS.64 R10, [R24+0x8] ;  /* 0x00000800180a7984 */ /* 0x000fe80000000a00 */
[----:B------:R-:W-:Y:S04]  /*0690*/  LDS.64 R12, [R7+0x10] ;  /* 0x00001000070c7984 */ /* 0x000fe80000000a00 */
[----:B------:R-:W-:Y:S04]  /*06a0*/  LDS.64 R14, [R6+0x18] ;  /* 0x00001800060e7984 */ /* 0x000fe80000000a00 */
[----:B------:R-:W-:Y:S04]  /*06b0*/  LDS.64 R16, [R5+0x20] ;  /* 0x0000200005107984 */ /* 0x000fe80000000a00 */
[----:B------:R-:W-:Y:S04]  /*06c0*/  LDS.64 R18, [R4+0x28] ;  /* 0x0000280004127984 */ /* 0x000fe80000000a00 */
[----:B------:R-:W-:Y:S04]  /*06d0*/  LDS.64 R20, [R3+0x30] ;  /* 0x0000300003147984 */ /* 0x000fe80000000a00 */
[----:B------:R-:W-:Y:S04]  /*06e0*/  LDS.64 R22, [R2+0x38] ;  /* 0x0000380002167984 */ /* 0x000fe80000000a00 */
[----:B------:R-:W0:Y:S01]  /*06f0*/  LDS.64 R8, [R25] ;  /* 0x0000000019087984 */ /* 0x000e220000000a00 */
[----:B------:R-:W-:Y:S01]  /*0700*/  BAR.SYNC.DEFER_BLOCKING 0x0 ;  /* 0x0000000000007b1d */ /* 0x000fe20000010000 */
[----:B0-----:R-:W-:-:S07]  /*0710*/  FSETP.GEU.AND P0, PT, R10, R8, PT ;  /* 0x000000080a00720b */ /* 0x001fce0003f0e000 */
[----:B------:R-:W-:Y:S01]  /*0720*/  PREEXIT ;  /* 0x000000000000782d */ /* 0x000fe20000000000 */
[----:B------:R-:W-:Y:S05]  /*0730*/  BSSY.RECONVERGENT B0, `(.L_x_92) ;  /* 0x000000b000007945 */ /* 0x000fea0003800200 */
[----:B------:R-:W-:Y:S05]  /*0740*/  @!P0 BRA `(.L_x_93) ;  /* 0x0000000000148947 */ /* 0x000fea0003800000 */
[----:B------:R-:W-:Y:S01]  /*0750*/  ISETP.GE.AND P0, PT, R11, R9, PT ;  /* 0x000000090b00720c */ /* 0x000fe20003f06270 */
[----:B------:R-:W-:Y:S02]  /*0760*/  IMAD.MOV.U32 R46, RZ, RZ, R11 ;  /* 0x000000ffff2e7224 */ /* 0x000fe400078e000b */
[----:B------:R-:W-:Y:S01]  /*0770*/  IMAD.MOV.U32 R45, RZ, RZ, R10 ;  /* 0x000000ffff2d7224 */ /* 0x000fe200078e000a */
[----:B------:R-:W-:-:S13]  /*0780*/  FSETP.LT.OR P0, PT, R8, R10, P0 ;  /* 0x0000000a0800720b */ /* 0x000fda0000701400 */
[----:B------:R-:W-:Y:S05]  /*0790*/  @P0 BRA `(.L_x_94) ;  /* 0x0000000000100947 */ /* 0x000fea0003800000 */
.L_x_93:
[----:B------:R-:W-:Y:S02]  /*07a0*/  IMAD.MOV.U32 R46, RZ, RZ, R9 ;  /* 0x000000ffff2e7224 */ /* 0x000fe400078e0009 */
[----:B------:R-:W-:Y:S01]  /*07b0*/  IMAD.MOV.U32 R45, RZ, RZ, R8 ;  /* 0x000000ffff2d7224 */ /* 0x000fe200078e0008 */
[----:B------:R-:W-:Y:S01]  /*07c0*/  MOV R8, R10 ;  /* 0x0000000a00087202 */ /* 0x000fe20000000f00 */
[----:B------:R-:W-:-:S07]  /*07d0*/  IMAD.MOV.U32 R9, RZ, RZ, R11 ;  /* 0x000000ffff097224 */ /* 0x000fce00078e000b */
.L_x_94:
[----:B------:R-:W-:Y:S05]  /*07e0*/  BSYNC.RECONVERGENT B0 ;  /* 0x0000000000007941 */ /* 0x000fea0003800200 */
.L_x_92:
[----:B------:R-:W-:Y:S01]  /*07f0*/  FSETP.GEU.AND P0, PT, R14, R12, PT ;  /* 0x0000000c0e00720b */ /* 0x000fe20003f0e000 */
[----:B------:R-:W-:-:S12]  /*0800*/  BSSY.RECONVERGENT B0, `(.L_x_95) ;  /* 0x000000b000007945 */ /* 0x000fd80003800200 */
[----:B------:R-:W-:Y:S05]  /*0810*/  @!P0 BRA `(.L_x_96) ;  /* 0x0000000000148947 */ /* 0x000fea0003800000 */
[----:B------:R-:W-:Y:S01]  /*0820*/  ISETP.GE.AND P0, PT, R15, R13, PT ;  /* 0x0000000d0f00720c */ /* 0x000fe20003f06270 */
[----:B------:R-:W-:Y:S02]  /*0830*/  IMAD.MOV.U32 R44, RZ, RZ, R15 ;  /* 0x000000ffff2c7224 */ /* 0x000fe400078e000f */
[----:B------:R-:W-:Y:S01]  /*0840*/  IMAD.MOV.U32 R43, RZ, RZ, R14 ;  /* 0x000000ffff2b7224 */ /* 0x000fe200078e000e */
[----:B------:R-:W-:-:S13]  /*0850*/  FSETP.LT.OR P0, PT, R12, R14, P0 ;  /* 0x0000000e0c00720b */ /* 0x000fda0000701400 */
[----:B------:R-:W-:Y:S05]  /*0860*/  @P0 BRA `(.L_x_97) ;  /* 0x0000000000100947 */ /* 0x000fea0003800000 */
.L_x_96:
[----:B------:R-:W-:Y:S02]  /*0870*/  IMAD.MOV.U32 R44, RZ, RZ, R13 ;  /* 0x000000ffff2c7224 */ /* 0x000fe400078e000d */
[----:B------:R-:W-:Y:S02]  /*0880*/  IMAD.MOV.U32 R43, RZ, RZ, R12 ;  /* 0x000000ffff2b7224 */ /* 0x000fe400078e000c */
[----:B------:R-:W-:Y:S02]  /*0890*/  IMAD.MOV.U32 R13, RZ, RZ, R15 ;  /* 0x000000ffff0d7224 */ /* 0x000fe400078e000f */
[----:B------:R-:W-:-:S07]  /*08a0*/  IMAD.MOV.U32 R12, RZ, RZ, R14 ;  /* 0x000000ffff0c7224 */ /* 0x000fce00078e000e */
.L_x_97:
[----:B------:R-:W-:Y:S05]  /*08b0*/  BSYNC.RECONVERGENT B0 ;  /* 0x0000000000007941 */ /* 0x000fea0003800200 */
.L_x_95:
        /* <DEDUP_REMOVED lines=8> */
.L_x_99:
[----:B------:R-:W-:Y:S02]  /*0940*/  IMAD.MOV.U32 R30, RZ, RZ, R17 ;  /* 0x000000ffff1e7224 */ /* 0x000fe400078e0011 */
[----:B------:R-:W-:Y:S02]  /*0950*/  IMAD.MOV.U32 R41, RZ, RZ, R16 ;  /* 0x000000ffff297224 */ /* 0x000fe400078e0010 */
[----:B------:R-:W-:Y:S02]  /*0960*/  IMAD.MOV.U32 R17, RZ, RZ, R19 ;  /* 0x000000ffff117224 */ /* 0x000fe400078e0013 */
[----:B------:R-:W-:-:S07]  /*0970*/  IMAD.MOV.U32 R16, RZ, RZ, R18 ;  /* 0x000000ffff107224 */ /* 0x000fce00078e0012 */
.L_x_100:
[----:B------:R-:W-:Y:S05]  /*0980*/  BSYNC.RECONVERGENT B0 ;  /* 0x0000000000007941 */ /* 0x000fea0003800200 */
.L_x_98:
        /* <DEDUP_REMOVED lines=8> */
.L_x_102:
[----:B------:R-:W-:Y:S02]  /*0a10*/  IMAD.MOV.U32 R31, RZ, RZ, R21 ;  /* 0x000000ffff1f7224 */ /* 0x000fe400078e0015 */
[----:B------:R-:W-:Y:S02]  /*0a20*/  IMAD.MOV.U32 R10, RZ, RZ, R20 ;  /* 0x000000ffff0a7224 */ /* 0x000fe400078e0014 */
[----:B------:R-:W-:Y:S02]  /*0a30*/  IMAD.MOV.U32 R21, RZ, RZ, R23 ;  /* 0x000000ffff157224 */ /* 0x000fe400078e0017 */
[----:B------:R-:W-:-:S07]  /*0a40*/  IMAD.MOV.U32 R20, RZ, RZ, R22 ;  /* 0x000000ffff147224 */ /* 0x000fce00078e0016 */
.L_x_103:
[----:B------:R-:W-:Y:S05]  /*0a50*/  BSYNC.RECONVERGENT B0 ;  /* 0x0000000000007941 */ /* 0x000fea0003800200 */
.L_x_101:
        /* <DEDUP_REMOVED lines=8> */
.L_x_105:
[----:B------:R-:W-:Y:S02]  /*0ae0*/  IMAD.MOV.U32 R11, RZ, RZ, R46 ;  /* 0x000000ffff0b7224 */ /* 0x000fe400078e002e */
[----:B------:R-:W-:Y:S02]  /*0af0*/  IMAD.MOV.U32 R14, RZ, RZ, R45 ;  /* 0x000000ffff0e7224 */ /* 0x000fe400078e002d */
[----:B------:R-:W-:Y:S02]  /*0b00*/  IMAD.MOV.U32 R46, RZ, RZ, R13 ;  /* 0x000000ffff2e7224 */ /* 0x000fe400078e000d */
[----:B------:R-:W-:-:S07]  /*0b10*/  IMAD.MOV.U32 R45, RZ, RZ, R12 ;  /* 0x000000ffff2d7224 */ /* 0x000fce00078e000c */
.L_x_106:
[----:B------:R-:W-:Y:S05]  /*0b20*/  BSYNC.RECONVERGENT B0 ;  /* 0x0000000000007941 */ /* 0x000fea0003800200 */
.L_x_104:
[----:B------:R-:W-:Y:S01]  /*0b30*/  FSETP.GEU.AND P0, PT, R16, R43, PT ;  /* 0x0000002b1000720b */ /* 0x000fe20003f0e000 */
[----:B------:R-:W-:-:S12]  /*0b40*/  BSSY.RECONVERGENT B0, `(.L_x_107) ;  /* 0x000000b000007945 */ /* 0x000fd80003800200 */
[----:B------:R-:W-:Y:S05]  /*0b50*/  @!P0 BRA `(.L_x_108) ;  /* 0x0000000000148947 */ /* 0x000fea0003800000 */
[----:B------:R-:W-:Y:S01]  /*0b60*/  ISETP.GE.AND P0, PT, R17, R44, PT ;  /* 0x0000002c1100720c */ /* 0x000fe20003f06270 */
[----:B------:R-:W-:Y:S01]  /*0b70*/  IMAD.MOV.U32 R18, RZ, RZ, R16 ;  /* 0x000000ffff127224 */ /* 0x000fe200078e0010 */
[----:B------:R-:W-:Y:S02]  /*0b80*/  MOV R15, R17 ;  /* 0x00000011000f7202 */ /* 0x000fe40000000f00 */
[----:B------:R-:W-:-:S13]  /*0b90*/  FSETP.LT.OR P0, PT, R43, R16, P0 ;  /* 0x000000102b00720b */ /* 0x000fda0000701400 */
[----:B------:R-:W-:Y:S05]  /*0ba0*/  @P0 BRA `(.L_x_109) ;  /* 0x0000000000100947 */ /* 0x000fea0003800000 */
.L_x_108:
[----:B------:R-:W-:Y:S02]  /*0bb0*/  IMAD.MOV.U32 R15, RZ, RZ, R44 ;  /* 0x000000ffff0f7224 */ /* 0x000fe400078e002c */
[----:B------:R-:W-:Y:S02]  /*0bc0*/  IMAD.MOV.U32 R18, RZ, RZ, R43 ;  /* 0x000000ffff127224 */ /* 0x000fe400078e002b */
[----:B------:R-:W-:Y:S02]  /*0bd0*/  IMAD.MOV.U32 R44, RZ, RZ, R17 ;  /* 0x000000ffff2c7224 */ /* 0x000fe400078e0011 */
[----:B------:R-:W-:-:S07]  /*0be0*/  IMAD.MOV.U32 R43, RZ, RZ, R16 ;  /* 0x000000ffff2b7224 */ /* 0x000fce00078e0010 */
.L_x_109:
[----:B------:R-:W-:Y:S05]  /*0bf0*/  BSYNC.RECONVERGENT B0 ;  /* 0x0000000000007941 */ /* 0x000fea0003800200 */
.L_x_107:
        /* <DEDUP_REMOVED lines=8> */
.L_x_111:
[----:B------:R-:W-:Y:S02]  /*0c80*/  IMAD.MOV.U32 R40, RZ, RZ, R30 ;  /* 0x000000ffff287224 */ /* 0x000fe400078e001e */
[----:B------:R-:W-:Y:S02]  /*0c90*/  IMAD.MOV.U32 R19, RZ, RZ, R41 ;  /* 0x000000ffff137224 */ /* 0x000fe400078e0029 */
[----:B------:R-:W-:Y:S02]  /*0ca0*/  IMAD.MOV.U32 R30, RZ, RZ, R21 ;  /* 0x000000ffff1e7224 */ /* 0x000fe400078e0015 */
[----:B------:R-:W-:-:S07]  /*0cb0*/  IMAD.MOV.U32 R41, RZ, RZ, R20 ;  /* 0x000000ffff297224 */ /* 0x000fce00078e0014 */
.L_x_112:
[----:B------:R-:W-:Y:S05]  /*0cc0*/  BSYNC.RECONVERGENT B0 ;  /* 0x0000000000007941 */ /* 0x000fea0003800200 */
.L_x_110:
        /* <DEDUP_REMOVED lines=8> */
.L_x_114:
[----:B------:R-:W-:Y:S02]  /*0d50*/  IMAD.MOV.U32 R42, RZ, RZ, R9 ;  /* 0x000000ffff2a7224 */ /* 0x000fe400078e0009 */
[----:B------:R-:W-:Y:S02]  /*0d60*/  IMAD.MOV.U32 R39, RZ, RZ, R8 ;  /* 0x000000ffff277224 */ /* 0x000fe400078e0008 */
[----:B------:R-:W-:Y:S02]  /*0d70*/  IMAD.MOV.U32 R9, RZ, RZ, R46 ;  /* 0x000000ffff097224 */ /* 0x000fe400078e002e */
[----:B------:R-:W-:-:S07]  /*0d80*/  IMAD.MOV.U32 R8, RZ, RZ, R45 ;  /* 0x000000ffff087224 */ /* 0x000fce00078e002d */
.L_x_115:
[----:B------:R-:W-:Y:S05]  /*0d90*/  BSYNC.RECONVERGENT B0 ;  /* 0x0000000000007941 */ /* 0x000fea0003800200 */
.L_x_113:
        /* <DEDUP_REMOVED lines=8> */
.L_x_117:
[----:B------:R-:W-:Y:S02]  /*0e20*/  IMAD.MOV.U32 R22, RZ, RZ, R11 ;  /* 0x000000ffff167224 */ /* 0x000fe400078e000b */
[----:B------:R-:W-:Y:S02]  /*0e30*/  IMAD.MOV.U32 R23, RZ, RZ, R14 ;  /* 0x000000ffff177224 */ /* 0x000fe400078e000e */
[----:B------:R-:W-:Y:S02]  /*0e40*/  IMAD.MOV.U32 R11, RZ, RZ, R44 ;  /* 0x000000ffff0b7224 */ /* 0x000fe400078e002c */
[----:B------:R-:W-:-:S07]  /*0e50*/  IMAD.MOV.U32 R14, RZ, RZ, R43 ;  /* 0x000000ffff0e7224 */ /* 0x000fce00078e002b */
.L_x_118:
[----:B------:R-:W-:Y:S05]  /*0e60*/  BSYNC.RECONVERGENT B0 ;  /* 0x0000000000007941 */ /* 0x000fea0003800200 */
.L_x_116:
[----:B------:R-:W-:Y:S01]  /*0e70*/  FSETP.GEU.AND P0, PT, R41, R18, PT ;  /* 0x000000122900720b */ /* 0x000fe20003f0e000 */
[----:B------:R-:W-:-:S12]  /*0e80*/  BSSY.RECONVERGENT B0, `(.L_x_119) ;  /* 0x000000b000007945 */ /* 0x000fd80003800200 */
[----:B------:R-:W-:Y:S05]  /*0e90*/  @!P0 BRA `(.L_x_120) ;  /* 0x0000000000148947 */ /* 0x000fea0003800000 */
[----:B------:R-:W-:Y:S01]  /*0ea0*/  ISETP.GE.AND P0, PT, R30, R15, PT ;  /* 0x0000000f1e00720c */ /* 0x000fe20003f06270 */
[----:B------:R-:W-:Y:S01]  /*0eb0*/  IMAD.MOV.U32 R13, RZ, RZ, R30 ;  /* 0x000000ffff0d7224 */ /* 0x000fe200078e001e */
[-C--:B------:R-:W-:Y:S02]  /*0ec0*/  MOV R12, R41.reuse ;  /* 0x00000029000c7202 */ /* 0x080fe40000000f00 */
[----:B------:R-:W-:-:S13]  /*0ed0*/  FSETP.LT.OR P0, PT, R18, R41, P0 ;  /* 0x000000291200720b */ /* 0x000fda0000701400 */
[----:B------:R-:W-:Y:S05]  /*0ee0*/  @P0 BRA `(.L_x_121) ;  /* 0x0000000000100947 */ /* 0x000fea0003800000 */
.L_x_120:
[----:B------:R-:W-:Y:S02]  /*0ef0*/  IMAD.MOV.U32 R13, RZ, RZ, R15 ;  /* 0x000000ffff0d7224 */ /* 0x000fe400078e000f */
[----:B------:R-:W-:Y:S02]  /*0f00*/  IMAD.MOV.U32 R12, RZ, RZ, R18 ;  /* 0x000000ffff0c7224 */ /* 0x000fe400078e0012 */
[----:B------:R-:W-:Y:S02]  /*0f10*/  IMAD.MOV.U32 R15, RZ, RZ, R30 ;  /* 0x000000ffff0f7224 */ /* 0x000fe400078e001e */
[----:B------:R-:W-:-:S07]  /*0f20*/  IMAD.MOV.U32 R18, RZ, RZ, R41 ;  /* 0x000000ffff127224 */ /* 0x000fce00078e0029 */
.L_x_121:
[----:B------:R-:W-:Y:S05]  /*0f30*/  BSYNC.RECONVERGENT B0 ;  /* 0x0000000000007941 */ /* 0x000fea0003800200 */
.L_x_119:
        /* <DEDUP_REMOVED lines=8> */
.L_x_123:
[----:B------:R-:W-:Y:S02]  /*0fc0*/  IMAD.MOV.U32 R17, RZ, RZ, R40 ;  /* 0x000000ffff117224 */ /* 0x000fe400078e0028 */
[----:B------:R-:W-:Y:S02]  /*0fd0*/  IMAD.MOV.U32 R16, RZ, RZ, R19 ;  /* 0x000000ffff107224 */ /* 0x000fe400078e0013 */
[----:B------:R-:W-:Y:S02]  /*0fe0*/  IMAD.MOV.U32 R40, RZ, RZ, R31 ;  /* 0x000000ffff287224 */ /* 0x000fe400078e001f */
[----:B------:R-:W-:-:S07]  /*0ff0*/  IMAD.MOV.U32 R19, RZ, RZ, R10 ;  /* 0x000000ffff137224 */ /* 0x000fce00078e000a */
.L_x_124:
[----:B------:R-:W-:Y:S05]  /*1000*/  BSYNC.RECONVERGENT B0 ;  /* 0x0000000000007941 */ /* 0x000fea0003800200 */
.L_x_122:
        /* <DEDUP_REMOVED lines=8> */
.L_x_126:
[----:B------:R-:W-:Y:S02]  /*1090*/  IMAD.MOV.U32 R21, RZ, RZ, R42 ;  /* 0x000000ffff157224 */ /* 0x000fe400078e002a */
[----:B------:R-:W-:Y:S02]  /*10a0*/  IMAD.MOV.U32 R20, RZ, RZ, R39 ;  /* 0x000000ffff147224 */ /* 0x000fe400078e0027 */
[----:B------:R-:W-:Y:S02]  /*10b0*/  IMAD.MOV.U32 R42, RZ, RZ, R11 ;  /* 0x000000ffff2a7224 */ /* 0x000fe400078e000b */
[----:B------:R-:W-:-:S07]  /*10c0*/  IMAD.MOV.U32 R39, RZ, RZ, R14 ;  /* 0x000000ffff277224 */ /* 0x000fce00078e000e */
.L_x_127:
[----:B------:R-:W-:Y:S05]  /*10d0*/  BSYNC.RECONVERGENT B0 ;  /* 0x0000000000007941 */ /* 0x000fea0003800200 */
.L_x_125:
        /* <DEDUP_REMOVED lines=8> */
.L_x_129:
[----:B------:R-:W-:Y:S02]  /*1160*/  IMAD.MOV.U32 R30, RZ, RZ, R22 ;  /* 0x000000ffff1e7224 */ /* 0x000fe400078e0016 */
[----:B------:R-:W-:Y:S02]  /*1170*/  IMAD.MOV.U32 R31, RZ, RZ, R23 ;  /* 0x000000ffff1f7224 */ /* 0x000fe400078e0017 */
[----:B------:R-:W-:Y:S02]  /*1180*/  IMAD.MOV.U32 R22, RZ, RZ, R15 ;  /* 0x000000ffff167224 */ /* 0x000fe400078e000f */
[----:B------:R-:W-:-:S07]  /*1190*/  IMAD.MOV.U32 R23, RZ, RZ, R18 ;  /* 0x000000ffff177224 */ /* 0x000fce00078e0012 */
.L_x_130:
[----:B------:R-:W-:Y:S05]  /*11a0*/  BSYNC.RECONVERGENT B0 ;  /* 0x0000000000007941 */ /* 0x000fea0003800200 */
.L_x_128:
        /* <DEDUP_REMOVED lines=8> */
.L_x_132:
[----:B------:R-:W-:Y:S01]  /*1230*/  MOV R10, R13 ;  /* 0x0000000d000a7202 */ /* 0x000fe20000000f00 */
[----:B------:R-:W-:Y:S02]  /*1240*/  IMAD.MOV.U32 R11, RZ, RZ, R12 ;  /* 0x000000ffff0b7224 */ /* 0x000fe400078e000c */
[----:B------:R-:W-:Y:S02]  /*1250*/  IMAD.MOV.U32 R13, RZ, RZ, R40 ;  /* 0x000000ffff0d7224 */ /* 0x000fe400078e0028 */
[----:B------:R-:W-:-:S07]  /*1260*/  IMAD.MOV.U32 R12, RZ, RZ, R19 ;  /* 0x000000ffff0c7224 */ /* 0x000fce00078e0013 */
.L_x_133:
[----:B------:R-:W-:Y:S05]  /*1270*/  BSYNC.RECONVERGENT B0 ;  /* 0x0000000000007941 */ /* 0x000fea0003800200 */
.L_x_131:
        /* <DEDUP_REMOVED lines=8> */
.L_x_135:
[----:B------:R-:W-:Y:S02]  /*1300*/  IMAD.MOV.U32 R14, RZ, RZ, R9 ;  /* 0x000000ffff0e7224 */ /* 0x000fe400078e0009 */
[----:B------:R-:W-:Y:S02]  /*1310*/  IMAD.MOV.U32 R15, RZ, RZ, R8 ;  /* 0x000000ffff0f7224 */ /* 0x000fe400078e0008 */
[----:B------:R-:W-:Y:S02]  /*1320*/  IMAD.MOV.U32 R9, RZ, RZ, R42 ;  /* 0x000000ffff097224 */ /* 0x000fe400078e002a */
[----:B------:R-:W-:-:S07]  /*1330*/  IMAD.MOV.U32 R8, RZ, RZ, R39 ;  /* 0x000000ffff087224 */ /* 0x000fce00078e0027 */
.L_x_136:
[----:B------:R-:W-:Y:S05]  /*1340*/  BSYNC.RECONVERGENT B0 ;  /* 0x0000000000007941 */ /* 0x000fea0003800200 */
.L_x_134:
        /* <DEDUP_REMOVED lines=8> */
.L_x_138:
[----:B------:R-:W-:Y:S02]  /*13d0*/  IMAD.MOV.U32 R19, RZ, RZ, R21 ;  /* 0x000000ffff137224 */ /* 0x000fe400078e0015 */
[----:B------:R-:W-:Y:S02]  /*13e0*/  IMAD.MOV.U32 R18, RZ, RZ, R20 ;  /* 0x000000ffff127224 */ /* 0x000fe400078e0014 */
[----:B------:R-:W-:Y:S02]  /*13f0*/  IMAD.MOV.U32 R21, RZ, RZ, R22 ;  /* 0x000000ffff157224 */ /* 0x000fe400078e0016 */
[----:B------:R-:W-:-:S07]  /*1400*/  IMAD.MOV.U32 R20, RZ, RZ, R23 ;  /* 0x000000ffff147224 */ /* 0x000fce00078e0017 */
.L_x_139:
[----:B------:R-:W-:Y:S05]  /*1410*/  BSYNC.RECONVERGENT B0 ;  /* 0x0000000000007941 */ /* 0x000fea0003800200 */
.L_x_137:
        /* <DEDUP_REMOVED lines=8> */
.L_x_141:
[----:B------:R-:W-:Y:S02]  /*14a0*/  IMAD.MOV.U32 R23, RZ, RZ, R30 ;  /* 0x000000ffff177224 */ /* 0x000fe400078e001e */
[----:B------:R-:W-:Y:S02]  /*14b0*/  IMAD.MOV.U32 R22, RZ, RZ, R31 ;  /* 0x000000ffff167224 */ /* 0x000fe400078e001f */
[----:B------:R-:W-:Y:S02]  /*14c0*/  IMAD.MOV.U32 R30, RZ, RZ, R13 ;  /* 0x000000ffff1e7224 */ /* 0x000fe400078e000d */
[----:B------:R-:W-:-:S07]  /*14d0*/  IMAD.MOV.U32 R31, RZ, RZ, R12 ;  /* 0x000000ffff1f7224 */ /* 0x000fce00078e000c */
.L_x_142:
[----:B------:R-:W-:Y:S05]  /*14e0*/  BSYNC.RECONVERGENT B0 ;  /* 0x0000000000007941 */ /* 0x000fea0003800200 */
.L_x_140:
        /* <DEDUP_REMOVED lines=8> */
.L_x_144:
[----:B------:R-:W-:Y:S01]  /*1570*/  IMAD.MOV.U32 R13, RZ, RZ, R10 ;  /* 0x000000ffff0d7224 */ /* 0x000fe200078e000a */
[----:B------:R-:W-:Y:S01]  /*1580*/  MOV R12, R11 ;  /* 0x0000000b000c7202 */ /* 0x000fe20000000f00 */
[----:B------:R-:W-:Y:S02]  /*1590*/  IMAD.MOV.U32 R10, RZ, RZ, R17 ;  /* 0x000000ffff0a7224 */ /* 0x000fe400078e0011 */
[----:B------:R-:W-:-:S07]  /*15a0*/  IMAD.MOV.U32 R11, RZ, RZ, R16 ;  /* 0x000000ffff0b7224 */ /* 0x000fce00078e0010 */
.L_x_145:
[----:B------:R-:W-:Y:S05]  /*15b0*/  BSYNC.RECONVERGENT B0 ;  /* 0x0000000000007941 */ /* 0x000fea0003800200 */
.L_x_143:
        /* <DEDUP_REMOVED lines=8> */
.L_x_147:
[----:B------:R-:W-:Y:S02]  /*1640*/  IMAD.MOV.U32 R16, RZ, RZ, R14 ;  /* 0x000000ffff107224 */ /* 0x000fe400078e000e */
[----:B------:R-:W-:Y:S02]  /*1650*/  IMAD.MOV.U32 R17, RZ, RZ, R15 ;  /* 0x000000ffff117224 */ /* 0x000fe400078e000f */
[----:B------:R-:W-:Y:S02]  /*1660*/  IMAD.MOV.U32 R14, RZ, RZ, R21 ;  /* 0x000000ffff0e7224 */ /* 0x000fe400078e0015 */
[----:B------:R-:W-:-:S07]  /*1670*/  IMAD.MOV.U32 R15, RZ, RZ, R20 ;  /* 0x000000ffff0f7224 */ /* 0x000fce00078e0014 */
.L_x_148:
[----:B------:R-:W-:Y:S05]  /*1680*/  BSYNC.RECONVERGENT B0 ;  /* 0x0000000000007941 */ /* 0x000fea0003800200 */
.L_x_146:
        /* <DEDUP_REMOVED lines=8> */
.L_x_150:
[----:B------:R-:W-:Y:S02]  /*1710*/  IMAD.MOV.U32 R20, RZ, RZ, R19 ;  /* 0x000000ffff147224 */ /* 0x000fe400078e0013 */
[----:B------:R-:W-:Y:S02]  /*1720*/  IMAD.MOV.U32 R21, RZ, RZ, R18 ;  /* 0x000000ffff157224 */ /* 0x000fe400078e0012 */
[----:B------:R-:W-:Y:S02]  /*1730*/  IMAD.MOV.U32 R19, RZ, RZ, R30 ;  /* 0x000000ffff137224 */ /* 0x000fe400078e001e */
[----:B------:R-:W-:-:S07]  /*1740*/  IMAD.MOV.U32 R18, RZ, RZ, R31 ;  /* 0x000000ffff127224 */ /* 0x000fce00078e001f */
.L_x_151:
[----:B------:R-:W-:Y:S05]  /*1750*/  BSYNC.RECONVERGENT B0 ;  /* 0x0000000000007941 */ /* 0x000fea0003800200 */
.L_x_149:
        /* <DEDUP_REMOVED lines=8> */
.L_x_153:
[----:B------:R-:W-:Y:S02]  /*17e0*/  IMAD.MOV.U32 R30, RZ, RZ, R23 ;  /* 0x000000ffff1e7224 */ /* 0x000fe400078e0017 */
[----:B------:R-:W-:Y:S02]  /*17f0*/  IMAD.MOV.U32 R31, RZ, RZ, R22 ;  /* 0x000000ffff1f7224 */ /* 0x000fe400078e0016 */
[----:B------:R-:W-:Y:S02]  /*1800*/  IMAD.MOV.U32 R23, RZ, RZ, R10 ;  /* 0x000000ffff177224 */ /* 0x000fe400078e000a */
[----:B------:R-:W-:-:S07]  /*1810*/  IMAD.MOV.U32 R22, RZ, RZ, R11 ;  /* 0x000000ffff167224 */ /* 0x000fce00078e000b */
.L_x_154:
[----:B------:R-:W-:Y:S05]  /*1820*/  BSYNC.RECONVERGENT B0 ;  /* 0x0000000000007941 */ /* 0x000fea0003800200 */
.L_x_152:
        /* <DEDUP_REMOVED lines=8> */
.L_x_156:
[----:B------:R-:W-:Y:S01]  /*18b0*/  IMAD.MOV.U32 R11, RZ, RZ, R9 ;  /* 0x000000ffff0b7224 */ /* 0x000fe200078e0009 */
[----:B------:R-:W-:Y:S01]  /*18c0*/  MOV R9, R14 ;  /* 0x0000000e00097202 */ /* 0x000fe20000000f00 */
[----:B------:R-:W-:Y:S02]  /*18d0*/  IMAD.MOV.U32 R10, RZ, RZ, R8 ;  /* 0x000000ffff0a7224 */ /* 0x000fe400078e0008 */
[----:B------:R-:W-:-:S07]  /*18e0*/  IMAD.MOV.U32 R8, RZ, RZ, R15 ;  /* 0x000000ffff087224 */ /* 0x000fce00078e000f */
.L_x_157:
[----:B------:R-:W-:Y:S05]  /*18f0*/  BSYNC.RECONVERGENT B0 ;  /* 0x0000000000007941 */ /* 0x000fea0003800200 */
.L_x_155:
        /* <DEDUP_REMOVED lines=8> */
.L_x_159:
[----:B------:R-:W-:Y:S02]  /*1980*/  IMAD.MOV.U32 R15, RZ, RZ, R16 ;  /* 0x000000ffff0f7224 */ /* 0x000fe400078e0010 */
[----:B------:R-:W-:Y:S02]  /*1990*/  IMAD.MOV.U32 R14, RZ, RZ, R17 ;  /* 0x000000ffff0e7224 */ /* 0x000fe400078e0011 */
[----:B------:R-:W-:Y:S02]  /*19a0*/  IMAD.MOV.U32 R16, RZ, RZ, R19 ;  /* 0x000000ffff107224 */ /* 0x000fe400078e0013 */
[----:B------:R-:W-:-:S07]  /*19b0*/  IMAD.MOV.U32 R17, RZ, RZ, R18 ;  /* 0x000000ffff117224 */ /* 0x000fce00078e0012 */
.L_x_160:
[----:B------:R-:W-:Y:S05]  /*19c0*/  BSYNC.RECONVERGENT B0 ;  /* 0x0000000000007941 */ /* 0x000fea0003800200 */
.L_x_158:
        /* <DEDUP_REMOVED lines=8> */
.L_x_162:
[----:B------:R-:W-:Y:S02]  /*1a50*/  IMAD.MOV.U32 R19, RZ, RZ, R20 ;  /* 0x000000ffff137224 */ /* 0x000fe400078e0014 */
[----:B------:R-:W-:Y:S02]  /*1a60*/  IMAD.MOV.U32 R18, RZ, RZ, R21 ;  /* 0x000000ffff127224 */ /* 0x000fe400078e0015 */
[----:B------:R-:W-:Y:S02]  /*1a70*/  IMAD.MOV.U32 R20, RZ, RZ, R23 ;  /* 0x000000ffff147224 */ /* 0x000fe400078e0017 */
[----:B------:R-:W-:-:S07]  /*1a80*/  IMAD.MOV.U32 R21, RZ, RZ, R22 ;  /* 0x000000ffff157224 */ /* 0x000fce00078e0016 */
.L_x_163:
[----:B------:R-:W-:Y:S05]  /*1a90*/  BSYNC.RECONVERGENT B0 ;  /* 0x0000000000007941 */ /* 0x000fea0003800200 */
.L_x_161:
        /* <DEDUP_REMOVED lines=8> */
.L_x_165:
[----:B------:R-:W-:Y:S02]  /*1b20*/  IMAD.MOV.U32 R23, RZ, RZ, R30 ;  /* 0x000000ffff177224 */ /* 0x000fe400078e001e */
[----:B------:R-:W-:Y:S02]  /*1b30*/  IMAD.MOV.U32 R22, RZ, RZ, R31 ;  /* 0x000000ffff167224 */ /* 0x000fe400078e001f */
[----:B------:R-:W-:Y:S02]  /*1b40*/  IMAD.MOV.U32 R30, RZ, RZ, R13 ;  /* 0x000000ffff1e7224 */ /* 0x000fe400078e000d */
[----:B------:R-:W-:-:S07]  /*1b50*/  IMAD.MOV.U32 R31, RZ, RZ, R12 ;  /* 0x000000ffff1f7224 */ /* 0x000fce00078e000c */
.L_x_166:
[----:B------:R-:W-:Y:S05]  /*1b60*/  BSYNC.RECONVERGENT B0 ;  /* 0x0000000000007941 */ /* 0x000fea0003800200 */
.L_x_164:
        /* <DEDUP_REMOVED lines=8> */
.L_x_168:
[----:B------:R-:W-:Y:S02]  /*1bf0*/  IMAD.MOV.U32 R13, RZ, RZ, R11 ;  /* 0x000000ffff0d7224 */ /* 0x000fe400078e000b */
[----:B------:R-:W-:Y:S01]  /*1c00*/  IMAD.MOV.U32 R12, RZ, RZ, R10 ;  /* 0x000000ffff0c7224 */ /* 0x000fe200078e000a */
[----:B------:R-:W-:Y:S01]  /*1c10*/  MOV R10, R17 ;  /* 0x00000011000a7202 */ /* 0x000fe20000000f00 */
[----:B------:R-:W-:-:S07]  /*1c20*/  IMAD.MOV.U32 R11, RZ, RZ, R16 ;  /* 0x000000ffff0b7224 */ /* 0x000fce00078e0010 */
.L_x_169:
[----:B------:R-:W-:Y:S05]  /*1c30*/  BSYNC.RECONVERGENT B0 ;  /* 0x0000000000007941 */ /* 0x000fea0003800200 */
.L_x_167:
        /* <DEDUP_REMOVED lines=8> */
.L_x_171:
[----:B------:R-:W-:Y:S02]  /*1cc0*/  IMAD.MOV.U32 R17, RZ, RZ, R15 ;  /* 0x000000ffff117224 */ /* 0x000fe400078e000f */
[----:B------:R-:W-:Y:S02]  /*1cd0*/  IMAD.MOV.U32 R16, RZ, RZ, R14 ;  /* 0x000000ffff107224 */ /* 0x000fe400078e000e */
[----:B------:R-:W-:Y:S02]  /*1ce0*/  IMAD.MOV.U32 R15, RZ, RZ, R20 ;  /* 0x000000ffff0f7224 */ /* 0x000fe400078e0014 */
[----:B------:R-:W-:-:S07]  /*1cf0*/  IMAD.MOV.U32 R14, RZ, RZ, R21 ;  /* 0x000000ffff0e7224 */ /* 0x000fce00078e0015 */
.L_x_172:
[----:B------:R-:W-:Y:S05]  /*1d00*/  BSYNC.RECONVERGENT B0 ;  /* 0x0000000000007941 */ /* 0x000fea0003800200 */
.L_x_170:
        /* <DEDUP_REMOVED lines=8> */
.L_x_174:
[----:B------:R-:W-:Y:S02]  /*1d90*/  IMAD.MOV.U32 R21, RZ, RZ, R19 ;  /* 0x000000ffff157224 */ /* 0x000fe400078e0013 */
[----:B------:R-:W-:Y:S02]  /*1da0*/  IMAD.MOV.U32 R20, RZ, RZ, R18 ;  /* 0x000000ffff147224 */ /* 0x000fe400078e0012 */
[----:B------:R-:W-:Y:S02]  /*1db0*/  IMAD.MOV.U32 R19, RZ, RZ, R30 ;  /* 0x000000ffff137224 */ /* 0x000fe400078e001e */
[----:B------:R-:W-:-:S07]  /*1dc0*/  IMAD.MOV.U32 R18, RZ, RZ, R31 ;  /* 0x000000ffff127224 */ /* 0x000fce00078e001f */
.L_x_175:
[----:B------:R-:W-:Y:S05]  /*1dd0*/  BSYNC.RECONVERGENT B0 ;  /* 0x0000000000007941 */ /* 0x000fea0003800200 */
.L_x_173:
[----:B------:R-:W-:-:S05]  /*1de0*/  UMOV UR5, 0x2 ;  /* 0x0000000200057882 */ /* 0x000fca0000000000 */
.L_x_197:
[----:B------:R-:W-:Y:S02]  /*1df0*/  UIADD3 UR6, UPT, UPT, -UR5, URZ, URZ ;  /* 0x000000ff05067290 */ /* 0x000fe4000fffe1ff */
[----:B------:R-:W-:Y:S01]  /*1e00*/  IMAD.U32 R40, RZ, RZ, UR5 ;  /* 0x00000005ff287e24 */ /* 0x000fe2000f8e00ff */
[----:B------:R-:W-:Y:S01]  /*1e10*/  BAR.SYNC.DEFER_BLOCKING 0x0 ;  /* 0x0000000000007b1d */ /* 0x000fe20000010000 */
[----:B------:R-:W-:Y:S02]  /*1e20*/  IMAD.U32 R41, RZ, RZ, UR5 ;  /* 0x00000005ff297e24 */ /* 0x000fe4000f8e00ff */
[----:B------:R-:W-:Y:S01]  /*1e30*/  LOP3.LUT R30, R32, UR6, RZ, 0xc0, !PT ;  /* 0x00000006201e7c12 */ /* 0x000fe2000f8ec0ff */
[----:B------:R-:W-:Y:S02]  /*1e40*/  UIADD3 UR6, UPT, UPT, UR5, -0x1, URZ ;  /* 0xffffffff05067890 */ /* 0x000fe4000fffe0ff */
[----:B------:R-:W-:Y:S02]  /*1e50*/  BSSY.RECONVERGENT B0, `(.L_x_176) ;  /* 0x000002e000007945 */ /* 0x000fe40003800200 */
[----:B------:R-:W-:-:S02]  /*1e60*/  IMAD.SHL.U32 R30, R30, 0x8, RZ ;  /* 0x000000081e1e7824 */ /* 0x000fc400078e00ff */
[----:B------:R-:W-:-:S03]  /*1e70*/  LOP3.LUT R39, R32, UR6, RZ, 0xc0, !PT ;  /* 0x0000000620277c12 */ /* 0x000fc6000f8ec0ff */
[----:B------:R-:W-:Y:S02]  /*1e80*/  VIMNMX.U32 R31, PT, PT, R30, 0x800, PT ;  /* 0x000008001e1f7848 */ /* 0x000fe40003fe0000 */
[----:B------:R-:W-:-:S03]  /*1e90*/  LEA R30, R32, UR4, 0x6 ;  /* 0x00000004201e7c11 */ /* 0x000fc6000f8e30ff */
[----:B------:R-:W-:-:S05]  /*1ea0*/  IMAD R40, R40, 0x4, R31 ;  /* 0x0000000428287824 */ /* 0x000fca00078e021f */
[----:B------:R-:W-:Y:S01]  /*1eb0*/  VIMNMX.U32 R40, PT, PT, R40, 0x800, PT ;  /* 0x0000080028287848 */ /* 0x000fe20003fe0000 */
[----:B0-----:R0:W-:Y:S04]  /*1ec0*/  STS.128 [R30], R8 ;  /* 0x000000081e007388 */ /* 0x0011e80000000c00 */
[----:B------:R-:W-:Y:S01]  /*1ed0*/  IMAD R42, R41, 0x4, R40 ;  /* 0x00000004292a7824 */ /* 0x000fe200078e0228 */
[----:B------:R1:W-:Y:S01]  /*1ee0*/  STS.128 [R30+0x10], R12 ;  /* 0x0000100c1e007388 */ /* 0x0003e20000000c00 */
[----:B------:R-:W-:-:S03]  /*1ef0*/  IMAD.SHL.U32 R41, R39, 0x8, RZ ;  /* 0x0000000827297824 */ /* 0x000fc600078e00ff */
[----:B------:R-:W-:Y:S01]  /*1f00*/  VIMNMX.U32 R39, PT, PT, R42, 0x800, PT ;  /* 0x000008002a277848 */ /* 0x000fe20003fe0000 */
[----:B------:R1:W-:Y:S01]  /*1f10*/  STS.128 [R30+0x20], R16 ;  /* 0x000020101e007388 */ /* 0x0003e20000000c00 */
[----:B------:R-:W-:-:S03]  /*1f20*/  VIMNMX.U32 R41, PT, PT, R41, 0x800, PT ;  /* 0x0000080029297848 */ /* 0x000fc60003fe0000 */
[----:B------:R-:W-:Y:S01]  /*1f30*/  IMAD.IADD R42, R39, 0x1, -R40 ;  /* 0x00000001272a7824 */ /* 0x000fe200078e0a28 */
[----:B------:R1:W-:Y:S01]  /*1f40*/  STS.128 [R30+0x30], R20 ;  /* 0x000030141e007388 */ /* 0x0003e20000000c00 */
[----:B0-----:R-:W-:Y:S01]  /*1f50*/  VIADDMNMX R8, R40, -R31, R41, PT ;  /* 0x8000001f28087246 */ /* 0x001fe20003800129 */
[----:B------:R-:W-:Y:S02]  /*1f60*/  BAR.SYNC.DEFER_BLOCKING 0x0 ;  /* 0x0000000000007b1d */ /* 0x000fe40000010000 */
[C---:B------:R-:W-:Y:S01]  /*1f70*/  ISETP.GE.AND P0, PT, R41.reuse, R42, PT ;  /* 0x0000002a2900720c */ /* 0x040fe20003f06270 */
[----:B------:R-:W-:-:S05]  /*1f80*/  IMAD.IADD R42, R41, 0x1, -R42 ;  /* 0x00000001292a7824 */ /* 0x000fca00078e0a2a */
[----:B------:R-:W-:-:S04]  /*1f90*/  SEL R42, R42, RZ, P0 ;  /* 0x000000ff2a2a7207 */ /* 0x000fc80000000000 */
[----:B------:R-:W-:-:S13]  /*1fa0*/  ISETP.GE.AND P0, PT, R42, R8, PT ;  /* 0x000000082a00720c */ /* 0x000fda0003f06270 */
[----:B-1----:R-:W-:Y:S05]  /*1fb0*/  @P0 BRA `(.L_x_177) ;  /* 0x00000000005c0947 */ /* 0x002fea0003800000 */
[----:B------:R-:W-:Y:S02]  /*1fc0*/  IMAD.MOV.U32 R12, RZ, RZ, R8 ;  /* 0x000000ffff0c7224 */ /* 0x000fe400078e0008 */
[----:B------:R-:W-:-:S07]  /*1fd0*/  IMAD.IADD R14, R41, 0x1, R40 ;  /* 0x00000001290e7824 */ /* 0x000fce00078e0228 */
.L_x_180:
[----:B------:R-:W-:Y:S01]  /*1fe0*/  IMAD.IADD R8, R12, 0x1, -R42 ;  /* 0x000000010c087824 */ /* 0x000fe200078e0a2a */
[----:B------:R-:W-:Y:S01]  /*1ff0*/  BSSY.RECONVERGENT B1, `(.L_x_178) ;  /* 0x000000f000017945 */ /* 0x000fe20003800200 */
[----:B------:R-:W-:-:S03]  /*2000*/  PLOP3.LUT P0, PT, PT, PT, PT, 0x8, 0x80 ;  /* 0x000000000080781c */ /* 0x000fc60003f0e170 */
[----:B------:R-:W-:-:S04]  /*2010*/  LEA.HI R8, R8, R8, RZ, 0x1 ;  /* 0x0000000808087211 */ /* 0x000fc800078f08ff */
[----:B------:R-:W-:-:S04]  /*2020*/  LEA.HI.SX32 R13, R8, R42, 0x1f ;  /* 0x0000002a080d7211 */ /* 0x000fc800078ffaff */
[----:B------:R-:W-:Y:S01]  /*2030*/  LOP3.LUT R9, RZ, R13, RZ, 0x33, !PT ;  /* 0x0000000dff097212 */ /* 0x000fe200078e33ff */
[----:B------:R-:W-:-:S03]  /*2040*/  IMAD.IADD R8, R31, 0x1, R13 ;  /* 0x000000011f087824 */ /* 0x000fc600078e020d */
[----:B------:R-:W-:Y:S02]  /*2050*/  IADD3 R9, PT, PT, R14, R9, RZ ;  /* 0x000000090e097210 */ /* 0x000fe40007ffe0ff */
[----:B------:R-:W-:Y:S02]  /*2060*/  LEA R8, R8, UR4, 0x3 ;  /* 0x0000000408087c11 */ /* 0x000fe4000f8e18ff */
[----:B------:R-:W-:-:S04]  /*2070*/  LEA R10, R9, UR4, 0x3 ;  /* 0x00000004090a7c11 */ /* 0x000fc8000f8e18ff */
[----:B------:R-:W-:Y:S04]  /*2080*/  LDS.64 R8, [R8] ;  /* 0x0000000008087984 */ /* 0x000fe80000000a00 */
[----:B------:R-:W0:Y:S02]  /*2090*/  LDS.64 R10, [R10] ;  /* 0x000000000a0a7984 */ /* 0x000e240000000a00 */
[----:B0-----:R-:W-:-:S13]  /*20a0*/  FSETP.GEU.AND P1, PT, R10, R8, PT ;  /* 0x000000080a00720b */ /* 0x001fda0003f2e000 */
[----:B------:R-:W-:Y:S05]  /*20b0*/  @!P1 BRA `(.L_x_179) ;  /* 0x0000000000089947 */ /* 0x000fea0003800000 */
[----:B------:R-:W-:-:S04]  /*20c0*/  FSETP.GEU.AND P0, PT, R8, R10, PT ;  /* 0x0000000a0800720b */ /* 0x000fc80003f0e000 */
[----:B------:R-:W-:-:S13]  /*20d0*/  ISETP.GE.OR P0, PT, R11, R9, !P0 ;  /* 0x000000090b00720c */ /* 0x000fda0004706670 */
.L_x_179:
[----:B------:R-:W-:Y:S05]  /*20e0*/  BSYNC.RECONVERGENT B1 ;  /* 0x0000000000017941 */ /* 0x000fea0003800200 */
.L_x_178:
[----:B------:R-:W-:Y:S01]  /*20f0*/  @P0 VIADD R42, R13, 0x1 ;  /* 0x000000010d2a0836 */ /* 0x000fe20000000000 */
[----:B------:R-:W-:-:S04]  /*2100*/  SEL R12, R12, R13, P0 ;  /* 0x0000000d0c0c7207 */ /* 0x000fc80000000000 */
[----:B------:R-:W-:-:S13]  /*2110*/  ISETP.GE.AND P0, PT, R42, R12, PT ;  /* 0x0000000c2a00720c */ /* 0x000fda0003f06270 */
[----:B------:R-:W-:Y:S05]  /*2120*/  @!P0 BRA `(.L_x_180) ;  /* 0xfffffffc00ac8947 */ /* 0x000fea000383ffff */
.L_x_177:
[----:B------:R-:W-:Y:S05]  /*2130*/  BSYNC.RECONVERGENT B0 ;  /* 0x0000000000007941 */ /* 0x000fea0003800200 */
.L_x_176:
[----:B------:R-:W-:Y:S01]  /*2140*/  IMAD.IADD R13, R31, 0x1, R42 ;  /* 0x000000011f0d7824 */ /* 0x000fe200078e022a */
[----:B------:R-:W-:Y:S01]  /*2150*/  IADD3 R42, PT, PT, -R42, R40, R41 ;  /* 0x000000282a2a7210 */ /* 0x000fe20007ffe129 */
[----:B------:R-:W-:Y:S01]  /*2160*/  BSSY.RECONVERGENT B0, `(.L_x_181) ;  /* 0x000000e000007945 */ /* 0x000fe20003800200 */
[----:B------:R-:W-:Y:S02]  /*2170*/  PLOP3.LUT P0, PT, PT, PT, PT, 0x8, 0x80 ;  /* 0x000000000080781c */ /* 0x000fe40003f0e170 */
[----:B------:R-:W-:Y:S02]  /*2180*/  LEA R14, R13, UR4, 0x3 ;  /* 0x000000040d0e7c11 */ /* 0x000fe4000f8e18ff */
[C---:B------:R-:W-:Y:S02]  /*2190*/  LEA R15, R42.reuse, UR4, 0x3 ;  /* 0x000000042a0f7c11 */ /* 0x040fe4000f8e18ff */
[----:B------:R-:W-:Y:S01]  /*21a0*/  ISETP.GE.AND P1, PT, R42, R39, PT ;  /* 0x000000272a00720c */ /* 0x000fe20003f26270 */
[----:B------:R0:W1:Y:S04]  /*21b0*/  LDS.64 R22, [R14] ;  /* 0x000000000e167984 */ /* 0x0000680000000a00 */
[----:B------:R0:W2:Y:S08]  /*21c0*/  LDS.64 R30, [R15] ;  /* 0x000000000f1e7984 */ /* 0x0000b00000000a00 */
[----:B0-----:R-:W-:Y:S05]  /*21d0*/  @P1 BRA `(.L_x_182) ;  /* 0x0000000000181947 */ /* 0x001fea0003800000 */
[----:B-12---:R-:W-:Y:S02]  /*21e0*/  FSETP.GEU.AND P1, PT, R30, R22, PT ;  /* 0x000000161e00720b */ /* 0x006fe40003f2e000 */
[----:B------:R-:W-:Y:S02]  /*21f0*/  PLOP3.LUT P0, PT, PT, PT, PT, 0x80, 0x8 ;  /* 0x000000000008781c */ /* 0x000fe40003f0f070 */
[----:B------:R-:W-:-:S13]  /*2200*/  ISETP.GE.OR P1, PT, R13, R40, !P1 ;  /* 0x000000280d00720c */ /* 0x000fda0004f26670 */
[----:B------:R-:W-:Y:S05]  /*2210*/  @P1 BRA `(.L_x_182) ;  /* 0x0000000000081947 */ /* 0x000fea0003800000 */
[----:B------:R-:W-:-:S04]  /*2220*/  FSETP.GEU.AND P0, PT, R22, R30, PT ;  /* 0x0000001e1600720b */ /* 0x000fc80003f0e000 */
[----:B------:R-:W-:-:S13]  /*2230*/  ISETP.LT.AND P0, PT, R31, R23, P0 ;  /* 0x000000171f00720c */ /* 0x000fda0000701270 */
.L_x_182:
[----:B------:R-:W-:Y:S05]  /*2240*/  BSYNC.RECONVERGENT B0 ;  /* 0x0000000000007941 */ /* 0x000fea0003800200 */
.L_x_181:
        /* <DEDUP_REMOVED lines=20> */
.L_x_184:
[----:B------:R-:W-:Y:S05]  /*2390*/  BSYNC.RECONVERGENT B0 ;  /* 0x0000000000007941 */ /* 0x000fea0003800200 */
.L_x_183:
        /* <DEDUP_REMOVED lines=20> */
.L_x_186:
[----:B------:R-:W-:Y:S05]  /*24e0*/  BSYNC.RECONVERGENT B0 ;  /* 0x0000000000007941 */ /* 0x000fea0003800200 */
.L_x_185:
        /* <DEDUP_REMOVED lines=20> */
.L_x_188:
[----:B------:R-:W-:Y:S05]  /*2630*/  BSYNC.RECONVERGENT B0 ;  /* 0x0000000000007941 */ /* 0x000fea0003800200 */
.L_x_187:
[----:B------:R-:W-:Y:S01]  /*2640*/  @!P0 IMAD.MOV R18, RZ, RZ, R16 ;  /* 0x000000ffff128224 */ /* 0x000fe200078e0210 */
[----:B------:R-:W-:Y:S01]  /*2650*/  BSSY.RECONVERGENT B0, `(.L_x_189) ;  /* 0x0000013000007945 */ /* 0x000fe20003800200 */
[----:B------:R-:W-:Y:S01]  /*2660*/  @P0 IMAD.MOV R19, RZ, RZ, R17 ;  /* 0x000000ffff130224 */ /* 0x000fe200078e0211 */
[----:B012---:R-:W-:Y:S01]  /*2670*/  FSEL R14, R30, R22, P0 ;  /* 0x000000161e0e7208 */ /* 0x007fe20000000000 */
        /* <DEDUP_REMOVED lines=16> */
.L_x_190:
[----:B------:R-:W-:Y:S05]  /*2780*/  BSYNC.RECONVERGENT B0 ;  /* 0x0000000000007941 */ /* 0x000fea0003800200 */
.L_x_189:
[----:B------:R-:W-:Y:S01]  /*2790*/  @!P0 IMAD.MOV R42, RZ, RZ, R18 ;  /* 0x000000ffff2a8224 */ /* 0x000fe200078e0212 */
[----:B------:R-:W-:Y:S01]  /*27a0*/  BSSY.RECONVERGENT B0, `(.L_x_191) ;  /* 0x0000013000007945 */ /* 0x000fe20003800200 */
[----:B------:R-:W-:Y:S01]  /*27b0*/  @P0 IMAD.MOV R21, RZ, RZ, R19 ;  /* 0x000000ffff150224 */ /* 0x000fe200078e0213 */
[----:B012---:R-:W-:Y:S01]  /*27c0*/  FSEL R16, R30, R22, P0 ;  /* 0x000000161e107208 */ /* 0x007fe20000000000 */
[C---:B------:R-:W-:Y:S01]  /*27d0*/  VIADD R20, R42.reuse, 0x1 ;  /* 0x000000012a147836 */ /* 0x040fe20000000000 */
[C---:B------:R-:W-:Y:S02]  /*27e0*/  ISETP.GE.AND P1, PT, R42.reuse, R39, PT ;  /* 0x000000272a00720c */ /* 0x040fe40003f26270 */
[----:B------:R-:W-:Y:S02]  /*27f0*/  @!P0 LEA R18, R21, UR4, 0x3 ;  /* 0x0000000415128c11 */ /* 0x000fe4000f8e18ff */
[----:B------:R-:W-:Y:S02]  /*2800*/  @P0 LEA R19, R42, UR4, 0x3 ;  /* 0x000000042a130c11 */ /* 0x000fe4000f8e18ff */
[----:B------:R-:W-:-:S02]  /*2810*/  SEL R17, R31, R23, P0 ;  /* 0x000000171f117207 */ /* 0x000fc40000000000 */
[----:B------:R0:W1:Y:S01]  /*2820*/  @!P0 LDS.64 R22, [R18] ;  /* 0x0000000012168984 */ /* 0x0000620000000a00 */
[----:B------:R-:W-:-:S03]  /*2830*/  IADD3 R43, PT, PT, R21, 0x1, RZ ;  /* 0x00000001152b7810 */ /* 0x000fc60007ffe0ff */
        /* <DEDUP_REMOVED lines=9> */
.L_x_192:
[----:B------:R-:W-:Y:S05]  /*28d0*/  BSYNC.RECONVERGENT B0 ;  /* 0x0000000000007941 */ /* 0x000fea0003800200 */
.L_x_191:
[----:B------:R-:W-:Y:S01]  /*28e0*/  @!P0 IMAD.MOV R20, RZ, RZ, R42 ;  /* 0x000000ffff148224 */ /* 0x000fe200078e022a */
[----:B------:R-:W-:Y:S01]  /*28f0*/  BSSY.RECONVERGENT B0, `(.L_x_193) ;  /* 0x0000012000007945 */ /* 0x000fe20003800200 */
[----:B------:R-:W-:Y:S01]  /*2900*/  @P0 IMAD.MOV R43, RZ, RZ, R21 ;  /* 0x000000ffff2b0224 */ /* 0x000fe200078e0215 */
[----:B012---:R-:W-:Y:S02]  /*2910*/  FSEL R18, R30, R22, P0 ;  /* 0x000000161e127208 */ /* 0x007fe40000000000 */
        /* <DEDUP_REMOVED lines=15> */
.L_x_194:
[----:B------:R-:W-:Y:S05]  /*2a10*/  BSYNC.RECONVERGENT B0 ;  /* 0x0000000000007941 */ /* 0x000fea0003800200 */
.L_x_193:
[----:B0-----:R-:W-:Y:S01]  /*2a20*/  VIADD R42, R20, 0x1 ;  /* 0x00000001142a7836 */ /* 0x001fe20000000000 */
[----:B------:R-:W-:Y:S01]  /*2a30*/  BSSY.RECONVERGENT B0, `(.L_x_195) ;  /* 0x0000012000007945 */ /* 0x000fe20003800200 */
[----:B------:R-:W-:Y:S01]  /*2a40*/  @!P0 IMAD.MOV R42, RZ, RZ, R20 ;  /* 0x000000ffff2a8224 */ /* 0x000fe200078e0214 */
[----:B-12---:R-:W-:Y:S01]  /*2a50*/  FSEL R20, R30, R22, P0 ;  /* 0x000000161e147208 */ /* 0x006fe20000000000 */
[----:B------:R-:W-:Y:S01]  /*2a60*/  @P0 IMAD.MOV R41, RZ, RZ, R43 ;  /* 0x000000ffff290224 */ /* 0x000fe200078e022b */
[----:B------:R-:W-:Y:S02]  /*2a70*/  SEL R21, R31, R23, P0 ;  /* 0x000000171f157207 */ /* 0x000fe40000000000 */
[C---:B------:R-:W-:Y:S02]  /*2a80*/  ISETP.GE.AND P1, PT, R42.reuse, R39, PT ;  /* 0x000000272a00720c */ /* 0x040fe40003f26270 */
[----:B------:R-:W-:Y:S02]  /*2a90*/  @!P0 LEA R43, R41, UR4, 0x3 ;  /* 0x00000004292b8c11 */ /* 0x000fe4000f8e18ff */
[----:B------:R-:W-:-:S03]  /*2aa0*/  @P0 LEA R44, R42, UR4, 0x3 ;  /* 0x000000042a2c0c11 */ /* 0x000fc6000f8e18ff */
        /* <DEDUP_REMOVED lines=10> */
.L_x_196:
[----:B------:R-:W-:Y:S05]  /*2b50*/  BSYNC.RECONVERGENT B0 ;  /* 0x0000000000007941 */ /* 0x000fea0003800200 */
.L_x_195:
[----:B------:R-:W-:Y:S01]  /*2b60*/  UISETP.GE.U32.AND UP0, UPT, UR5, 0x81, UPT ;  /* 0x000000810500788c */ /* 0x000fe2000bf06070 */
[----:B-12---:R-:W-:Y:S01]  /*2b70*/  FSEL R22, R30, R22, P0 ;  /* 0x000000161e167208 */ /* 0x006fe20000000000 */
[----:B------:R-:W-:Y:S01]  /*2b80*/  USHF.L.U32 UR6, UR5, 0x1, URZ ;  /* 0x0000000105067899 */ /* 0x000fe200080006ff */
[----:B------:R-:W-:-:S06]  /*2b90*/  SEL R23, R31, R23, P0 ;  /* 0x000000171f177207 */ /* 0x000fcc0000000000 */
[----:B------:R-:W-:Y:S01]  /*2ba0*/  UMOV UR5, UR6 ;  /* 0x0000000600057c82 */ /* 0x000fe20008000000 */
[----:B------:R-:W-:Y:S05]  /*2bb0*/  BRA.U !UP0, `(.L_x_197) ;  /* 0xfffffff1088c7547 */ /* 0x000fea000b83ffff */
[----:B------:R-:W1:Y:S02]  /*2bc0*/  LDCU.U8 UR4, c[0x0][0x380] ;  /* 0x00007000ff0477ac */ /* 0x000e640008000000 */
[----:B-1----:R-:W-:-:S04]  /*2bd0*/  UPRMT UR4, UR4, 0x8880, URZ ;  /* 0x0000888004047896 */ /* 0x002fc800080000ff */
[----:B------:R-:W-:Y:S01]  /*2be0*/  UISETP.NE.AND UP0, UPT, UR4, URZ, UPT ;  /* 0x000000ff0400728c */ /* 0x000fe2000bf05270 */
[----:B------:R-:W-:Y:S08]  /*2bf0*/  BAR.SYNC.DEFER_BLOCKING 0x0 ;  /* 0x0000000000007b1d */ /* 0x000ff00000010000 */
[----:B------:R-:W-:Y:S05]  /*2c00*/  BRA.U !UP0, `(.L_x_198) ;  /* 0x0000000108c07547 */ /* 0x000fea000b800000 */
[----:B------:R-:W1:Y:S01]  /*2c10*/  S2R R28, SR_TID.X ;  /* 0x00000000001c7919 */ /* 0x000e620000002100 */
[----:B------:R-:W2:Y:S01]  /*2c20*/  LDCU.128 UR4, c[0x0][0x3a0] ;  /* 0x00007400ff0477ac */ /* 0x000ea20008000c00 */
[----:B------:R-:W-:Y:S04]  /*2c30*/  STS.64 [R25], R8 ;  /* 0x0000000819007388 */ /* 0x000fe80000000a00 */
[----:B------:R-:W-:Y:S04]  /*2c40*/  STS.64 [R24+0x8], R10 ;  /* 0x0000080a18007388 */ /* 0x000fe80000000a00 */
[----:B------:R-:W-:Y:S04]  /*2c50*/  STS.64 [R7+0x10], R12 ;  /* 0x0000100c07007388 */ /* 0x000fe80000000a00 */
[----:B------:R-:W-:Y:S04]  /*2c60*/  STS.64 [R6+0x18], R14 ;  /* 0x0000180e06007388 */ /* 0x000fe80000000a00 */
[----:B------:R-:W-:Y:S04]  /*2c70*/  STS.64 [R5+0x20], R16 ;  /* 0x0000201005007388 */ /* 0x000fe80000000a00 */
[----:B------:R1:W-:Y:S04]  /*2c80*/  STS.64 [R4+0x28], R18 ;  /* 0x0000281204007388 */ /* 0x0003e80000000a00 */
[----:B------:R-:W-:Y:S04]  /*2c90*/  STS.64 [R3+0x30], R20 ;  /* 0x0000301403007388 */ /* 0x000fe80000000a00 */
[----:B------:R3:W-:Y:S01]  /*2ca0*/  STS.64 [R2+0x38], R22 ;  /* 0x0000381602007388 */ /* 0x0007e20000000a00 */
[----:B------:R-:W-:-:S03]  /*2cb0*/  NOP ;  /* 0x0000000000007918 */ /* 0x000fc60000000000 */
[----:B------:R-:W4:Y:S01]  /*2cc0*/  LDS.64 R38, [R38] ;  /* 0x0000000026267984 */ /* 0x000f220000000a00 */
[C---:B-1----:R-:W-:Y:S01]  /*2cd0*/  IMAD.SHL.U32 R4, R28.reuse, 0x8, RZ ;  /* 0x000000081c047824 */ /* 0x042fe200078e00ff */
[----:B------:R-:W-:Y:S02]  /*2ce0*/  LOP3.LUT R5, R28, 0x1f, RZ, 0xc0, !PT ;  /* 0x0000001f1c057812 */ /* 0x000fe400078ec0ff */
[----:B------:R-:W1:Y:S01]  /*2cf0*/  LDS.64 R30, [R37+0x100] ;  /* 0x00010000251e7984 */ /* 0x000e620000000a00 */
[----:B---3--:R-:W-:Y:S01]  /*2d00*/  IMAD.WIDE.U32 R2, R0, 0x800, RZ ;  /* 0x0000080000027825 */ /* 0x008fe200078e00ff */
[----:B------:R-:W-:Y:S02]  /*2d10*/  LOP3.LUT R0, R4, 0x1f00, RZ, 0xc0, !PT ;  /* 0x00001f0004007812 */ /* 0x000fe400078ec0ff */
[----:B------:R-:W3:Y:S02]  /*2d20*/  LDS.64 R8, [R36+0x200] ;  /* 0x0002000024087984 */ /* 0x000ee40000000a00 */
[----:B------:R-:W-:-:S02]  /*2d30*/  IADD3 R0, P0, P1, R0, R2, R5 ;  /* 0x0000000200007210 */ /* 0x000fc4000791e005 */
[----:B------:R-:W5:Y:S02]  /*2d40*/  LDS.64 R10, [R35+0x300] ;  /* 0x00030000230a7984 */ /* 0x000f640000000a00 */
[----:B------:R-:W-:Y:S01]  /*2d50*/  IADD3.X R3, PT, PT, RZ, R3, RZ, P0, P1 ;  /* 0x00000003ff037210 */ /* 0x000fe200007e24ff */
[C---:B------:R-:W-:Y:S01]  /*2d60*/  IMAD.SHL.U32 R4, R0.reuse, 0x4, RZ ;  /* 0x0000000400047824 */ /* 0x040fe200078e00ff */
[----:B------:R-:W0:Y:S02]  /*2d70*/  LDS.64 R12, [R34+0x400] ;  /* 0x00040000220c7984 */ /* 0x000e240000000a00 */
[----:B------:R-:W-:Y:S02]  /*2d80*/  SHF.L.U64.HI R0, R0, 0x2, R3 ;  /* 0x0000000200007819 */ /* 0x000fe40000010203 */
[----:B------:R-:W0:Y:S01]  /*2d90*/  LDS.64 R32, [R33+0x500] ;  /* 0x0005000021207984 */ /* 0x000e220000000a00 */
[C---:B--2---:R-:W-:Y:S02]  /*2da0*/  IADD3 R2, P0, PT, R4.reuse, UR4, RZ ;  /* 0x0000000404027c10 */ /* 0x044fe4000ff1e0ff */
[----:B------:R-:W-:Y:S01]  /*2db0*/  IADD3 R4, P1, PT, R4, UR6, RZ ;  /* 0x0000000604047c10 */ /* 0x000fe2000ff3e0ff */
[----:B------:R-:W2:Y:S01]  /*2dc0*/  LDS.64 R6, [R27+0x600] ;  /* 0x000600001b067984 */ /* 0x000ea20000000a00 */
[----:B------:R-:W-:-:S02]  /*2dd0*/  IADD3.X R3, PT, PT, R0, UR5, RZ, P0, !PT ;  /* 0x0000000500037c10 */ /* 0x000fc400087fe4ff */
[----:B------:R-:W-:Y:S01]  /*2de0*/  IADD3.X R5, PT, PT, R0, UR7, RZ, P1, !PT ;  /* 0x0000000700057c10 */ /* 0x000fe20008ffe4ff */
[----:B------:R-:W2:Y:S04]  /*2df0*/  LDS.64 R14, [R26+0x700] ;  /* 0x000700001a0e7984 */ /* 0x000ea80000000a00 */
[----:B----4-:R-:W-:Y:S04]  /*2e00*/  STG.E desc[UR8][R2.64], R38 ;  /* 0x0000002602007986 */ /* 0x010fe8000c101908 */
[----:B------:R-:W-:Y:S04]  /*2e10*/  STG.E desc[UR8][R4.64], R39 ;  /* 0x0000002704007986 */ /* 0x000fe8000c101908 */
[----:B-1----:R-:W-:Y:S04]  /*2e20*/  STG.E desc[UR8][R2.64+0x80], R30 ;  /* 0x0000801e02007986 */ /* 0x002fe8000c101908 */
[----:B------:R-:W-:Y:S04]  /*2e30*/  STG.E desc[UR8][R4.64+0x80], R31 ;  /* 0x0000801f04007986 */ /* 0x000fe8000c101908 */
[----:B---3--:R-:W-:Y:S04]  /*2e40*/  STG.E desc[UR8][R2.64+0x100], R8 ;  /* 0x0001000802007986 */ /* 0x008fe8000c101908 */
[----:B------:R-:W-:Y:S04]  /*2e50*/  STG.E desc[UR8][R4.64+0x100], R9 ;  /* 0x0001000904007986 */ /* 0x000fe8000c101908 */
[----:B-----5:R-:W-:Y:S04]  /*2e60*/  STG.E desc[UR8][R2.64+0x180], R10 ;  /* 0x0001800a02007986 */ /* 0x020fe8000c101908 */
[----:B------:R-:W-:Y:S04]  /*2e70*/  STG.E desc[UR8][R4.64+0x180], R11 ;  /* 0x0001800b04007986 */ /* 0x000fe8000c101908 */
[----:B0-----:R-:W-:Y:S04]  /*2e80*/  STG.E desc[UR8][R2.64+0x200], R12 ;  /* 0x0002000c02007986 */ /* 0x001fe8000c101908 */
[----:B------:R-:W-:Y:S04]  /*2e90*/  STG.E desc[UR8][R4.64+0x200], R13 ;  /* 0x0002000d04007986 */ /* 0x000fe8000c101908 */
[----:B------:R-:W-:Y:S04]  /*2ea0*/  STG.E desc[UR8][R2.64+0x280], R32 ;  /* 0x0002802002007986 */ /* 0x000fe8000c101908 */
[----:B------:R-:W-:Y:S04]  /*2eb0*/  STG.E desc[UR8][R4.64+0x280], R33 ;  /* 0x0002802104007986 */ /* 0x000fe8000c101908 */
[----:B--2---:R-:W-:Y:S04]  /*2ec0*/  STG.E desc[UR8][R2.64+0x300], R6 ;  /* 0x0003000602007986 */ /* 0x004fe8000c101908 */
[----:B------:R-:W-:Y:S04]  /*2ed0*/  STG.E desc[UR8][R4.64+0x300], R7 ;  /* 0x0003000704007986 */ /* 0x000fe8000c101908 */
[----:B------:R-:W-:Y:S04]  /*2ee0*/  STG.E desc[UR8][R2.64+0x380], R14 ;  /* 0x0003800e02007986 */ /* 0x000fe8000c101908 */
[----:B------:R-:W-:Y:S01]  /*2ef0*/  STG.E desc[UR8][R4.64+0x380], R15 ;  /* 0x0003800f04007986 */ /* 0x000fe2000c101908 */
[----:B------:R-:W-:Y:S05]  /*2f00*/  EXIT ;  /* 0x000000000000794d */ /* 0x000fea0003800000 */
.L_x_198:
[----:B------:R-:W-:Y:S01]  /*2f10*/  STS.64 [R25], R8 ;  /* 0x0000000819007388 */ /* 0x000fe20000000a00 */
[----:B------:R-:W1:Y:S03]  /*2f20*/  LDCU.64 UR4, c[0x0][0x3c0] ;  /* 0x00007800ff0477ac */ /* 0x000e660008000a00 */
[----:B------:R-:W-:Y:S04]  /*2f30*/  STS.64 [R24+0x8], R10 ;  /* 0x0000080a18007388 */ /* 0x000fe80000000a00 */
[----:B------:R-:W-:Y:S04]  /*2f40*/  STS.64 [R7+0x10], R12 ;  /* 0x0000100c07007388 */ /* 0x000fe80000000a00 */
[----:B------:R-:W-:Y:S04]  /*2f50*/  STS.64 [R6+0x18], R14 ;  /* 0x0000180e06007388 */ /* 0x000fe80000000a00 */
[----:B------:R-:W-:Y:S04]  /*2f60*/  STS.64 [R5+0x20], R16 ;  /* 0x0000201005007388 */ /* 0x000fe80000000a00 */
[----:B------:R-:W-:Y:S04]  /*2f70*/  STS.64 [R4+0x28], R18 ;  /* 0x0000281204007388 */ /* 0x000fe80000000a00 */
[----:B------:R-:W-:Y:S04]  /*2f80*/  STS.64 [R3+0x30], R20 ;  /* 0x0000301403007388 */ /* 0x000fe80000000a00 */
[----:B------:R1:W-:Y:S01]  /*2f90*/  STS.64 [R2+0x38], R22 ;  /* 0x0000381602007388 */ /* 0x0003e20000000a00 */
[----:B------:R-:W-:-:S03]  /*2fa0*/  NOP ;  /* 0x0000000000007918 */ /* 0x000fc60000000000 */
[----:B------:R-:W2:Y:S04]  /*2fb0*/  LDS.64 R38, [R38] ;  /* 0x0000000026267984 */ /* 0x000ea80000000a00 */
[----:B------:R-:W3:Y:S01]  /*2fc0*/  LDS.64 R30, [R37+0x100] ;  /* 0x00010000251e7984 */ /* 0x000ee20000000a00 */
[----:B-1----:R-:W-:-:S03]  /*2fd0*/  LEA R2, P0, R29, UR4, 0x3 ;  /* 0x000000041d027c11 */ /* 0x002fc6000f8018ff */
[----:B------:R-:W1:Y:S01]  /*2fe0*/  LDS.64 R8, [R36+0x200] ;  /* 0x0002000024087984 */ /* 0x000e620000000a00 */
[----:B------:R-:W-:-:S03]  /*2ff0*/  LEA.HI.X R3, R29, UR5, R28, 0x3, P0 ;  /* 0x000000051d037c11 */ /* 0x000fc600080f1c1c */
[----:B------:R-:W4:Y:S04]  /*3000*/  LDS.64 R10, [R35+0x300] ;  /* 0x00030000230a7984 */ /* 0x000f280000000a00 */
[----:B------:R-:W5:Y:S04]  /*3010*/  LDS.64 R12, [R34+0x400] ;  /* 0x00040000220c7984 */ /* 0x000f680000000a00 */
[----:B------:R-:W0:Y:S04]  /*3020*/  LDS.64 R32, [R33+0x500] ;  /* 0x0005000021207984 */ /* 0x000e280000000a00 */
[----:B------:R-:W0:Y:S04]  /*3030*/  LDS.64 R4, [R27+0x600] ;  /* 0x000600001b047984 */ /* 0x000e280000000a00 */
[----:B------:R-:W0:Y:S04]  /*3040*/  LDS.64 R6, [R26+0x700] ;  /* 0x000700001a067984 */ /* 0x000e280000000a00 */
[----:B--2---:R-:W-:Y:S04]  /*3050*/  STG.E desc[UR8][R2.64], R38 ;  /* 0x0000002602007986 */ /* 0x004fe8000c101908 */
[----:B------:R-:W-:Y:S04]  /*3060*/  STG.E desc[UR8][R2.64+0x4], R39 ;  /* 0x0000042702007986 */ /* 0x000fe8000c101908 */
[----:B---3--:R-:W-:Y:S04]  /*3070*/  STG.E desc[UR8][R2.64+0x100], R30 ;  /* 0x0001001e02007986 */ /* 0x008fe8000c101908 */
[----:B------:R-:W-:Y:S04]  /*3080*/  STG.E desc[UR8][R2.64+0x104], R31 ;  /* 0x0001041f02007986 */ /* 0x000fe8000c101908 */
[----:B-1----:R-:W-:Y:S04]  /*3090*/  STG.E desc[UR8][R2.64+0x200], R8 ;  /* 0x0002000802007986 */ /* 0x002fe8000c101908 */
[----:B------:R-:W-:Y:S04]  /*30a0*/  STG.E desc[UR8][R2.64+0x204], R9 ;  /* 0x0002040902007986 */ /* 0x000fe8000c101908 */
[----:B----4-:R-:W-:Y:S04]  /*30b0*/  STG.E desc[UR8][R2.64+0x300], R10 ;  /* 0x0003000a02007986 */ /* 0x010fe8000c101908 */
[----:B------:R-:W-:Y:S04]  /*30c0*/  STG.E desc[UR8][R2.64+0x304], R11 ;  /* 0x0003040b02007986 */ /* 0x000fe8000c101908 */
[----:B-----5:R-:W-:Y:S04]  /*30d0*/  STG.E desc[UR8][R2.64+0x400], R12 ;  /* 0x0004000c02007986 */ /* 0x020fe8000c101908 */
[----:B------:R-:W-:Y:S04]  /*30e0*/  STG.E desc[UR8][R2.64+0x404], R13 ;  /* 0x0004040d02007986 */ /* 0x000fe8000c101908 */
[----:B0-----:R-:W-:Y:S04]  /*30f0*/  STG.E desc[UR8][R2.64+0x500], R32 ;  /* 0x0005002002007986 */ /* 0x001fe8000c101908 */
[----:B------:R-:W-:Y:S04]  /*3100*/  STG.E desc[UR8][R2.64+0x504], R33 ;  /* 0x0005042102007986 */ /* 0x000fe8000c101908 */
[----:B------:R-:W-:Y:S04]  /*3110*/  STG.E desc[UR8][R2.64+0x600], R4 ;  /* 0x0006000402007986 */ /* 0x000fe8000c101908 */
[----:B------:R-:W-:Y:S04]  /*3120*/  STG.E desc[UR8][R2.64+0x604], R5 ;  /* 0x0006040502007986 */ /* 0x000fe8000c101908 */
[----:B------:R-:W-:Y:S04]  /*3130*/  STG.E desc[UR8][R2.64+0x700], R6 ;  /* 0x0007000602007986 */ /* 0x000fe8000c101908 */
[----:B------:R-:W-:Y:S01]  /*3140*/  STG.E desc[UR8][R2.64+0x704], R7 ;  /* 0x0007040702007986 */ /* 0x000fe2000c101908 */
[----:B------:R-:W-:Y:S05]  /*3150*/  EXIT ;  /* 0x000000000000794d */ /* 0x000fea0003800000 */
.L_x_91:
[----:B------:R-:W0:Y:S01]  /*3160*/  LDC.64 R2, c[0x0][0x388] ;  /* 0x0000e200ff027b82 */ /* 0x000e220000000a00 */
[----:B------:R-:W-:-:S07]  /*3170*/  ACQBULK ;  /* 0x000000000000782e */ /* 0x000fce0000000000 */
[----:B------:R-:W1:Y:S01]  /*3180*/  LDC.64 R16, c[0x0][0x390] ;  /* 0x0000e400ff107b82 */ /* 0x000e620000000a00 */
[----:B------:R-:W2:Y:S07]  /*3190*/  S2R R57, SR_TID.X ;  /* 0x0000000000397919 */ /* 0x000eae0000002100 */
[----:B------:R-:W3:Y:S01]  /*31a0*/  LDC R5, c[0x0][0x3b8] ;  /* 0x0000ee00ff057b82 */ /* 0x000ee20000000800 */
[----:B0-----:R-:W-:-:S05]  /*31b0*/  IMAD.WIDE.U32 R2, R0, 0x2000, R2 ;  /* 0x0000200000027825 */ /* 0x001fca00078e0002 */
[----:B------:R-:W4:Y:S01]  /*31c0*/  LDG.E R6, desc[UR8][R2.64] ;  /* 0x0000000802067981 */ /* 0x000f22000c1e1900 */
[----:B-1----:R-:W-:-:S05]  /*31d0*/  IMAD.WIDE.U32 R16, R0, 0x2000, R16 ;  /* 0x0000200000107825 */ /* 0x002fca00078e0010 */
[----:B------:R-:W5:Y:S01]  /*31e0*/  LDG.E R7, desc[UR8][R16.64] ;  /* 0x0000000810077981 */ /* 0x000f62000c1e1900 */
[----:B------:R-:W-:-:S04]  /*31f0*/  IMAD.SHL.U32 R0, R0, 0x800, RZ ;  /* 0x0000080000007824 */ /* 0x000fc800078e00ff */
[----:B------:R-:W-:Y:S02]  /*3200*/  IMAD.MOV R0, RZ, RZ, -R0 ;  /* 0x000000ffff007224 */ /* 0x000fe400078e0a00 */
[----:B--2---:R-:W-:-:S03]  /*3210*/  IMAD.SHL.U32 R24, R57, 0x8, RZ ;  /* 0x0000000839187824 */ /* 0x004fc600078e00ff */
[----:B---3--:R-:W-:-:S04]  /*3220*/  VIADDMNMX R0, R0, R5, 0x800, PT ;  /* 0x0000080000007446 */ /* 0x008fc80003800105 */
[----:B------:R-:W-:Y:S02]  /*3230*/  R2UR UR7, R0 ;  /* 0x00000000000772ca */ /* 0x000fe400000e0000 */
[----:B------:R-:W-:-:S04]  /*3240*/  LOP3.LUT R0, R24, 0x1f00, RZ, 0xc0, !PT ;  /* 0x00001f0018007812 */ /* 0x000fc800078ec0ff */
[----:B------:R-:W-:-:S05]  /*3250*/  LOP3.LUT R25, R0, 0x1f, R57, 0xf8, !PT ;  /* 0x0000001f00197812 */ /* 0x000fca00078ef839 */
[C---:B------:R-:W-:Y:S02]  /*3260*/  VIADD R11, R25.reuse, 0xa0 ;  /* 0x000000a0190b7836 */ /* 0x040fe40000000000 */
[C---:B------:R-:W-:Y:S02]  /*3270*/  VIADD R4, R25.reuse, 0x20 ;  /* 0x0000002019047836 */ /* 0x040fe40000000000 */
[----:B------:R-:W-:Y:S01]  /*3280*/  VIADD R8, R25, 0x40 ;  /* 0x0000004019087836 */ /* 0x000fe20000000000 */
[----:B------:R-:W-:Y:S01]  /*3290*/  ISETP.GE.AND P6, PT, R11, UR7, PT ;  /* 0x000000070b007c0c */ /* 0x000fe2000bfc6270 */
[C---:B------:R-:W-:Y:S01]  /*32a0*/  VIADD R9, R25.reuse, 0x60 ;  /* 0x0000006019097836 */ /* 0x040fe20000000000 */
[C---:B------:R-:W-:Y:S01]  /*32b0*/  ISETP.GE.AND P4, PT, R25.reuse, UR7, PT ;  /* 0x0000000719007c0c */ /* 0x040fe2000bf86270 */
[----:B------:R-:W-:Y:S01]  /*32c0*/  VIADD R10, R25, 0x80 ;  /* 0x00000080190a7836 */ /* 0x000fe20000000000 */
[----:B------:R-:W-:Y:S02]  /*32d0*/  ISETP.GE.AND P3, PT, R4, UR7, PT ;  /* 0x0000000704007c0c */ /* 0x000fe4000bf66270 */
[----:B------:R-:W-:-:S02]  /*32e0*/  ISETP.GE.AND P2, PT, R8, UR7, PT ;  /* 0x0000000708007c0c */ /* 0x000fc4000bf46270 */
[----:B------:R-:W-:Y:S02]  /*32f0*/  CS2R R4, SRZ ;  /* 0x0000000000047805 */ /* 0x000fe4000001ff00 */
[----:B------:R-:W-:Y:S02]  /*3300*/  ISETP.GE.AND P1, PT, R9, UR7, PT ;  /* 0x0000000709007c0c */ /* 0x000fe4000bf26270 */
[----:B------:R-:W-:Y:S01]  /*3310*/  ISETP.GE.AND P0, PT, R10, UR7, PT ;  /* 0x000000070a007c0c */ /* 0x000fe2000bf06270 */
[C---:B------:R-:W-:Y:S02]  /*3320*/  VIADD R59, R25.reuse, 0xc0 ;  /* 0x000000c0193b7836 */ /* 0x040fe40000000000 */
[----:B------:R-:W-:-:S04]  /*3330*/  IMAD.WIDE.U32 R28, R25, 0x4, R2 ;  /* 0x00000004191c7825 */ /* 0x000fc800078e0002 */
[----:B------:R-:W-:-:S04]  /*3340*/  IMAD.WIDE.U32 R30, R25, 0x4, R16 ;  /* 0x00000004191e7825 */ /* 0x000fc800078e0010 */
[----:B------:R-:W-:Y:S01]  /*3350*/  VIADD R58, R25, 0xe0 ;  /* 0x000000e0193a7836 */ /* 0x000fe20000000000 */
[----:B------:R-:W-:Y:S01]  /*3360*/  ISETP.GE.AND P5, PT, R59, UR7, PT ;  /* 0x000000073b007c0c */ /* 0x000fe2000bfa6270 */
[----:B----4-:R-:W-:-:S04]  /*3370*/  IMAD.MOV.U32 R20, RZ, RZ, R6 ;  /* 0x000000ffff147224 */ /* 0x010fc800078e0006 */
[--C-:B------:R-:W-:Y:S02]  /*3380*/  IMAD.MOV.U32 R22, RZ, RZ, R20.reuse ;  /* 0x000000ffff167224 */ /* 0x100fe400078e0014 */
[----:B-----5:R-:W-:Y:S01]  /*3390*/  IMAD.MOV.U32 R21, RZ, RZ, R7 ;  /* 0x000000ffff157224 */ /* 0x020fe200078e0007 */
[----:B------:R0:W-:Y:S03]  /*33a0*/  STL.128 [R1+0x20], R4 ;  /* 0x0000200401007387 */ /* 0x0001e60000100c00 */
[--C-:B------:R-:W-:Y:S01]  /*33b0*/  IMAD.MOV.U32 R23, RZ, RZ, R21.reuse ;  /* 0x000000ffff177224 */ /* 0x100fe200078e0015 */
[----:B------:R-:W-:Y:S01]  /*33c0*/  MOV R15, R7 ;  /* 0x00000007000f7202 */ /* 0x000fe20000000f00 */
[----:B------:R-:W-:Y:S01]  /*33d0*/  IMAD.MOV.U32 R18, RZ, RZ, R20 ;  /* 0x000000ffff127224 */ /* 0x000fe200078e0014 */
[----:B------:R-:W2:Y:S01]  /*33e0*/  @!P6 LDG.E R22, desc[UR8][R28.64+0x280] ;  /* 0x000280081c16e981 */ /* 0x000ea2000c1e1900 */
[----:B------:R-:W-:-:S02]  /*33f0*/  IMAD.MOV.U32 R19, RZ, RZ, R21 ;  /* 0x000000ffff137224 */ /* 0x000fc400078e0015 */
[----:B------:R-:W-:Y:S01]  /*3400*/  IMAD.MOV.U32 R16, RZ, RZ, R20 ;  /* 0x000000ffff107224 */ /* 0x000fe200078e0014 */
[----:B------:R-:W2:Y:S01]  /*3410*/  @!P6 LDG.E R23, desc[UR8][R30.64+0x280] ;  /* 0x000280081e17e981 */ /* 0x000ea2000c1e1900 */
[--C-:B------:R-:W-:Y:S01]  /*3420*/  IMAD.MOV.U32 R17, RZ, RZ, R21.reuse ;  /* 0x000000ffff117224 */ /* 0x100fe200078e0015 */
[----:B------:R-:W-:Y:S01]  /*3430*/  ISETP.GE.AND P6, PT, R58, UR7, PT ;  /* 0x000000073a007c0c */ /* 0x000fe2000bfc6270 */
[--C-:B------:R-:W-:Y:S01]  /*3440*/  IMAD.MOV.U32 R12, RZ, RZ, R6.reuse ;  /* 0x000000ffff0c7224 */ /* 0x100fe200078e0006 */
[----:B------:R-:W3:Y:S01]  /*3450*/  @!P3 LDG.E R18, desc[UR8][R28.64+0x80] ;  /* 0x000080081c12b981 */ /* 0x000ee2000c1e1900 */
[----:B------:R-:W-:Y:S02]  /*3460*/  IMAD.MOV.U32 R14, RZ, RZ, R6 ;  /* 0x000000ffff0e7224 */ /* 0x000fe400078e0006 */
[----:B0-----:R-:W-:Y:S01]  /*3470*/  IMAD.MOV.U32 R4, RZ, RZ, R20 ;  /* 0x000000ffff047224 */ /* 0x001fe200078e0014 */
[----:B------:R-:W3:Y:S01]  /*3480*/  @!P3 LDG.E R19, desc[UR8][R30.64+0x80] ;  /* 0x000080081e13b981 */ /* 0x000ee2000c1e1900 */
[----:B------:R-:W-:-:S02]  /*3490*/  IMAD.MOV.U32 R5, RZ, RZ, R21 ;  /* 0x000000ffff057224 */ /* 0x000fc400078e0015 */
[--C-:B------:R-:W-:Y:S01]  /*34a0*/  IMAD.MOV.U32 R8, RZ, RZ, R6.reuse ;  /* 0x000000ffff087224 */ /* 0x100fe200078e0006 */
[----:B------:R-:W4:Y:S01]  /*34b0*/  @!P2 LDG.E R16, desc[UR8][R28.64+0x100] ;  /* 0x000100081c10a981 */ /* 0x000f22000c1e1900 */
[----:B------:R-:W-:Y:S02]  /*34c0*/  IMAD.MOV.U32 R10, RZ, RZ, R6 ;  /* 0x000000ffff0a7224 */ /* 0x000fe400078e0006 */
[--C-:B------:R-:W-:Y:S01]  /*34d0*/  IMAD.MOV.U32 R13, RZ, RZ, R7.reuse ;  /* 0x000000ffff0d7224 */ /* 0x100fe200078e0007 */
[----:B------:R-:W5:Y:S01]  /*34e0*/  @!P4 LDG.E R6, desc[UR8][R28.64] ;  /* 0x000000081c06c981 */ /* 0x000f62000c1e1900 */
[--C-:B------:R-:W-:Y:S02]  /*34f0*/  IMAD.MOV.U32 R9, RZ, RZ, R7.reuse ;  /* 0x000000ffff097224 */ /* 0x100fe400078e0007 */
[----:B------:R-:W-:Y:S01]  /*3500*/  IMAD.MOV.U32 R11, RZ, RZ, R7 ;  /* 0x000000ffff0b7224 */ /* 0x000fe200078e0007 */
[----:B------:R-:W4:Y:S01]  /*3510*/  @!P2 LDG.E R17, desc[UR8][R30.64+0x100] ;  /* 0x000100081e11a981 */ /* 0x000f22000c1e1900 */
[----:B------:R-:W-:-:S02]  /*3520*/  IMAD.MOV.U32 R2, RZ, RZ, R20 ;  /* 0x000000ffff027224 */ /* 0x000fc400078e0014 */
[----:B------:R-:W-:Y:S01]  /*3530*/  IMAD.MOV.U32 R3, RZ, RZ, R21 ;  /* 0x000000ffff037224 */ /* 0x000fe200078e0015 */
[----:B------:R-:W5:Y:S01]  /*3540*/  @!P4 LDG.E R7, desc[UR8][R30.64] ;  /* 0x000000081e07c981 */ /* 0x000f62000c1e1900 */
[----:B------:R-:W-:-:S03]  /*3550*/  IMAD.MOV.U32 R26, RZ, RZ, R20 ;  /* 0x000000ffff1a7224 */ /* 0x000fc600078e0014 */
[----:B------:R-:W2:Y:S01]  /*3560*/  @!P1 LDG.E R4, desc[UR8][R28.64+0x180] ;  /* 0x000180081c049981 */ /* 0x000ea2000c1e1900 */
[----:B------:R-:W-:-:S03]  /*3570*/  IMAD.MOV.U32 R27, RZ, RZ, R21 ;  /* 0x000000ffff1b7224 */ /* 0x000fc600078e0015 */
[----:B------:R-:W2:Y:S04]  /*3580*/  @!P1 LDG.E R5, desc[UR8][R30.64+0x180] ;  /* 0x000180081e059981 */ /* 0x000ea8000c1e1900 */
[----:B------:R-:W2:Y:S04]  /*3590*/  @!P0 LDG.E R2, desc[UR8][R28.64+0x200] ;  /* 0x000200081c028981 */ /* 0x000ea8000c1e1900 */
[----:B------:R-:W2:Y:S04]  /*35a0*/  @!P0 LDG.E R3, desc[UR8][R30.64+0x200] ;  /* 0x000200081e038981 */ /* 0x000ea8000c1e1900 */
[----:B------:R-:W2:Y:S04]  /*35b0*/  @!P5 LDG.E R26, desc[UR8][R28.64+0x300] ;  /* 0x000300081c1ad981 */ /* 0x000ea8000c1e1900 */
[----:B------:R-:W2:Y:S04]  /*35c0*/  @!P5 LDG.E R27, desc[UR8][R30.64+0x300] ;  /* 0x000300081e1bd981 */ /* 0x000ea8000c1e1900 */
[----:B------:R0:W2:Y:S04]  /*35d0*/  @!P6 LDG.E R20, desc[UR8][R28.64+0x380] ;  /* 0x000380081c14e981 */ /* 0x0000a8000c1e1900 */
[----:B------:R1:W2:Y:S01]  /*35e0*/  @!P6 LDG.E R21, desc[UR8][R30.64+0x380] ;  /* 0x000380081e15e981 */ /* 0x0002a2000c1e1900 */
[----:B------:R-:W0:Y:S01]  /*35f0*/  S2R R25, SR_LANEID ;  /* 0x0000000000197919 */ /* 0x000e220000000000 */
[----:B------:R-:W1:Y:S01]  /*3600*/  S2UR UR5, SR_CgaCtaId ;  /* 0x00000000000579c3 */ /* 0x000e620000008800 */
[----:B------:R-:W-:Y:S01]  /*3610*/  UMOV UR4, 0x400 ;  /* 0x0000040000047882 */ /* 0x000fe20000000000 */
[----:B------:R-:W-:Y:S04]  /*3620*/  STL.128 [R1+0x10], RZ ;  /* 0x000010ff01007387 */ /* 0x000fe80000100c00 */
[----:B------:R0:W-:Y:S01]  /*3630*/  STL.128 [R1+0x40], R8 ;  /* 0x0000400801007387 */ /* 0x0001e20000100c00 */
[----:B-1----:R-:W-:Y:S01]  /*3640*/  ULEA UR6, UR5, UR4, 0x18 ;  /* 0x0000000405067291 */ /* 0x002fe2000f8ec0ff */
[----:B0-----:R-:W-:-:S04]  /*3650*/  IMAD.IADD R0, R0, 0x1, R25 ;  /* 0x0000000100007824 */ /* 0x001fc800078e0219 */
[C---:B------:R-:W-:Y:S02]  /*3660*/  VIADD R33, R0.reuse, 0x20 ;  /* 0x0000002000217836 */ /* 0x040fe40000000000 */
[C---:B------:R-:W-:Y:S01]  /*3670*/  VIADD R29, R0.reuse, 0x40 ;  /* 0x00000040001d7836 */ /* 0x040fe20000000000 */
[CC--:B------:R-:W-:Y:S01]  /*3680*/  LEA.HI.SX32 R56, R0.reuse, R0.reuse, 0x1b ;  /* 0x0000000000387211 */ /* 0x0c0fe200078fdaff */
[C---:B------:R-:W-:Y:S02]  /*3690*/  VIADD R35, R0.reuse, 0x60 ;  /* 0x0000006000237836 */ /* 0x040fe40000000000 */
[C---:B------:R-:W-:Y:S01]  /*36a0*/  VIADD R31, R0.reuse, 0x80 ;  /* 0x00000080001f7836 */ /* 0x040fe20000000000 */
[-C--:B------:R-:W-:Y:S01]  /*36b0*/  LEA.HI.SX32 R33, R33, R0.reuse, 0x1b ;  /* 0x0000000021217211 */ /* 0x080fe200078fdaff */
[C---:B------:R-:W-:Y:S01]  /*36c0*/  VIADD R51, R0.reuse, 0xa0 ;  /* 0x000000a000337836 */ /* 0x040fe20000000000 */
[-C--:B------:R-:W-:Y:S01]  /*36d0*/  LEA.HI.SX32 R29, R29, R0.reuse, 0x1b ;  /* 0x000000001d1d7211 */ /* 0x080fe200078fdaff */
[C---:B------:R-:W-:Y:S01]  /*36e0*/  VIADD R37, R0.reuse, 0xc0 ;  /* 0x000000c000257836 */ /* 0x040fe20000000000 */
[----:B------:R-:W-:Y:S01]  /*36f0*/  IADD3 R49, PT, PT, R0, 0xe0, RZ ;  /* 0x000000e000317810 */ /* 0x000fe20007ffe0ff */
[----:B------:R-:W-:Y:S01]  /*3700*/  IMAD R25, R25, 0x7, R0 ;  /* 0x0000000719197824 */ /* 0x000fe200078e0200 */
[----:B------:R-:W-:-:S02]  /*3710*/  LEA.HI.SX32 R35, R35, R0, 0x1b ;  /* 0x0000000023237211 */ /* 0x000fc400078fdaff */
[----:B------:R-:W-:Y:S02]  /*3720*/  LEA R56, R56, UR6, 0x3 ;  /* 0x0000000638387c11 */ /* 0x000fe4000f8e18ff */
[-C--:B------:R-:W-:Y:S02]  /*3730*/  LEA.HI.SX32 R31, R31, R0.reuse, 0x1b ;  /* 0x000000001f1f7211 */ /* 0x080fe400078fdaff */
[----:B------:R-:W-:Y:S02]  /*3740*/  LEA R55, R33, UR6, 0x3 ;  /* 0x0000000621377c11 */ /* 0x000fe4000f8e18ff */
[----:B------:R-:W-:Y:S02]  /*3750*/  LEA R54, R29, UR6, 0x3 ;  /* 0x000000061d367c11 */ /* 0x000fe4000f8e18ff */
[-C--:B------:R-:W-:Y:S02]  /*3760*/  LEA.HI.SX32 R51, R51, R0.reuse, 0x1b ;  /* 0x0000000033337211 */ /* 0x080fe400078fdaff */
[----:B------:R-:W-:-:S02]  /*3770*/  LEA.HI.SX32 R50, R37, R0, 0x1b ;  /* 0x0000000025327211 */ /* 0x000fc400078fdaff */
[----:B------:R-:W-:Y:S01]  /*3780*/  LEA.HI.SX32 R49, R49, R0, 0x1b ;  /* 0x0000000031317211 */ /* 0x000fe200078fdaff */
[----:B------:R-:W-:Y:S01]  /*3790*/  VIADD R0, R25, 0x1 ;  /* 0x0000000119007836 */ /* 0x000fe20000000000 */
[----:B------:R-:W-:Y:S01]  /*37a0*/  LEA R53, R35, UR6, 0x3 ;  /* 0x0000000623357c11 */ /* 0x000fe2000f8e18ff */
[----:B------:R-:W-:Y:S01]  /*37b0*/  VIADD R8, R25, 0x4 ;  /* 0x0000000419087836 */ /* 0x000fe20000000000 */
[----:B------:R-:W-:Y:S01]  /*37c0*/  LEA R52, R31, UR6, 0x3 ;  /* 0x000000061f347c11 */ /* 0x000fe2000f8e18ff */
[C---:B------:R-:W-:Y:S02]  /*37d0*/  VIADD R9, R25.reuse, 0x5 ;  /* 0x0000000519097836 */ /* 0x040fe40000000000 */
[C---:B------:R-:W-:Y:S02]  /*37e0*/  VIADD R10, R25.reuse, 0x6 ;  /* 0x00000006190a7836 */ /* 0x040fe40000000000 */
[----:B------:R-:W-:Y:S01]  /*37f0*/  VIADD R11, R25, 0x7 ;  /* 0x00000007190b7836 */ /* 0x000fe20000000000 */
[----:B------:R-:W-:Y:S01]  /*3800*/  STL.128 [R1+0x30], R12 ;  /* 0x0000300c01007387 */ /* 0x000fe20000100c00 */
[----:B------:R-:W-:-:S02]  /*3810*/  LEA.HI.SX32 R0, R0, R25, 0x1b ;  /* 0x0000001900007211 */ /* 0x000fc400078fdaff */
[----:B------:R-:W-:Y:S02]  /*3820*/  LEA R51, R51, UR6, 0x3 ;  /* 0x0000000633337c11 */ /* 0x000fe4000f8e18ff */
[-C--:B------:R-:W-:Y:S02]  /*3830*/  LEA.HI.SX32 R8, R8, R25.reuse, 0x1b ;  /* 0x0000001908087211 */ /* 0x080fe400078fdaff */
[-C--:B------:R-:W-:Y:S02]  /*3840*/  LEA.HI.SX32 R10, R10, R25.reuse, 0x1b ;  /* 0x000000190a0a7211 */ /* 0x080fe400078fdaff */
[----:B------:R-:W-:Y:S02]  /*3850*/  LEA.HI.SX32 R48, R25, R25, 0x1b ;  /* 0x0000001919307211 */ /* 0x000fe400078fdaff */
[----:B------:R-:W-:Y:S02]  /*3860*/  LEA R50, R50, UR6, 0x3 ;  /* 0x0000000632327c11 */ /* 0x000fe4000f8e18ff */
[----:B------:R-:W-:-:S02]  /*3870*/  LEA R49, R49, UR6, 0x3 ;  /* 0x0000000631317c11 */ /* 0x000fc4000f8e18ff */
[----:B------:R-:W-:Y:S02]  /*3880*/  LEA R47, R0, UR6, 0x3 ;  /* 0x00000006002f7c11 */ /* 0x000fe4000f8e18ff */
[----:B------:R-:W-:Y:S02]  /*3890*/  LEA R48, R48, UR6, 0x3 ;  /* 0x0000000630307c11 */ /* 0x000fe4000f8e18ff */
[----:B------:R-:W-:Y:S02]  /*38a0*/  LEA R44, R8, UR6, 0x3 ;  /* 0x00000006082c7c11 */ /* 0x000fe4000f8e18ff */
[----:B------:R-:W-:Y:S01]  /*38b0*/  LEA R0, R10, UR6, 0x3 ;  /* 0x000000060a007c11 */ /* 0x000fe2000f8e18ff */
[C---:B------:R-:W-:Y:S02]  /*38c0*/  VIADD R28, R1.reuse, 0x20 ;  /* 0x00000020011c7836 */ /* 0x040fe40000000000 */
[----:B------:R-:W-:Y:S01]  /*38d0*/  VIADD R30, R1, 0x30 ;  /* 0x00000030011e7836 */ /* 0x000fe20000000000 */
[----:B---3--:R-:W-:Y:S04]  /*38e0*/  @!P3 STL.64 [R1+0x18], R18 ;  /* 0x000018120100b387 */ /* 0x008fe80000100a00 */
[----:B-----5:R-:W-:Y:S04]  /*38f0*/  @!P4 STL.64 [R1+0x10], R6 ;  /* 0x000010060100c387 */ /* 0x020fe80000100a00 */
[----:B------:R0:W-:Y:S04]  /*3900*/  STS.64 [R56], R6 ;  /* 0x0000000638007388 */ /* 0x0001e80000000a00 */
[----:B------:R-:W-:Y:S04]  /*3910*/  STS.64 [R55+0x100], R18 ;  /* 0x0001001237007388 */ /* 0x000fe80000000a00 */
[----:B----4-:R-:W-:Y:S01]  /*3920*/  STS.64 [R54+0x200], R16 ;  /* 0x0002001036007388 */ /* 0x010fe20000000a00 */
[----:B0-----:R-:W-:-:S02]  /*3930*/  VIADD R6, R25, 0x2 ;  /* 0x0000000219067836 */ /* 0x001fc40000000000 */
[----:B------:R-:W-:Y:S01]  /*3940*/  VIADD R7, R25, 0x3 ;  /* 0x0000000319077836 */ /* 0x000fe20000000000 */
[----:B--2---:R-:W-:Y:S02]  /*3950*/  STS.64 [R53+0x300], R4 ;  /* 0x0003000435007388 */ /* 0x004fe40000000a00 */
[-C--:B------:R-:W-:Y:S02]  /*3960*/  LEA.HI.SX32 R6, R6, R25.reuse, 0x1b ;  /* 0x0000001906067211 */ /* 0x080fe400078fdaff */
[----:B------:R-:W-:Y:S01]  /*3970*/  @!P0 STL.64 [R1+0x30], R2 ;  /* 0x0000300201008387 */ /* 0x000fe20000100a00 */
[----:B------:R-:W-:-:S03]  /*3980*/  LEA.HI.SX32 R7, R7, R25, 0x1b ;  /* 0x0000001907077211 */ /* 0x000fc600078fdaff */
[----:B------:R0:W-:Y:S01]  /*3990*/  STS.64 [R52+0x400], R2 ;  /* 0x0004000234007388 */ /* 0x0001e20000000a00 */
[----:B------:R-:W-:Y:S02]  /*39a0*/  LEA R46, R6, UR6, 0x3 ;  /* 0x00000006062e7c11 */ /* 0x000fe4000f8e18ff */
[----:B------:R-:W-:Y:S01]  /*39b0*/  LEA R45, R7, UR6, 0x3 ;  /* 0x00000006072d7c11 */ /* 0x000fe2000f8e18ff */
[----:B------:R-:W-:Y:S01]  /*39c0*/  STS.64 [R51+0x500], R22 ;  /* 0x0005001633007388 */ /* 0x000fe20000000a00 */
[-C--:B0-----:R-:W-:Y:S02]  /*39d0*/  LEA.HI.SX32 R3, R9, R25.reuse, 0x1b ;  /* 0x0000001909037211 */ /* 0x081fe400078fdaff */
[----:B------:R-:W-:Y:S02]  /*39e0*/  LEA.HI.SX32 R2, R11, R25, 0x1b ;  /* 0x000000190b027211 */ /* 0x000fe400078fdaff */
[----:B------:R-:W-:Y:S02]  /*39f0*/  LEA R3, R3, UR6, 0x3 ;  /* 0x0000000603037c11 */ /* 0x000fe4000f8e18ff */
[----:B------:R-:W-:Y:S01]  /*3a00*/  LEA R2, R2, UR6, 0x3 ;  /* 0x0000000602027c11 */ /* 0x000fe2000f8e18ff */
[----:B------:R-:W-:Y:S04]  /*3a10*/  STS.64 [R50+0x600], R26 ;  /* 0x0006001a32007388 */ /* 0x000fe80000000a00 */
[----:B------:R-:W-:Y:S04]  /*3a20*/  @!P2 STL.64 [R1+0x20], R16 ;  /* 0x000020100100a387 */ /* 0x000fe80000100a00 */
[----:B------:R-:W-:Y:S04]  /*3a30*/  @!P1 STL.64 [R1+0x28], R4 ;  /* 0x0000280401009387 */ /* 0x000fe80000100a00 */
[----:B------:R-:W-:Y:S01]  /*3a40*/  STS.64 [R49+0x700], R20 ;  /* 0x0007001431007388 */ /* 0x000fe20000000a00 */
[----:B------:R-:W-:-:S03]  /*3a50*/  NOP ;  /* 0x0000000000007918 */ /* 0x000fc60000000000 */
[----:B------:R-:W-:Y:S04]  /*3a60*/  LDS.64 R16, [R48] ;  /* 0x0000000030107984 */ /* 0x000fe80000000a00 */
[----:B------:R-:W0:Y:S04]  /*3a70*/  LDS.64 R18, [R47+0x8] ;  /* 0x000008002f127984 */ /* 0x000e280000000a00 */
[----:B------:R-:W-:Y:S04]  /*3a80*/  LDS.64 R4, [R46+0x10] ;  /* 0x000010002e047984 */ /* 0x000fe80000000a00 */
[----:B------:R-:W1:Y:S04]  /*3a90*/  LDS.64 R6, [R45+0x18] ;  /* 0x000018002d067984 */ /* 0x000e680000000a00 */
[----:B------:R-:W-:Y:S04]  /*3aa0*/  LDS.64 R8, [R44+0x20] ;  /* 0x000020002c087984 */ /* 0x000fe80000000a00 */
[----:B------:R-:W2:Y:S04]  /*3ab0*/  LDS.64 R10, [R3+0x28] ;  /* 0x00002800030a7984 */ /* 0x000ea80000000a00 */
[----:B------:R-:W-:Y:S04]  /*3ac0*/  LDS.64 R12, [R0+0x30] ;  /* 0x00003000000c7984 */ /* 0x000fe80000000a00 */
[----:B------:R-:W3:Y:S04]  /*3ad0*/  LDS.64 R14, [R2+0x38] ;  /* 0x00003800020e7984 */ /* 0x000ee80000000a00 */
[----:B0-----:R0:W-:Y:S04]  /*3ae0*/  STL.128 [R1+0x10], R16 ;  /* 0x0000101001007387 */ /* 0x0011e80000100c00 */
[----:B-1----:R0:W-:Y:S04]  /*3af0*/  STL.128 [R1+0x20], R4 ;  /* 0x0000200401007387 */ /* 0x0021e80000100c00 */
[----:B--2---:R0:W-:Y:S04]  /*3b00*/  STL.128 [R1+0x30], R8 ;  /* 0x0000300801007387 */ /* 0x0041e80000100c00 */
[----:B---3--:R0:W-:Y:S01]  /*3b10*/  STL.128 [R1+0x40], R12 ;  /* 0x0000400c01007387 */ /* 0x0081e20000100c00 */
[----:B------:R-:W-:-:S02]  /*3b20*/  VIADD R22, R1, 0x18 ;  /* 0x0000001801167836 */ /* 0x000fc40000000000 */
[----:B------:R-:W-:Y:S02]  /*3b30*/  VIADD R26, R1, 0x28 ;  /* 0x00000028011a7836 */ /* 0x000fe40000000000 */
[----:B------:R-:W-:Y:S01]  /*3b40*/  IMAD.MOV.U32 R32, RZ, RZ, R18 ;  /* 0x000000ffff207224 */ /* 0x000fe200078e0012 */
[----:B------:R-:W-:Y:S01]  /*3b50*/  BAR.SYNC.DEFER_BLOCKING 0x0 ;  /* 0x0000000000007b1d */ /* 0x000fe20000010000 */
[----:B------:R-:W-:-:S07]  /*3b60*/  IMAD.MOV.U32 R20, RZ, RZ, R16 ;  /* 0x000000ffff147224 */ /* 0x000fce00078e0010 */
[----:B------:R-:W-:Y:S01]  /*3b70*/  PREEXIT ;  /* 0x000000000000782d */ /* 0x000fe20000000000 */
[----:B------:R-:W-:Y:S01]  /*3b80*/  IMAD.MOV.U32 R21, RZ, RZ, R17 ;  /* 0x000000ffff157224 */ /* 0x000fe200078e0011 */
[----:B------:R-:W-:Y:S01]  /*3b90*/  BSSY.RECONVERGENT B0, `(.L_x_199) ;  /* 0x000001b000007945 */ /* 0x000fe20003800200 */
[----:B------:R-:W-:-:S03]  /*3ba0*/  VIADD R23, R24, 0x1 ;  /* 0x0000000118177836 */ /* 0x000fc60000000000 */
[----:B------:R0:W-:Y:S02]  /*3bb0*/  STL.64 [R1], R20 ;  /* 0x0000001401007387 */ /* 0x0001e40000100a00 */
[----:B------:R-:W-:-:S13]  /*3bc0*/  ISETP.GE.U32.AND P0, PT, R23, UR7, PT ;  /* 0x0000000717007c0c */ /* 0x000fda000bf06070 */
[----:B0-----:R-:W-:Y:S05]  /*3bd0*/  @P0 BRA `(.L_x_200) ;  /* 0x0000000000380947 */ /* 0x001fea0003800000 */
[----:B------:R-:W-:Y:S01]  /*3be0*/  FSETP.GEU.AND P0, PT, R16, R18, PT ;  /* 0x000000121000720b */ /* 0x000fe20003f0e000 */
[----:B------:R-:W-:Y:S01]  /*3bf0*/  BSSY.RECONVERGENT B1, `(.L_x_201) ;  /* 0x0000007000017945 */ /* 0x000fe20003800200 */
[----:B------:R-:W-:-:S11]  /*3c00*/  IMAD.MOV.U32 R23, RZ, RZ, R22 ;  /* 0x000000ffff177224 */ /* 0x000fd600078e0016 */
[----:B------:R-:W-:Y:S05]  /*3c10*/  @!P0 BRA `(.L_x_202) ;  /* 0x0000000000108947 */ /* 0x000fea0003800000 */
[----:B------:R-:W-:Y:S01]  /*3c20*/  FSETP.GEU.AND P0, PT, R18, R16, PT ;  /* 0x000000101200720b */ /* 0x000fe20003f0e000 */
[----:B------:R-:W-:-:S12]  /*3c30*/  IMAD.MOV.U32 R23, RZ, RZ, R1 ;  /* 0x000000ffff177224 */ /* 0x000fd800078e0001 */
[----:B------:R-:W-:-:S04]  /*3c40*/  @P0 ISETP.GE.AND P1, PT, R17, R19, PT ;  /* 0x000000131100020c */ /* 0x000fc80003f26270 */
[----:B------:R-:W-:-:S09]  /*3c50*/  @P0 SEL R23, R22, R1, !P1 ;  /* 0x0000000116170207 */ /* 0x000fd20004800000 */
.L_x_202:
[----:B------:R-:W-:Y:S05]  /*3c60*/  BSYNC.RECONVERGENT B1 ;  /* 0x0000000000017941 */ /* 0x000fea0003800200 */
.L_x_201:
[----:B------:R-:W2:Y:S04]  /*3c70*/  LDL R20, [R23] ;  /* 0x0000000017147983 */ /* 0x000ea80000100800 */
[----:B--2---:R1:W-:Y:S04]  /*3c80*/  STL [R1], R20 ;  /* 0x0000001401007387 */ /* 0x0043e80000100800 */
[----:B------:R-:W2:Y:S04]  /*3c90*/  LDL R21, [R23+0x4] ;  /* 0x0000040017157983 */ /* 0x000ea80000100800 */
[----:B--2---:R1:W-:Y:S01]  /*3ca0*/  STL [R1+0x4], R21 ;  /* 0x0000041501007387 */ /* 0x0043e20000100800 */
[----:B------:R-:W-:Y:S05]  /*3cb0*/  BRA `(.L_x_203) ;  /* 0x0000000000207947 */ /* 0x000fea0003800000 */
.L_x_200:
[--C-:B------:R-:W-:Y:S01]  /*3cc0*/  IMAD.MOV.U32 R22, RZ, RZ, R16.reuse ;  /* 0x000000ffff167224 */ /* 0x100fe200078e0010 */
[----:B------:R-:W-:Y:S01]  /*3cd0*/  MOV R18, R16 ;  /* 0x0000001000127202 */ /* 0x000fe20000000f00 */
[--C-:B------:R-:W-:Y:S02]  /*3ce0*/  IMAD.MOV.U32 R23, RZ, RZ, R17.reuse ;  /* 0x000000ffff177224 */ /* 0x100fe400078e0011 */
[--C-:B------:R-:W-:Y:S02]  /*3cf0*/  IMAD.MOV.U32 R21, RZ, RZ, R17.reuse ;  /* 0x000000ffff157224 */ /* 0x100fe400078e0011 */
[--C-:B------:R-:W-:Y:S01]  /*3d00*/  IMAD.MOV.U32 R20, RZ, RZ, R16.reuse ;  /* 0x000000ffff147224 */ /* 0x100fe200078e0010 */
[----:B------:R0:W-:Y:S01]  /*3d10*/  STL.64 [R1+0x18], R22 ;  /* 0x0000181601007387 */ /* 0x0001e20000100a00 */
[----:B------:R-:W-:Y:S02]  /*3d20*/  IMAD.MOV.U32 R19, RZ, RZ, R17 ;  /* 0x000000ffff137224 */ /* 0x000fe400078e0011 */
[----:B------:R-:W-:-:S07]  /*3d30*/  IMAD.MOV.U32 R32, RZ, RZ, R16 ;  /* 0x000000ffff207224 */ /* 0x000fce00078e0010 */
.L_x_203:
[----:B------:R-:W-:Y:S05]  /*3d40*/  BSYNC.RECONVERGENT B0 ;  /* 0x0000000000007941 */ /* 0x000fea0003800200 */
.L_x_199:
[----:B0-----:R-:W-:Y:S01]  /*3d50*/  VIADD R22, R24, 0x2 ;  /* 0x0000000218167836 */ /* 0x001fe20000000000 */
[----:B------:R-:W-:Y:S04]  /*3d60*/  BSSY.RECONVERGENT B0, `(.L_x_204) ;  /* 0x0000013000007945 */ /* 0x000fe80003800200 */
[----:B------:R-:W-:-:S13]  /*3d70*/  ISETP.GE.U32.AND P0, PT, R22, UR7, PT ;  /* 0x0000000716007c0c */ /* 0x000fda000bf06070 */
[----:B------:R0:W-:Y:S01]  /*3d80*/  @P0 STL.64 [R1+0x20], R20 ;  /* 0x0000201401000387 */ /* 0x0001e20000100a00 */
[----:B------:R-:W-:Y:S02]  /*3d90*/  @P0 IMAD.MOV.U32 R5, RZ, RZ, R21 ;  /* 0x000000ffff050224 */ /* 0x000fe400078e0015 */
[----:B------:R-:W-:Y:S01]  /*3da0*/  @P0 IMAD.MOV.U32 R4, RZ, RZ, R20 ;  /* 0x000000ffff040224 */ /* 0x000fe200078e0014 */
[----:B------:R-:W-:Y:S06]  /*3db0*/  @P0 BRA `(.L_x_205) ;  /* 0x0000000000340947 */ /* 0x000fec0003800000 */
        /* <DEDUP_REMOVED lines=8> */
.L_x_207:
[----:B------:R-:W-:Y:S05]  /*3e40*/  BSYNC.RECONVERGENT B1 ;  /* 0x0000000000017941 */ /* 0x000fea0003800200 */
.L_x_206:
[----:B01----:R-:W2:Y:S04]  /*3e50*/  LDL R20, [R22] ;  /* 0x0000000016147983 */ /* 0x003ea80000100800 */
[----:B--2---:R2:W-:Y:S04]  /*3e60*/  STL [R1], R20 ;  /* 0x0000001401007387 */ /* 0x0045e80000100800 */
[----:B------:R-:W3:Y:S04]  /*3e70*/  LDL R21, [R22+0x4] ;  /* 0x0000040016157983 */ /* 0x000ee80000100800 */
[----:B---3--:R2:W-:Y:S02]  /*3e80*/  STL [R1+0x4], R21 ;  /* 0x0000041501007387 */ /* 0x0085e40000100800 */
.L_x_205:
[----:B------:R-:W-:Y:S05]  /*3e90*/  BSYNC.RECONVERGENT B0 ;  /* 0x0000000000007941 */ /* 0x000fea0003800200 */
.L_x_204:
[----:B------:R-:W-:Y:S01]  /*3ea0*/  VIADD R22, R24, 0x3 ;  /* 0x0000000318167836 */ /* 0x000fe20000000000 */
        /* <DEDUP_REMOVED lines=14> */
.L_x_211:
[----:B------:R-:W-:Y:S05]  /*3f90*/  BSYNC.RECONVERGENT B1 ;  /* 0x0000000000017941 */ /* 0x000fea0003800200 */
.L_x_210:
[----:B0123--:R-:W2:Y:S04]  /*3fa0*/  LDL R20, [R22] ;  /* 0x0000000016147983 */ /* 0x00fea80000100800 */
[----:B--2---:R4:W-:Y:S04]  /*3fb0*/  STL [R1], R20 ;  /* 0x0000001401007387 */ /* 0x0049e80000100800 */
[----:B------:R-:W2:Y:S04]  /*3fc0*/  LDL R21, [R22+0x4] ;  /* 0x0000040016157983 */ /* 0x000ea80000100800 */
[----:B--2---:R4:W-:Y:S02]  /*3fd0*/  STL [R1+0x4], R21 ;  /* 0x0000041501007387 */ /* 0x0049e40000100800 */
.L_x_209:
[----:B------:R-:W-:Y:S05]  /*3fe0*/  BSYNC.RECONVERGENT B0 ;  /* 0x0000000000007941 */ /* 0x000fea0003800200 */
.L_x_208:
        /* <DEDUP_REMOVED lines=15> */
.L_x_215:
[----:B------:R-:W-:Y:S05]  /*40e0*/  BSYNC.RECONVERGENT B1 ;  /* 0x0000000000017941 */ /* 0x000fea0003800200 */
.L_x_214:
[----:B01234-:R-:W2:Y:S04]  /*40f0*/  LDL R20, [R22] ;  /* 0x0000000016147983 */ /* 0x01fea80000100800 */
[----:B--2---:R0:W-:Y:S04]  /*4100*/  STL [R1], R20 ;  /* 0x0000001401007387 */ /* 0x0041e80000100800 */
[----:B------:R-:W2:Y:S04]  /*4110*/  LDL R21, [R22+0x4] ;  /* 0x0000040016157983 */ /* 0x000ea80000100800 */
[----:B--2---:R0:W-:Y:S02]  /*4120*/  STL [R1+0x4], R21 ;  /* 0x0000041501007387 */ /* 0x0041e40000100800 */
.L_x_213:
[----:B------:R-:W-:Y:S05]  /*4130*/  BSYNC.RECONVERGENT B0 ;  /* 0x0000000000007941 */ /* 0x000fea0003800200 */
.L_x_212:
        /* <DEDUP_REMOVED lines=8> */
[----:B------:R-:W-:Y:S01]  /*41c0*/  VIADD R26, R1, 0x38 ;  /* 0x00000038011a7836 */ /* 0x000fe20000000000 */
[----:B------:R-:W-:Y:S03]  /*41d0*/  BSSY.RECONVERGENT B1, `(.L_x_218) ;  /* 0x0000007000017945 */ /* 0x000fe60003800200 */
[----:B------:R-:W-:-:S08]  /*41e0*/  IMAD.MOV.U32 R22, RZ, RZ, R26 ;  /* 0x000000ffff167224 */ /* 0x000fd000078e001a */
[----:B------:R-:W-:Y:S05]  /*41f0*/  @!P0 BRA `(.L_x_219) ;  /* 0x0000000000108947 */ /* 0x000fea0003800000 */
[----:B------:R-:W-:Y:S01]  /*4200*/  FSETP.GEU.AND P0, PT, R10, R20, PT ;  /* 0x000000140a00720b */ /* 0x000fe20003f0e000 */
[----:B------:R-:W-:-:S12]  /*4210*/  IMAD.MOV.U32 R22, RZ, RZ, R1 ;  /* 0x000000ffff167224 */ /* 0x000fd800078e0001 */
[----:B------:R-:W-:-:S04]  /*4220*/  @P0 ISETP.GE.AND P1, PT, R21, R11, PT ;  /* 0x0000000b1500020c */ /* 0x000fc80003f26270 */
[----:B------:R-:W-:-:S09]  /*4230*/  @P0 SEL R22, R26, R1, !P1 ;  /* 0x000000011a160207 */ /* 0x000fd20004800000 */
.L_x_219:
[----:B------:R-:W-:Y:S05]  /*4240*/  BSYNC.RECONVERGENT B1 ;  /* 0x0000000000017941 */ /* 0x000fea0003800200 */
.L_x_218:
[----:B01234-:R-:W2:Y:S04]  /*4250*/  LDL R20, [R22] ;  /* 0x0000000016147983 */ /* 0x01fea80000100800 */
[----:B--2---:R0:W-:Y:S04]  /*4260*/  STL [R1], R20 ;  /* 0x0000001401007387 */ /* 0x0041e80000100800 */
[----:B------:R-:W2:Y:S04]  /*4270*/  LDL R21, [R22+0x4] ;  /* 0x0000040016157983 */ /* 0x000ea80000100800 */
[----:B--2---:R0:W-:Y:S02]  /*4280*/  STL [R1+0x4], R21 ;  /* 0x0000041501007387 */ /* 0x0041e40000100800 */
.L_x_217:
[----:B------:R-:W-:Y:S05]  /*4290*/  BSYNC.RECONVERGENT B0 ;  /* 0x0000000000007941 */ /* 0x000fea0003800200 */
.L_x_216:
[----:B------:R-:W-:Y:S01]  /*42a0*/  VIADD R22, R24, 0x6 ;  /* 0x0000000618167836 */ /* 0x000fe20000000000 */
[----:B------:R-:W-:Y:S04]  /*42b0*/  BSSY.RECONVERGENT B0, `(.L_x_220) ;  /* 0x0000014000007945 */ /* 0x000fe80003800200 */
[----:B------:R-:W-:-:S13]  /*42c0*/  ISETP.GE.U32.AND P0, PT, R22, UR7, PT ;  /* 0x0000000716007c0c */ /* 0x000fda000bf06070 */
[----:B------:R0:W-:Y:S01]  /*42d0*/  @P0 STL.64 [R1+0x40], R20 ;  /* 0x0000401401000387 */ /* 0x0001e20000100a00 */
[----:B------:R-:W-:Y:S01]  /*42e0*/  @P0 IMAD.MOV.U32 R13, RZ, RZ, R21 ;  /* 0x000000ffff0d0224 */ /* 0x000fe200078e0015 */
[----:B------:R-:W-:Y:S01]  /*42f0*/  @P0 MOV R12, R20 ;  /* 0x00000014000c0202 */ /* 0x000fe20000000f00 */
        /* <DEDUP_REMOVED lines=10> */
.L_x_223:
[----:B------:R-:W-:Y:S05]  /*43a0*/  BSYNC.RECONVERGENT B1 ;  /* 0x0000000000017941 */ /* 0x000fea0003800200 */
.L_x_222:
[----:B01234-:R-:W2:Y:S04]  /*43b0*/  LDL R20, [R23] ;  /* 0x0000000017147983 */ /* 0x01fea80000100800 */
[----:B--2---:R0:W-:Y:S04]  /*43c0*/  STL [R1], R20 ;  /* 0x0000001401007387 */ /* 0x0041e80000100800 */
[----:B------:R-:W2:Y:S04]  /*43d0*/  LDL R21, [R23+0x4] ;  /* 0x0000040017157983 */ /* 0x000ea80000100800 */
[----:B--2---:R0:W-:Y:S02]  /*43e0*/  STL [R1+0x4], R21 ;  /* 0x0000041501007387 */ /* 0x0041e40000100800 */
.L_x_221:
[----:B------:R-:W-:Y:S05]  /*43f0*/  BSYNC.RECONVERGENT B0 ;  /* 0x0000000000007941 */ /* 0x000fea0003800200 */
.L_x_220:
        /* <DEDUP_REMOVED lines=16> */
.L_x_227:
[----:B------:R-:W-:Y:S05]  /*4500*/  BSYNC.RECONVERGENT B1 ;  /* 0x0000000000017941 */ /* 0x000fea0003800200 */
.L_x_226:
[----:B01234-:R-:W2:Y:S04]  /*4510*/  LDL R20, [R23] ;  /* 0x0000000017147983 */ /* 0x01fea80000100800 */
[----:B--2---:R0:W-:Y:S04]  /*4520*/  STL [R1], R20 ;  /* 0x0000001401007387 */ /* 0x0041e80000100800 */
[----:B------:R-:W2:Y:S04]  /*4530*/  LDL R22, [R23+0x4] ;  /* 0x0000040017167983 */ /* 0x000ea80000100800 */
[----:B--2---:R0:W-:Y:S02]  /*4540*/  STL [R1+0x4], R22 ;  /* 0x0000041601007387 */ /* 0x0041e40000100800 */
.L_x_225:
[----:B------:R-:W-:Y:S05]  /*4550*/  BSYNC.RECONVERGENT B0 ;  /* 0x0000000000007941 */ /* 0x000fea0003800200 */
.L_x_224:
[----:B------:R-:W-:Y:S01]  /*4560*/  ISETP.GE.U32.AND P0, PT, R24, UR7, PT ;  /* 0x0000000718007c0c */ /* 0x000fe2000bf06070 */
[----:B------:R-:W-:-:S12]  /*4570*/  BSSY.RECONVERGENT B0, `(.L_x_228) ;  /* 0x0000201000007945 */ /* 0x000fd80003800200 */
[----:B------:R-:W-:Y:S05]  /*4580*/  @P0 BRA `(.L_x_229) ;  /* 0x0000001c00fc0947 */ /* 0x000fea0003800000 */
[----:B------:R-:W-:Y:S01]  /*4590*/  FSETP.GEU.AND P0, PT, R18, R16, PT ;  /* 0x000000101200720b */ /* 0x000fe20003f0e000 */
[----:B------:R-:W-:Y:S04]  /*45a0*/  BSSY.RECONVERGENT B1, `(.L_x_230) ;  /* 0x0000015000017945 */ /* 0x000fe80003800200 */
[----:B------:R-:W-:Y:S08]  /*45b0*/  BSSY.RELIABLE B2, `(.L_x_231) ;  /* 0x0000009000027945 */ /* 0x000ff00003800100 */
[----:B------:R-:W-:Y:S05]  /*45c0*/  @!P0 BRA `(.L_x_232) ;  /* 0x00000000001c8947 */ /* 0x000fea0003800000 */
[----:B------:R-:W-:Y:S01]  /*45d0*/  ISETP.GE.AND P0, PT, R19, R17, PT ;  /* 0x000000111300720c */ /* 0x000fe20003f06270 */
[--C-:B------:R-:W-:Y:S02]  /*45e0*/  IMAD.MOV.U32 R61, RZ, RZ, R16.reuse ;  /* 0x000000ffff3d7224 */ /* 0x100fe400078e0010 */
[----:B------:R-:W-:Y:S01]  /*45f0*/  IMAD.MOV.U32 R43, RZ, RZ, R17 ;  /* 0x000000ffff2b7224 */ /* 0x000fe200078e0011 */
[----:B------:R-:W-:Y:S01]  /*4600*/  FSETP.LT.OR P0, PT, R16, R18, P0 ;  /* 0x000000121000720b */ /* 0x000fe20000701400 */
[----:B------:R-:W-:-:S12]  /*4610*/  IMAD.MOV.U32 R42, RZ, RZ, R16 ;  /* 0x000000ffff2a7224 */ /* 0x000fd800078e0010 */
[----:B------:R-:W-:Y:S05]  /*4620*/  @P0 BREAK.RELIABLE B2 ;  /* 0x0000000000020942 */ /* 0x000fea0003800100 */
[----:B------:R-:W-:Y:S05]  /*4630*/  @P0 BRA `(.L_x_233) ;  /* 0x00000000002c0947 */ /* 0x000fea0003800000 */
.L_x_232:
[----:B------:R-:W-:Y:S05]  /*4640*/  BSYNC.RELIABLE B2 ;  /* 0x0000000000027941 */ /* 0x000fea0003800100 */
.L_x_231:
[----:B------:R-:W-:Y:S02]  /*4650*/  IMAD.MOV.U32 R33, RZ, RZ, R19 ;  /* 0x000000ffff217224 */ /* 0x000fe400078e0013 */
[----:B------:R-:W-:Y:S02]  /*4660*/  IMAD.MOV.U32 R34, RZ, RZ, R16 ;  /* 0x000000ffff227224 */ /* 0x000fe400078e0010 */
[----:B------:R-:W-:Y:S02]  /*4670*/  IMAD.MOV.U32 R35, RZ, RZ, R17 ;  /* 0x000000ffff237224 */ /* 0x000fe400078e0011 */
[----:B------:R-:W-:Y:S02]  /*4680*/  IMAD.MOV.U32 R42, RZ, RZ, R32 ;  /* 0x000000ffff2a7224 */ /* 0x000fe400078e0020 */
[----:B------:R-:W-:Y:S01]  /*4690*/  IMAD.MOV.U32 R61, RZ, RZ, R18 ;  /* 0x000000ffff3d7224 */ /* 0x000fe200078e0012 */
[----:B------:R5:W-:Y:S01]  /*46a0*/  STL.128 [R1+0x10], R32 ;  /* 0x0000102001007387 */ /* 0x000be20000100c00 */
[----:B------:R-:W-:-:S02]  /*46b0*/  IMAD.MOV.U32 R43, RZ, RZ, R19 ;  /* 0x000000ffff2b7224 */ /* 0x000fc400078e0013 */
[----:B------:R-:W-:Y:S02]  /*46c0*/  IMAD.MOV.U32 R19, RZ, RZ, R17 ;  /* 0x000000ffff137224 */ /* 0x000fe400078e0011 */
[--C-:B------:R-:W-:Y:S02]  /*46d0*/  IMAD.MOV.U32 R18, RZ, RZ, R16.reuse ;  /* 0x000000ffff127224 */ /* 0x100fe400078e0010 */
[----:B-----5:R-:W-:-:S07]  /*46e0*/  IMAD.MOV.U32 R32, RZ, RZ, R16 ;  /* 0x000000ffff207224 */ /* 0x020fce00078e0010 */
.L_x_233:
[----:B------:R-:W-:Y:S05]  /*46f0*/  BSYNC.RECONVERGENT B1 ;  /* 0x0000000000017941 */ /* 0x000fea0003800200 */
.L_x_230:
[----:B------:R-:W-:Y:S01]  /*4700*/  FSETP.GEU.AND P0, PT, R6, R4, PT ;  /* 0x000000040600720b */ /* 0x000fe20003f0e000 */
[----:B------:R-:W-:Y:S04]  /*4710*/  BSSY.RECONVERGENT B1, `(.L_x_234) ;  /* 0x0000013000017945 */ /* 0x000fe80003800200 */
[----:B------:R-:W-:Y:S08]  /*4720*/  BSSY.RELIABLE B2, `(.L_x_235) ;  /* 0x0000008000027945 */ /* 0x000ff00003800100 */
[----:B------:R-:W-:Y:S05]  /*4730*/  @!P0 BRA `(.L_x_236) ;  /* 0x0000000000188947 */ /* 0x000fea0003800000 */
[----:B------:R-:W-:Y:S01]  /*4740*/  ISETP.GE.AND P0, PT, R7, R5, PT ;  /* 0x000000050700720c */ /* 0x000fe20003f06270 */
[----:B01234-:R-:W-:Y:S02]  /*4750*/  IMAD.MOV.U32 R21, RZ, RZ, R7 ;  /* 0x000000ffff157224 */ /* 0x01ffe400078e0007 */
[----:B------:R-:W-:Y:S01]  /*4760*/  IMAD.MOV.U32 R20, RZ, RZ, R6 ;  /* 0x000000ffff147224 */ /* 0x000fe200078e0006 */
[----:B------:R-:W-:-:S13]  /*4770*/  FSETP.LT.OR P0, PT, R4, R6, P0 ;  /* 0x000000060400720b */ /* 0x000fda0000701400 */
[----:B------:R-:W-:Y:S05]  /*4780*/  @P0 BREAK.RELIABLE B2 ;  /* 0x0000000000020942 */ /* 0x000fea0003800100 */
[----:B------:R-:W-:Y:S05]  /*4790*/  @P0 BRA `(.L_x_237) ;  /* 0x0000000000280947 */ /* 0x000fea0003800000 */
.L_x_236:
[----:B------:R-:W-:Y:S05]  /*47a0*/  BSYNC.RELIABLE B2 ;  /* 0x0000000000027941 */ /* 0x000fea0003800100 */
.L_x_235:
[----:B------:R-:W-:Y:S01]  /*47b0*/  MOV R24, R6 ;  /* 0x0000000600187202 */ /* 0x000fe20000000f00 */
[----:B------:R-:W-:Y:S02]  /*47c0*/  IMAD.MOV.U32 R25, RZ, RZ, R7 ;  /* 0x000000ffff197224 */ /* 0x000fe400078e0007 */
[--C-:B------:R-:W-:Y:S02]  /*47d0*/  IMAD.MOV.U32 R26, RZ, RZ, R4.reuse ;  /* 0x000000ffff1a7224 */ /* 0x100fe400078e0004 */
[--C-:B------:R-:W-:Y:S02]  /*47e0*/  IMAD.MOV.U32 R27, RZ, RZ, R5.reuse ;  /* 0x000000ffff1b7224 */ /* 0x100fe400078e0005 */
[----:B01234-:R-:W-:Y:S02]  /*47f0*/  IMAD.MOV.U32 R21, RZ, RZ, R5 ;  /* 0x000000ffff157224 */ /* 0x01ffe400078e0005 */
[----:B------:R-:W-:Y:S01]  /*4800*/  IMAD.MOV.U32 R20, RZ, RZ, R4 ;  /* 0x000000ffff147224 */ /* 0x000fe200078e0004 */
[----:B------:R0:W-:Y:S01]  /*4810*/  STL.128 [R1+0x20], R24 ;  /* 0x0000201801007387 */ /* 0x0001e20000100c00 */
[----:B------:R-:W-:-:S02]  /*4820*/  IMAD.MOV.U32 R5, RZ, RZ, R7 ;  /* 0x000000ffff057224 */ /* 0x000fc400078e0007 */
[----:B------:R-:W-:-:S07]  /*4830*/  IMAD.MOV.U32 R4, RZ, RZ, R6 ;  /* 0x000000ffff047224 */ /* 0x000fce00078e0006 */
.L_x_237:
[----:B------:R-:W-:Y:S05]  /*4840*/  BSYNC.RECONVERGENT B1 ;  /* 0x0000000000017941 */ /* 0x000fea0003800200 */
.L_x_234:
[----:B------:R-:W-:Y:S01]  /*4850*/  FSETP.GEU.AND P0, PT, R10, R8, PT ;  /* 0x000000080a00720b */ /* 0x000fe20003f0e000 */
[----:B------:R-:W-:Y:S04]  /*4860*/  BSSY.RECONVERGENT B1, `(.L_x_238) ;  /* 0x0000013000017945 */ /* 0x000fe80003800200 */
[----:B------:R-:W-:Y:S08]  /*4870*/  BSSY.RELIABLE B2, `(.L_x_239) ;  /* 0x0000008000027945 */ /* 0x000ff00003800100 */
[----:B------:R-:W-:Y:S05]  /*4880*/  @!P0 BRA `(.L_x_240) ;  /* 0x0000000000188947 */ /* 0x000fea0003800000 */
[----:B------:R-:W-:Y:S01]  /*4890*/  ISETP.GE.AND P0, PT, R11, R9, PT ;  /* 0x000000090b00720c */ /* 0x000fe20003f06270 */
[----:B0-----:R-:W-:Y:S02]  /*48a0*/  IMAD.MOV.U32 R25, RZ, RZ, R11 ;  /* 0x000000ffff197224 */ /* 0x001fe400078e000b */
[----:B------:R-:W-:Y:S01]  /*48b0*/  IMAD.MOV.U32 R24, RZ, RZ, R10 ;  /* 0x000000ffff187224 */ /* 0x000fe200078e000a */
[----:B------:R-:W-:-:S13]  /*48c0*/  FSETP.LT.OR P0, PT, R8, R10, P0 ;  /* 0x0000000a0800720b */ /* 0x000fda0000701400 */
[----:B------:R-:W-:Y:S05]  /*48d0*/  @P0 BREAK.RELIABLE B2 ;  /* 0x0000000000020942 */ /* 0x000fea0003800100 */
[----:B------:R-:W-:Y:S05]  /*48e0*/  @P0 BRA `(.L_x_241) ;  /* 0x0000000000280947 */ /* 0x000fea0003800000 */
.L_x_240:
[----:B------:R-:W-:Y:S05]  /*48f0*/  BSYNC.RELIABLE B2 ;  /* 0x0000000000027941 */ /* 0x000fea0003800100 */
.L_x_239:
[----:B------:R-:W-:Y:S02]  /*4900*/  IMAD.MOV.U32 R28, RZ, RZ, R10 ;  /* 0x000000ffff1c7224 */ /* 0x000fe400078e000a */
[----:B------:R-:W-:Y:S02]  /*4910*/  IMAD.MOV.U32 R29, RZ, RZ, R11 ;  /* 0x000000ffff1d7224 */ /* 0x000fe400078e000b */
[--C-:B------:R-:W-:Y:S02]  /*4920*/  IMAD.MOV.U32 R30, RZ, RZ, R8.reuse ;  /* 0x000000ffff1e7224 */ /* 0x100fe400078e0008 */
[--C-:B------:R-:W-:Y:S02]  /*4930*/  IMAD.MOV.U32 R31, RZ, RZ, R9.reuse ;  /* 0x000000ffff1f7224 */ /* 0x100fe400078e0009 */
[----:B0-----:R-:W-:Y:S02]  /*4940*/  IMAD.MOV.U32 R25, RZ, RZ, R9 ;  /* 0x000000ffff197224 */ /* 0x001fe400078e0009 */
[----:B------:R-:W-:Y:S01]  /*4950*/  IMAD.MOV.U32 R24, RZ, RZ, R8 ;  /* 0x000000ffff187224 */ /* 0x000fe200078e0008 */
[----:B------:R0:W-:Y:S01]  /*4960*/  STL.128 [R1+0x30], R28 ;  /* 0x0000301c01007387 */ /* 0x0001e20000100c00 */
[----:B------:R-:W-:-:S02]  /*4970*/  IMAD.MOV.U32 R9, RZ, RZ, R11 ;  /* 0x000000ffff097224 */ /* 0x000fc400078e000b */
[----:B------:R-:W-:-:S07]  /*4980*/  IMAD.MOV.U32 R8, RZ, RZ, R10 ;  /* 0x000000ffff087224 */ /* 0x000fce00078e000a */
.L_x_241:
[----:B------:R-:W-:Y:S05]  /*4990*/  BSYNC.RECONVERGENT B1 ;  /* 0x0000000000017941 */ /* 0x000fea0003800200 */
.L_x_238:
        /* <DEDUP_REMOVED lines=10> */
.L_x_244:
[----:B------:R-:W-:Y:S05]  /*4a40*/  BSYNC.RELIABLE B2 ;  /* 0x0000000000027941 */ /* 0x000fea0003800100 */
.L_x_243:
[----:B------:R-:W-:Y:S01]  /*4a50*/  IMAD.MOV.U32 R36, RZ, RZ, R14 ;  /* 0x000000ffff247224 */ /* 0x000fe200078e000e */
[----:B0-----:R-:W-:Y:S01]  /*4a60*/  MOV R29, R13 ;  /* 0x0000000d001d7202 */ /* 0x001fe20000000f00 */
[----:B------:R-:W-:Y:S02]  /*4a70*/  IMAD.MOV.U32 R37, RZ, RZ, R15 ;  /* 0x000000ffff257224 */ /* 0x000fe400078e000f */
[--C-:B------:R-:W-:Y:S02]  /*4a80*/  IMAD.MOV.U32 R38, RZ, RZ, R12.reuse ;  /* 0x000000ffff267224 */ /* 0x100fe400078e000c */
[----:B------:R-:W-:Y:S02]  /*4a90*/  IMAD.MOV.U32 R39, RZ, RZ, R13 ;  /* 0x000000ffff277224 */ /* 0x000fe400078e000d */
[----:B------:R-:W-:Y:S02]  /*4aa0*/  IMAD.MOV.U32 R28, RZ, RZ, R12 ;  /* 0x000000ffff1c7224 */ /* 0x000fe400078e000c */
[----:B------:R-:W-:Y:S01]  /*4ab0*/  IMAD.MOV.U32 R13, RZ, RZ, R15 ;  /* 0x000000ffff0d7224 */ /* 0x000fe200078e000f */
[----:B------:R0:W-:Y:S01]  /*4ac0*/  STL.128 [R1+0x40], R36 ;  /* 0x0000402401007387 */ /* 0x0001e20000100c00 */
[----:B------:R-:W-:-:S07]  /*4ad0*/  IMAD.MOV.U32 R12, RZ, RZ, R14 ;  /* 0x000000ffff0c7224 */ /* 0x000fce00078e000e */
.L_x_245:
[----:B------:R-:W-:Y:S05]  /*4ae0*/  BSYNC.RECONVERGENT B1 ;  /* 0x0000000000017941 */ /* 0x000fea0003800200 */
.L_x_242:
[----:B------:R-:W-:Y:S01]  /*4af0*/  FSETP.GEU.AND P0, PT, R4, R18, PT ;  /* 0x000000120400720b */ /* 0x000fe20003f0e000 */
[----:B------:R-:W-:Y:S04]  /*4b00*/  BSSY.RECONVERGENT B1, `(.L_x_246) ;  /* 0x0000011000017945 */ /* 0x000fe80003800200 */
[----:B------:R-:W-:Y:S08]  /*4b10*/  BSSY.RELIABLE B2, `(.L_x_247) ;  /* 0x0000008000027945 */ /* 0x000ff00003800100 */
[----:B------:R-:W-:Y:S05]  /*4b20*/  @!P0 BRA `(.L_x_248) ;  /* 0x0000000000188947 */ /* 0x000fea0003800000 */
[----:B------:R-:W-:Y:S01]  /*4b30*/  ISETP.GE.AND P0, PT, R5, R19, PT ;  /* 0x000000130500720c */ /* 0x000fe20003f06270 */
[----:B------:R-:W-:Y:S02]  /*4b40*/  IMAD.MOV.U32 R23, RZ, RZ, R5 ;  /* 0x000000ffff177224 */ /* 0x000fe400078e0005 */
[----:B------:R-:W-:Y:S01]  /*4b50*/  IMAD.MOV.U32 R22, RZ, RZ, R4 ;  /* 0x000000ffff167224 */ /* 0x000fe200078e0004 */
[----:B------:R-:W-:-:S13]  /*4b60*/  FSETP.LT.OR P0, PT, R18, R4, P0 ;  /* 0x000000041200720b */ /* 0x000fda0000701400 */
[----:B------:R-:W-:Y:S05]  /*4b70*/  @P0 BREAK.RELIABLE B2 ;  /* 0x0000000000020942 */ /* 0x000fea0003800100 */
[----:B------:R-:W-:Y:S05]  /*4b80*/  @P0 BRA `(.L_x_249) ;  /* 0x0000000000200947 */ /* 0x000fea0003800000 */
.L_x_248:
[----:B------:R-:W-:Y:S05]  /*4b90*/  BSYNC.RELIABLE B2 ;  /* 0x0000000000027941 */ /* 0x000fea0003800100 */
.L_x_247:
[--C-:B------:R-:W-:Y:S01]  /*4ba0*/  IMAD.MOV.U32 R33, RZ, RZ, R19.reuse ;  /* 0x000000ffff217224 */ /* 0x100fe200078e0013 */
[----:B------:R1:W-:Y:S01]  /*4bb0*/  STL.64 [R1+0x18], R4 ;  /* 0x0000180401007387 */ /* 0x0003e20000100a00 */
[----:B------:R-:W-:Y:S02]  /*4bc0*/  IMAD.MOV.U32 R23, RZ, RZ, R19 ;  /* 0x000000ffff177224 */ /* 0x000fe400078e0013 */
[----:B------:R-:W-:Y:S01]  /*4bd0*/  IMAD.MOV.U32 R22, RZ, RZ, R18 ;  /* 0x000000ffff167224 */ /* 0x000fe200078e0012 */
[----:B------:R1:W-:Y:S01]  /*4be0*/  STL.64 [R1+0x20], R32 ;  /* 0x0000202001007387 */ /* 0x0003e20000100a00 */
[----:B------:R-:W-:Y:S02]  /*4bf0*/  IMAD.MOV.U32 R19, RZ, RZ, R5 ;  /* 0x000000ffff137224 */ /* 0x000fe400078e0005 */
[----:B------:R-:W-:-:S07]  /*4c00*/  IMAD.MOV.U32 R18, RZ, RZ, R4 ;  /* 0x000000ffff127224 */ /* 0x000fce00078e0004 */
.L_x_249:
[----:B------:R-:W-:Y:S05]  /*4c10*/  BSYNC.RECONVERGENT B1 ;  /* 0x0000000000017941 */ /* 0x000fea0003800200 */
.L_x_246:
        /* <DEDUP_REMOVED lines=10> */
.L_x_252:
[----:B------:R-:W-:Y:S05]  /*4cc0*/  BSYNC.RELIABLE B2 ;  /* 0x0000000000027941 */ /* 0x000fea0003800100 */
.L_x_251:
[----:B------:R-:W-:Y:S01]  /*4cd0*/  STL.64 [R1+0x28], R8 ;  /* 0x0000280801007387 */ /* 0x000fe20000100a00 */
[----:B------:R-:W-:Y:S02]  /*4ce0*/  IMAD.MOV.U32 R27, RZ, RZ, R21 ;  /* 0x000000ffff1b7224 */ /* 0x000fe400078e0015 */
[----:B------:R-:W-:Y:S01]  /*4cf0*/  IMAD.MOV.U32 R26, RZ, RZ, R20 ;  /* 0x000000ffff1a7224 */ /* 0x000fe200078e0014 */
[----:B------:R2:W-:Y:S02]  /*4d00*/  STL.64 [R1+0x30], R20 ;  /* 0x0000301401007387 */ /* 0x0005e40000100a00 */
[----:B--2---:R-:W-:Y:S02]  /*4d10*/  IMAD.MOV.U32 R21, RZ, RZ, R9 ;  /* 0x000000ffff157224 */ /* 0x004fe400078e0009 */
[----:B------:R-:W-:-:S07]  /*4d20*/  IMAD.MOV.U32 R20, RZ, RZ, R8 ;  /* 0x000000ffff147224 */ /* 0x000fce00078e0008 */
.L_x_253:
[----:B------:R-:W-:Y:S05]  /*4d30*/  BSYNC.RECONVERGENT B1 ;  /* 0x0000000000017941 */ /* 0x000fea0003800200 */
.L_x_250:
        /* <DEDUP_REMOVED lines=10> */
.L_x_256:
[----:B------:R-:W-:Y:S05]  /*4de0*/  BSYNC.RELIABLE B2 ;  /* 0x0000000000027941 */ /* 0x000fea0003800100 */
.L_x_255:
[----:B------:R-:W-:Y:S01]  /*4df0*/  STL.64 [R1+0x38], R12 ;  /* 0x0000380c01007387 */ /* 0x000fe20000100a00 */
[----:B------:R-:W-:Y:S02]  /*4e00*/  IMAD.MOV.U32 R31, RZ, RZ, R25 ;  /* 0x000000ffff1f7224 */ /* 0x000fe400078e0019 */
[----:B------:R-:W-:Y:S01]  /*4e10*/  IMAD.MOV.U32 R30, RZ, RZ, R24 ;  /* 0x000000ffff1e7224 */ /* 0x000fe200078e0018 */
[----:B------:R2:W-:Y:S02]  /*4e20*/  STL.64 [R1+0x40], R24 ;  /* 0x0000401801007387 */ /* 0x0005e40000100a00 */
[----:B--2---:R-:W-:Y:S02]  /*4e30*/  IMAD.MOV.U32 R25, RZ, RZ, R13 ;  /* 0x000000ffff197224 */ /* 0x004fe400078e000d */
[----:B------:R-:W-:-:S07]  /*4e40*/  IMAD.MOV.U32 R24, RZ, RZ, R12 ;  /* 0x000000ffff187224 */ /* 0x000fce00078e000c */
.L_x_257:
[----:B------:R-:W-:Y:S05]  /*4e50*/  BSYNC.RECONVERGENT B1 ;  /* 0x0000000000017941 */ /* 0x000fea0003800200 */
.L_x_254:
[----:B------:R-:W-:Y:S01]  /*4e60*/  FSETP.GEU.AND P0, PT, R18, R61, PT ;  /* 0x0000003d1200720b */ /* 0x000fe20003f0e000 */
[----:B------:R-:W-:Y:S04]  /*4e70*/  BSSY.RECONVERGENT B1, `(.L_x_258) ;  /* 0x0000011000017945 */ /* 0x000fe80003800200 */
[----:B------:R-:W-:Y:S08]  /*4e80*/  BSSY.RELIABLE B2, `(.L_x_259) ;  /* 0x0000008000027945 */ /* 0x000ff00003800100 */
[----:B------:R-:W-:Y:S05]  /*4e90*/  @!P0 BRA `(.L_x_260) ;  /* 0x0000000000188947 */ /* 0x000fea0003800000 */
[----:B------:R-:W-:Y:S01]  /*4ea0*/  ISETP.GE.AND P0, PT, R19, R43, PT ;  /* 0x0000002b1300720c */ /* 0x000fe20003f06270 */
[----:B------:R-:W-:Y:S01]  /*4eb0*/  IMAD.MOV.U32 R7, RZ, RZ, R43 ;  /* 0x000000ffff077224 */ /* 0x000fe200078e002b */
[----:B------:R-:W-:Y:S02]  /*4ec0*/  MOV R6, R61 ;  /* 0x0000003d00067202 */ /* 0x000fe40000000f00 */
[----:B------:R-:W-:-:S13]  /*4ed0*/  FSETP.LT.OR P0, PT, R61, R18, P0 ;  /* 0x000000123d00720b */ /* 0x000fda0000701400 */
[----:B------:R-:W-:Y:S05]  /*4ee0*/  @P0 BREAK.RELIABLE B2 ;  /* 0x0000000000020942 */ /* 0x000fea0003800100 */
[----:B------:R-:W-:Y:S05]  /*4ef0*/  @P0 BRA `(.L_x_261) ;  /* 0x0000000000200947 */ /* 0x000fea0003800000 */
.L_x_260:
[----:B------:R-:W-:Y:S05]  /*4f00*/  BSYNC.RELIABLE B2 ;  /* 0x0000000000027941 */ /* 0x000fea0003800100 */
.L_x_259:
[--C-:B------:R-:W-:Y:S02]  /*4f10*/  IMAD.MOV.U32 R40, RZ, RZ, R18.reuse ;  /* 0x000000ffff287224 */ /* 0x100fe400078e0012 */
[--C-:B------:R-:W-:Y:S02]  /*4f20*/  IMAD.MOV.U32 R41, RZ, RZ, R19.reuse ;  /* 0x000000ffff297224 */ /* 0x100fe400078e0013 */
[----:B------:R-:W-:Y:S02]  /*4f30*/  IMAD.MOV.U32 R7, RZ, RZ, R19 ;  /* 0x000000ffff077224 */ /* 0x000fe400078e0013 */
[----:B------:R-:W-:Y:S01]  /*4f40*/  IMAD.MOV.U32 R6, RZ, RZ, R18 ;  /* 0x000000ffff067224 */ /* 0x000fe200078e0012 */
[----:B------:R2:W-:Y:S01]  /*4f50*/  STL.128 [R1+0x10], R40 ;  /* 0x0000102801007387 */ /* 0x0005e20000100c00 */
[----:B------:R-:W-:Y:S02]  /*4f60*/  IMAD.MOV.U32 R19, RZ, RZ, R43 ;  /* 0x000000ffff137224 */ /* 0x000fe400078e002b */
[----:B------:R-:W-:-:S07]  /*4f70*/  IMAD.MOV.U32 R18, RZ, RZ, R61 ;  /* 0x000000ffff127224 */ /* 0x000fce00078e003d */
.L_x_261:
[----:B------:R-:W-:Y:S05]  /*4f80*/  BSYNC.RECONVERGENT B1 ;  /* 0x0000000000017941 */ /* 0x000fea0003800200 */
.L_x_258:
        /* <DEDUP_REMOVED lines=10> */
.L_x_264:
[----:B------:R-:W-:Y:S05]  /*5030*/  BSYNC.RELIABLE B2 ;  /* 0x0000000000027941 */ /* 0x000fea0003800100 */
.L_x_263:
[----:B------:R3:W-:Y:S01]  /*5040*/  STL.128 [R1+0x20], R20 ;  /* 0x0000201401007387 */ /* 0x0007e20000100c00 */
[----:B------:R-:W-:Y:S02]  /*5050*/  IMAD.MOV.U32 R9, RZ, RZ, R23 ;  /* 0x000000ffff097224 */ /* 0x000fe400078e0017 */
[----:B------:R-:W-:Y:S02]  /*5060*/  IMAD.MOV.U32 R8, RZ, RZ, R22 ;  /* 0x000000ffff087224 */ /* 0x000fe400078e0016 */
[----:B---3--:R-:W-:Y:S02]  /*5070*/  IMAD.MOV.U32 R23, RZ, RZ, R21 ;  /* 0x000000ffff177224 */ /* 0x008fe400078e0015 */
[----:B------:R-:W-:-:S07]  /*5080*/  IMAD.MOV.U32 R22, RZ, RZ, R20 ;  /* 0x000000ffff167224 */ /* 0x000fce00078e0014 */
.L_x_265:
[----:B------:R-:W-:Y:S05]  /*5090*/  BSYNC.RECONVERGENT B1 ;  /* 0x0000000000017941 */ /* 0x000fea0003800200 */
.L_x_262:
        /* <DEDUP_REMOVED lines=10> */
.L_x_268:
[----:B------:R-:W-:Y:S05]  /*5140*/  BSYNC.RELIABLE B2 ;  /* 0x0000000000027941 */ /* 0x000fea0003800100 */
.L_x_267:
[----:B------:R3:W-:Y:S01]  /*5150*/  STL.128 [R1+0x30], R24 ;  /* 0x0000301801007387 */ /* 0x0007e20000100c00 */
[----:B------:R-:W-:Y:S02]  /*5160*/  IMAD.MOV.U32 R21, RZ, RZ, R27 ;  /* 0x000000ffff157224 */ /* 0x000fe400078e001b */
[----:B------:R-:W-:Y:S02]  /*5170*/  IMAD.MOV.U32 R20, RZ, RZ, R26 ;  /* 0x000000ffff147224 */ /* 0x000fe400078e001a */
[----:B---3--:R-:W-:Y:S02]  /*5180*/  IMAD.MOV.U32 R27, RZ, RZ, R25 ;  /* 0x000000ffff1b7224 */ /* 0x008fe400078e0019 */
[----:B------:R-:W-:-:S07]  /*5190*/  IMAD.MOV.U32 R26, RZ, RZ, R24 ;  /* 0x000000ffff1a7224 */ /* 0x000fce00078e0018 */
.L_x_269:
[----:B------:R-:W-:Y:S05]  /*51a0*/  BSYNC.RECONVERGENT B1 ;  /* 0x0000000000017941 */ /* 0x000fea0003800200 */
.L_x_266:
        /* <DEDUP_REMOVED lines=10> */
.L_x_272:
[----:B------:R-:W-:Y:S05]  /*5250*/  BSYNC.RELIABLE B2 ;  /* 0x0000000000027941 */ /* 0x000fea0003800100 */
.L_x_271:
[----:B------:R3:W-:Y:S01]  /*5260*/  STL.128 [R1+0x40], R28 ;  /* 0x0000401c01007387 */ /* 0x0007e20000100c00 */
[----:B------:R-:W-:Y:S02]  /*5270*/  IMAD.MOV.U32 R13, RZ, RZ, R31 ;  /* 0x000000ffff0d7224 */ /* 0x000fe400078e001f */
[----:B------:R-:W-:Y:S02]  /*5280*/  IMAD.MOV.U32 R12, RZ, RZ, R30 ;  /* 0x000000ffff0c7224 */ /* 0x000fe400078e001e */
[----:B---3--:R-:W-:Y:S01]  /*5290*/  IMAD.MOV.U32 R31, RZ, RZ, R29 ;  /* 0x000000ffff1f7224 */ /* 0x008fe200078e001d */
[----:B------:R-:W-:-:S07]  /*52a0*/  MOV R30, R28 ;  /* 0x0000001c001e7202 */ /* 0x000fce0000000f00 */
.L_x_273:
[----:B------:R-:W-:Y:S05]  /*52b0*/  BSYNC.RECONVERGENT B1 ;  /* 0x0000000000017941 */ /* 0x000fea0003800200 */
.L_x_270:
        /* <DEDUP_REMOVED lines=10> */
.L_x_276:
[----:B------:R-:W-:Y:S05]  /*5360*/  BSYNC.RELIABLE B2 ;  /* 0x0000000000027941 */ /* 0x000fea0003800100 */
.L_x_275:
[----:B------:R-:W-:Y:S01]  /*5370*/  STL.64 [R1+0x18], R22 ;  /* 0x0000181601007387 */ /* 0x000fe20000100a00 */
[----:B------:R-:W-:Y:S02]  /*5380*/  IMAD.MOV.U32 R11, RZ, RZ, R19 ;  /* 0x000000ffff0b7224 */ /* 0x000fe400078e0013 */
[----:B------:R-:W-:Y:S01]  /*5390*/  IMAD.MOV.U32 R10, RZ, RZ, R18 ;  /* 0x000000ffff0a7224 */ /* 0x000fe200078e0012 */
[----:B------:R3:W-:Y:S02]  /*53a0*/  STL.64 [R1+0x20], R18 ;  /* 0x0000201201007387 */ /* 0x0007e40000100a00 */
[----:B---3--:R-:W-:Y:S02]  /*53b0*/  IMAD.MOV.U32 R19, RZ, RZ, R23 ;  /* 0x000000ffff137224 */ /* 0x008fe400078e0017 */
[----:B------:R-:W-:-:S07]  /*53c0*/  IMAD.MOV.U32 R18, RZ, RZ, R22 ;  /* 0x000000ffff127224 */ /* 0x000fce00078e0016 */
.L_x_277:
[----:B------:R-:W-:Y:S05]  /*53d0*/  BSYNC.RECONVERGENT B1 ;  /* 0x0000000000017941 */ /* 0x000fea0003800200 */
.L_x_274:
        /* <DEDUP_REMOVED lines=10> */
.L_x_280:
[----:B------:R-:W-:Y:S05]  /*5480*/  BSYNC.RELIABLE B2 ;  /* 0x0000000000027941 */ /* 0x000fea0003800100 */
.L_x_279:
[----:B------:R-:W-:Y:S01]  /*5490*/  STL.64 [R1+0x28], R26 ;  /* 0x0000281a01007387 */ /* 0x000fe20000100a00 */
[----:B------:R-:W-:Y:S02]  /*54a0*/  IMAD.MOV.U32 R23, RZ, RZ, R9 ;  /* 0x000000ffff177224 */ /* 0x000fe400078e0009 */
[----:B------:R-:W-:Y:S01]  /*54b0*/  IMAD.MOV.U32 R22, RZ, RZ, R8 ;  /* 0x000000ffff167224 */ /* 0x000fe200078e0008 */
[----:B------:R3:W-:Y:S02]  /*54c0*/  STL.64 [R1+0x30], R8 ;  /* 0x0000300801007387 */ /* 0x0007e40000100a00 */
[----:B---3--:R-:W-:Y:S02]  /*54d0*/  IMAD.MOV.U32 R9, RZ, RZ, R27 ;  /* 0x000000ffff097224 */ /* 0x008fe400078e001b */
[----:B------:R-:W-:-:S07]  /*54e0*/  IMAD.MOV.U32 R8, RZ, RZ, R26 ;  /* 0x000000ffff087224 */ /* 0x000fce00078e001a */
.L_x_281:
[----:B------:R-:W-:Y:S05]  /*54f0*/  BSYNC.RECONVERGENT B1 ;  /* 0x0000000000017941 */ /* 0x000fea0003800200 */
.L_x_278:
        /* <DEDUP_REMOVED lines=10> */
.L_x_284:
[----:B------:R-:W-:Y:S05]  /*55a0*/  BSYNC.RELIABLE B2 ;  /* 0x0000000000027941 */ /* 0x000fea0003800100 */
.L_x_283:
[----:B------:R-:W-:Y:S01]  /*55b0*/  STL.64 [R1+0x38], R30 ;  /* 0x0000381e01007387 */ /* 0x000fe20000100a00 */
[----:B------:R-:W-:Y:S02]  /*55c0*/  IMAD.MOV.U32 R15, RZ, RZ, R21 ;  /* 0x000000ffff0f7224 */ /* 0x000fe400078e0015 */
[----:B------:R-:W-:Y:S01]  /*55d0*/  IMAD.MOV.U32 R14, RZ, RZ, R20 ;  /* 0x000000ffff0e7224 */ /* 0x000fe200078e0014 */
[----:B------:R3:W-:Y:S02]  /*55e0*/  STL.64 [R1+0x40], R20 ;  /* 0x0000401401007387 */ /* 0x0007e40000100a00 */
[----:B---3--:R-:W-:Y:S02]  /*55f0*/  IMAD.MOV.U32 R21, RZ, RZ, R31 ;  /* 0x000000ffff157224 */ /* 0x008fe400078e001f */
[----:B------:R-:W-:-:S07]  /*5600*/  IMAD.MOV.U32 R20, RZ, RZ, R30 ;  /* 0x000000ffff147224 */ /* 0x000fce00078e001e */
.L_x_285:
[----:B------:R-:W-:Y:S05]  /*5610*/  BSYNC.RECONVERGENT B1 ;  /* 0x0000000000017941 */ /* 0x000fea0003800200 */
.L_x_282:
        /* <DEDUP_REMOVED lines=10> */
.L_x_288:
[----:B------:R-:W-:Y:S05]  /*56c0*/  BSYNC.RELIABLE B2 ;  /* 0x0000000000027941 */ /* 0x000fea0003800100 */
.L_x_287:
[----:B-1----:R-:W-:Y:S01]  /*56d0*/  IMAD.MOV.U32 R4, RZ, RZ, R18 ;  /* 0x000000ffff047224 */ /* 0x002fe200078e0012 */
[----:B------:R-:W-:Y:S01]  /*56e0*/  MOV R26, R18 ;  /* 0x00000012001a7202 */ /* 0x000fe20000000f00 */
[--C-:B------:R-:W-:Y:S02]  /*56f0*/  IMAD.MOV.U32 R5, RZ, RZ, R19.reuse ;  /* 0x000000ffff057224 */ /* 0x100fe400078e0013 */
[----:B------:R-:W-:Y:S02]  /*5700*/  IMAD.MOV.U32 R27, RZ, RZ, R19 ;  /* 0x000000ffff1b7224 */ /* 0x000fe400078e0013 */
[----:B------:R-:W-:Y:S01]  /*5710*/  IMAD.MOV.U32 R19, RZ, RZ, R7 ;  /* 0x000000ffff137224 */ /* 0x000fe200078e0007 */
[----:B------:R3:W-:Y:S01]  /*5720*/  STL.128 [R1+0x10], R4 ;  /* 0x0000100401007387 */ /* 0x0007e20000100c00 */
[----:B------:R-:W-:-:S07]  /*5730*/  IMAD.MOV.U32 R18, RZ, RZ, R6 ;  /* 0x000000ffff127224 */ /* 0x000fce00078e0006 */
.L_x_289:
[----:B------:R-:W-:Y:S05]  /*5740*/  BSYNC.RECONVERGENT B1 ;  /* 0x0000000000017941 */ /* 0x000fea0003800200 */
.L_x_286:
[----:B------:R-:W-:Y:S01]  /*5750*/  FSETP.GEU.AND P0, PT, R8, R10, PT ;  /* 0x0000000a0800720b */ /* 0x000fe20003f0e000 */
[----:B------:R-:W-:Y:S04]  /*5760*/  BSSY.RECONVERGENT B1, `(.L_x_290) ;  /* 0x000000f000017945 */ /* 0x000fe80003800200 */
[----:B------:R-:W-:Y:S08]  /*5770*/  BSSY.RELIABLE B2, `(.L_x_291) ;  /* 0x0000008000027945 */ /* 0x000ff00003800100 */
[----:B------:R-:W-:Y:S05]  /*5780*/  @!P0 BRA `(.L_x_292) ;  /* 0x0000000000188947 */ /* 0x000fea0003800000 */
[----:B------:R-:W-:Y:S01]  /*5790*/  ISETP.GE.AND P0, PT, R9, R11, PT ;  /* 0x0000000b0900720c */ /* 0x000fe20003f06270 */
[----:B-1-3--:R-:W-:Y:S02]  /*57a0*/  IMAD.MOV.U32 R5, RZ, RZ, R9 ;  /* 0x000000ffff057224 */ /* 0x00afe400078e0009 */
[----:B------:R-:W-:Y:S01]  /*57b0*/  IMAD.MOV.U32 R4, RZ, RZ, R8 ;  /* 0x000000ffff047224 */ /* 0x000fe200078e0008 */
[----:B------:R-:W-:-:S13]  /*57c0*/  FSETP.LT.OR P0, PT, R10, R8, P0 ;  /* 0x000000080a00720b */ /* 0x000fda0000701400 */
[----:B------:R-:W-:Y:S05]  /*57d0*/  @P0 BREAK.RELIABLE B2 ;  /* 0x0000000000020942 */ /* 0x000fea0003800100 */
[----:B------:R-:W-:Y:S05]  /*57e0*/  @P0 BRA `(.L_x_293) ;  /* 0x0000000000180947 */ /* 0x000fea0003800000 */
.L_x_292:
[----:B------:R-:W-:Y:S05]  /*57f0*/  BSYNC.RELIABLE B2 ;  /* 0x0000000000027941 */ /* 0x000fea0003800100 */
.L_x_291:
[----:B------:R4:W-:Y:S01]  /*5800*/  STL.128 [R1+0x20], R8 ;  /* 0x0000200801007387 */ /* 0x0009e20000100c00 */
[----:B-1-3--:R-:W-:Y:S02]  /*5810*/  IMAD.MOV.U32 R5, RZ, RZ, R11 ;  /* 0x000000ffff057224 */ /* 0x00afe400078e000b */
[----:B------:R-:W-:Y:S02]  /*5820*/  IMAD.MOV.U32 R4, RZ, RZ, R10 ;  /* 0x000000ffff047224 */ /* 0x000fe400078e000a */
[----:B----4-:R-:W-:Y:S02]  /*5830*/  IMAD.MOV.U32 R11, RZ, RZ, R9 ;  /* 0x000000ffff0b7224 */ /* 0x010fe400078e0009 */
[----:B------:R-:W-:-:S07]  /*5840*/  IMAD.MOV.U32 R10, RZ, RZ, R8 ;  /* 0x000000ffff0a7224 */ /* 0x000fce00078e0008 */
.L_x_293:
[----:B------:R-:W-:Y:S05]  /*5850*/  BSYNC.RECONVERGENT B1 ;  /* 0x0000000000017941 */ /* 0x000fea0003800200 */
.L_x_290:
        /* <DEDUP_REMOVED lines=10> */
.L_x_296:
[----:B------:R-:W-:Y:S05]  /*5900*/  BSYNC.RELIABLE B2 ;  /* 0x0000000000027941 */ /* 0x000fea0003800100 */
.L_x_295:
[----:B------:R1:W-:Y:S01]  /*5910*/  STL.128 [R1+0x30], R20 ;  /* 0x0000301401007387 */ /* 0x0003e20000100c00 */
[----:B------:R-:W-:Y:S02]  /*5920*/  IMAD.MOV.U32 R9, RZ, RZ, R23 ;  /* 0x000000ffff097224 */ /* 0x000fe400078e0017 */
[----:B------:R-:W-:Y:S02]  /*5930*/  IMAD.MOV.U32 R8, RZ, RZ, R22 ;  /* 0x000000ffff087224 */ /* 0x000fe400078e0016 */
[----:B-1----:R-:W-:Y:S02]  /*5940*/  IMAD.MOV.U32 R23, RZ, RZ, R21 ;  /* 0x000000ffff177224 */ /* 0x002fe400078e0015 */
[----:B------:R-:W-:-:S07]  /*5950*/  IMAD.MOV.U32 R22, RZ, RZ, R20 ;  /* 0x000000ffff167224 */ /* 0x000fce00078e0014 */
.L_x_297:
[----:B------:R-:W-:Y:S05]  /*5960*/  BSYNC.RECONVERGENT B1 ;  /* 0x0000000000017941 */ /* 0x000fea0003800200 */
.L_x_294:
        /* <DEDUP_REMOVED lines=10> */
.L_x_300:
[----:B------:R-:W-:Y:S05]  /*5a10*/  BSYNC.RELIABLE B2 ;  /* 0x0000000000027941 */ /* 0x000fea0003800100 */
.L_x_299:
[----:B------:R1:W-:Y:S01]  /*5a20*/  STL.128 [R1+0x40], R12 ;  /* 0x0000400c01007387 */ /* 0x0003e20000100c00 */
[----:B------:R-:W-:Y:S02]  /*5a30*/  IMAD.MOV.U32 R21, RZ, RZ, R15 ;  /* 0x000000ffff157224 */ /* 0x000fe400078e000f */
[----:B------:R-:W-:Y:S02]  /*5a40*/  IMAD.MOV.U32 R20, RZ, RZ, R14 ;  /* 0x000000ffff147224 */ /* 0x000fe400078e000e */
[----:B-1----:R-:W-:Y:S02]  /*5a50*/  IMAD.MOV.U32 R15, RZ, RZ, R13 ;  /* 0x000000ffff0f7224 */ /* 0x002fe400078e000d */
[----:B------:R-:W-:-:S07]  /*5a60*/  IMAD.MOV.U32 R14, RZ, RZ, R12 ;  /* 0x000000ffff0e7224 */ /* 0x000fce00078e000c */
.L_x_301:
[----:B------:R-:W-:Y:S05]  /*5a70*/  BSYNC.RECONVERGENT B1 ;  /* 0x0000000000017941 */ /* 0x000fea0003800200 */
.L_x_298:
        /* <DEDUP_REMOVED lines=10> */
.L_x_304:
[----:B------:R-:W-:Y:S05]  /*5b20*/  BSYNC.RELIABLE B2 ;  /* 0x0000000000027941 */ /* 0x000fea0003800100 */
.L_x_303:
[----:B------:R1:W-:Y:S01]  /*5b30*/  STL.64 [R1+0x20], R18 ;  /* 0x0000201201007387 */ /* 0x0003e20000100a00 */
[----:B------:R-:W-:Y:S01]  /*5b40*/  IMAD.MOV.U32 R13, RZ, RZ, R19 ;  /* 0x000000ffff0d7224 */ /* 0x000fe200078e0013 */
[----:B------:R-:W-:Y:S01]  /*5b50*/  MOV R12, R18 ;  /* 0x00000012000c7202 */ /* 0x000fe20000000f00 */
[----:B-1----:R-:W-:Y:S02]  /*5b60*/  IMAD.MOV.U32 R19, RZ, RZ, R11 ;  /* 0x000000ffff137224 */ /* 0x002fe400078e000b */
[----:B------:R-:W-:-:S07]  /*5b70*/  IMAD.MOV.U32 R18, RZ, RZ, R10 ;  /* 0x000000ffff127224 */ /* 0x000fce00078e000a */
.L_x_305:
[----:B------:R-:W-:Y:S05]  /*5b80*/  BSYNC.RECONVERGENT B1 ;  /* 0x0000000000017941 */ /* 0x000fea0003800200 */
.L_x_302:
        /* <DEDUP_REMOVED lines=10> */
.L_x_308:
[----:B------:R-:W-:Y:S05]  /*5c30*/  BSYNC.RELIABLE B2 ;  /* 0x0000000000027941 */ /* 0x000fea0003800100 */
.L_x_307:
[----:B------:R-:W-:Y:S01]  /*5c40*/  STL.64 [R1+0x28], R22 ;  /* 0x0000281601007387 */ /* 0x000fe20000100a00 */
[----:B------:R-:W-:Y:S02]  /*5c50*/  IMAD.MOV.U32 R29, RZ, RZ, R5 ;  /* 0x000000ffff1d7224 */ /* 0x000fe400078e0005 */
[----:B------:R-:W-:Y:S01]  /*5c60*/  IMAD.MOV.U32 R28, RZ, RZ, R4 ;  /* 0x000000ffff1c7224 */ /* 0x000fe200078e0004 */
[----:B------:R1:W-:Y:S02]  /*5c70*/  STL.64 [R1+0x30], R4 ;  /* 0x0000300401007387 */ /* 0x0003e40000100a00 */
[----:B-1----:R-:W-:Y:S02]  /*5c80*/  IMAD.MOV.U32 R5, RZ, RZ, R23 ;  /* 0x000000ffff057224 */ /* 0x002fe400078e0017 */
[----:B------:R-:W-:-:S07]  /*5c90*/  IMAD.MOV.U32 R4, RZ, RZ, R22 ;  /* 0x000000ffff047224 */ /* 0x000fce00078e0016 */
.L_x_309:
[----:B------:R-:W-:Y:S05]  /*5ca0*/  BSYNC.RECONVERGENT B1 ;  /* 0x0000000000017941 */ /* 0x000fea0003800200 */
.L_x_306:
        /* <DEDUP_REMOVED lines=10> */
.L_x_312:
[----:B------:R-:W-:Y:S05]  /*5d50*/  BSYNC.RELIABLE B2 ;  /* 0x0000000000027941 */ /* 0x000fea0003800100 */
.L_x_311:
[----:B------:R-:W-:Y:S01]  /*5d60*/  STL.64 [R1+0x38], R14 ;  /* 0x0000380e01007387 */ /* 0x000fe20000100a00 */
[----:B------:R-:W-:Y:S02]  /*5d70*/  IMAD.MOV.U32 R23, RZ, RZ, R9 ;  /* 0x000000ffff177224 */ /* 0x000fe400078e0009 */
[----:B------:R-:W-:Y:S01]  /*5d80*/  IMAD.MOV.U32 R22, RZ, RZ, R8 ;  /* 0x000000ffff167224 */ /* 0x000fe200078e0008 */
[----:B------:R1:W-:Y:S02]  /*5d90*/  STL.64 [R1+0x40], R8 ;  /* 0x0000400801007387 */ /* 0x0003e40000100a00 */
[----:B-1----:R-:W-:Y:S02]  /*5da0*/  IMAD.MOV.U32 R9, RZ, RZ, R15 ;  /* 0x000000ffff097224 */ /* 0x002fe400078e000f */
[----:B------:R-:W-:-:S07]  /*5db0*/  IMAD.MOV.U32 R8, RZ, RZ, R14 ;  /* 0x000000ffff087224 */ /* 0x000fce00078e000e */
.L_x_313:
[----:B------:R-:W-:Y:S05]  /*5dc0*/  BSYNC.RECONVERGENT B1 ;  /* 0x0000000000017941 */ /* 0x000fea0003800200 */
.L_x_310:
        /* <DEDUP_REMOVED lines=10> */
.L_x_316:
[----:B------:R-:W-:Y:S05]  /*5e70*/  BSYNC.RELIABLE B2 ;  /* 0x0000000000027941 */ /* 0x000fea0003800100 */
.L_x_315:
[--C-:B------:R-:W-:Y:S02]  /*5e80*/  IMAD.MOV.U32 R24, RZ, RZ, R18.reuse ;  /* 0x000000ffff187224 */ /* 0x100fe400078e0012 */
[--C-:B------:R-:W-:Y:S02]  /*5e90*/  IMAD.MOV.U32 R25, RZ, RZ, R19.reuse ;  /* 0x000000ffff197224 */ /* 0x100fe400078e0013 */
[----:B------:R-:W-:Y:S02]  /*5ea0*/  IMAD.MOV.U32 R17, RZ, RZ, R19 ;  /* 0x000000ffff117224 */ /* 0x000fe400078e0013 */
[----:B------:R-:W-:Y:S01]  /*5eb0*/  IMAD.MOV.U32 R16, RZ, RZ, R18 ;  /* 0x000000ffff107224 */ /* 0x000fe200078e0012 */
[----:B------:R1:W-:Y:S01]  /*5ec0*/  STL.128 [R1+0x10], R24 ;  /* 0x0000101801007387 */ /* 0x0003e20000100c00 */
[----:B------:R-:W-:Y:S02]  /*5ed0*/  IMAD.MOV.U32 R19, RZ, RZ, R27 ;  /* 0x000000ffff137224 */ /* 0x000fe400078e001b */
[----:B------:R-:W-:-:S07]  /*5ee0*/  IMAD.MOV.U32 R18, RZ, RZ, R26 ;  /* 0x000000ffff127224 */ /* 0x000fce00078e001a */
.L_x_317:
[----:B------:R-:W-:Y:S05]  /*5ef0*/  BSYNC.RECONVERGENT B1 ;  /* 0x0000000000017941 */ /* 0x000fea0003800200 */
.L_x_314:
[----:B------:R-:W-:Y:S01]  /*5f00*/  FSETP.GEU.AND P0, PT, R4, R12, PT ;  /* 0x0000000c0400720b */ /* 0x000fe20003f0e000 */
[----:B------:R-:W-:Y:S04]  /*5f10*/  BSSY.RECONVERGENT B1, `(.L_x_318) ;  /* 0x000000f000017945 */ /* 0x000fe80003800200 */
[----:B------:R-:W-:Y:S08]  /*5f20*/  BSSY.RELIABLE B2, `(.L_x_319) ;  /* 0x0000008000027945 */ /* 0x000ff00003800100 */
[----:B------:R-:W-:Y:S05]  /*5f30*/  @!P0 BRA `(.L_x_320) ;  /* 0x0000000000188947 */ /* 0x000fea0003800000 */
[----:B------:R-:W-:Y:S01]  /*5f40*/  ISETP.GE.AND P0, PT, R5, R13, PT ;  /* 0x0000000d0500720c */ /* 0x000fe20003f06270 */
[----:B------:R-:W-:Y:S01]  /*5f50*/  IMAD.MOV.U32 R7, RZ, RZ, R5 ;  /* 0x000000ffff077224 */ /* 0x000fe200078e0005 */
[-C--:B------:R-:W-:Y:S02]  /*5f60*/  MOV R6, R4.reuse ;  /* 0x0000000400067202 */ /* 0x080fe40000000f00 */
[----:B------:R-:W-:-:S13]  /*5f70*/  FSETP.LT.OR P0, PT, R12, R4, P0 ;  /* 0x000000040c00720b */ /* 0x000fda0000701400 */
[----:B------:R-:W-:Y:S05]  /*5f80*/  @P0 BREAK.RELIABLE B2 ;  /* 0x0000000000020942 */ /* 0x000fea0003800100 */
[----:B------:R-:W-:Y:S05]  /*5f90*/  @P0 BRA `(.L_x_321) ;  /* 0x0000000000180947 */ /* 0x000fea0003800000 */
.L_x_320:
[----:B------:R-:W-:Y:S05]  /*5fa0*/  BSYNC.RELIABLE B2 ;  /* 0x0000000000027941 */ /* 0x000fea0003800100 */
.L_x_319:
[----:B------:R3:W-:Y:S01]  /*5fb0*/  STL.64 [R1+0x28], R12 ;  /* 0x0000280c01007387 */ /* 0x0007e20000100a00 */
[----:B------:R-:W-:Y:S02]  /*5fc0*/  IMAD.MOV.U32 R7, RZ, RZ, R13 ;  /* 0x000000ffff077224 */ /* 0x000fe400078e000d */
[----:B------:R-:W-:Y:S02]  /*5fd0*/  IMAD.MOV.U32 R6, RZ, RZ, R12 ;  /* 0x000000ffff067224 */ /* 0x000fe400078e000c */
[----:B---3--:R-:W-:Y:S02]  /*5fe0*/  IMAD.MOV.U32 R13, RZ, RZ, R5 ;  /* 0x000000ffff0d7224 */ /* 0x008fe400078e0005 */
[----:B------:R-:W-:-:S07]  /*5ff0*/  IMAD.MOV.U32 R12, RZ, RZ, R4 ;  /* 0x000000ffff0c7224 */ /* 0x000fce00078e0004 */
.L_x_321:
[----:B------:R-:W-:Y:S05]  /*6000*/  BSYNC.RECONVERGENT B1 ;  /* 0x0000000000017941 */ /* 0x000fea0003800200 */
.L_x_318:
        /* <DEDUP_REMOVED lines=10> */
.L_x_324:
[----:B------:R-:W-:Y:S05]  /*60b0*/  BSYNC.RELIABLE B2 ;  /* 0x0000000000027941 */ /* 0x000fea0003800100 */
.L_x_323:
[----:B------:R-:W-:Y:S01]  /*60c0*/  STL [R1+0x34], R9 ;  /* 0x0000340901007387 */ /* 0x000fe20000100800 */
[----:B------:R-:W-:Y:S02]  /*60d0*/  IMAD.MOV.U32 R11, RZ, RZ, R29 ;  /* 0x000000ffff0b7224 */ /* 0x000fe400078e001d */
[----:B------:R-:W-:Y:S01]  /*60e0*/  IMAD.MOV.U32 R10, RZ, RZ, R28 ;  /* 0x000000ffff0a7224 */ /* 0x000fe200078e001c */
[----:B------:R3:W-:Y:S02]  /*60f0*/  STL.64 [R1+0x38], R28 ;  /* 0x0000381c01007387 */ /* 0x0007e40000100a00 */
[----:B---3--:R-:W-:Y:S02]  /*6100*/  IMAD.MOV.U32 R29, RZ, RZ, R9 ;  /* 0x000000ffff1d7224 */ /* 0x008fe400078e0009 */
[----:B------:R-:W-:-:S07]  /*6110*/  IMAD.MOV.U32 R28, RZ, RZ, R8 ;  /* 0x000000ffff1c7224 */ /* 0x000fce00078e0008 */
.L_x_325:
[----:B------:R-:W-:Y:S05]  /*6120*/  BSYNC.RECONVERGENT B1 ;  /* 0x0000000000017941 */ /* 0x000fea0003800200 */
.L_x_322:
        /* <DEDUP_REMOVED lines=10> */
.L_x_328:
[----:B------:R-:W-:Y:S05]  /*61d0*/  BSYNC.RELIABLE B2 ;  /* 0x0000000000027941 */ /* 0x000fea0003800100 */
.L_x_327:
[----:B------:R3:W-:Y:S01]  /*61e0*/  STL.128 [R1+0x40], R20 ;  /* 0x0000401401007387 */ /* 0x0007e20000100c00 */
[----:B------:R-:W-:Y:S02]  /*61f0*/  IMAD.MOV.U32 R15, RZ, RZ, R23 ;  /* 0x000000ffff0f7224 */ /* 0x000fe400078e0017 */
[----:B------:R-:W-:Y:S02]  /*6200*/  IMAD.MOV.U32 R14, RZ, RZ, R22 ;  /* 0x000000ffff0e7224 */ /* 0x000fe400078e0016 */
[----:B---3--:R-:W-:Y:S02]  /*6210*/  IMAD.MOV.U32 R23, RZ, RZ, R21 ;  /* 0x000000ffff177224 */ /* 0x008fe400078e0015 */
[----:B------:R-:W-:-:S07]  /*6220*/  IMAD.MOV.U32 R22, RZ, RZ, R20 ;  /* 0x000000ffff167224 */ /* 0x000fce00078e0014 */
.L_x_329:
[----:B------:R-:W-:Y:S05]  /*6230*/  BSYNC.RECONVERGENT B1 ;  /* 0x0000000000017941 */ /* 0x000fea0003800200 */
.L_x_326:
        /* <DEDUP_REMOVED lines=10> */
.L_x_332:
[----:B------:R-:W-:Y:S05]  /*62e0*/  BSYNC.RELIABLE B2 ;  /* 0x0000000000027941 */ /* 0x000fea0003800100 */
.L_x_331:
[----:B------:R-:W-:Y:S01]  /*62f0*/  STL.64 [R1+0x18], R12 ;  /* 0x0000180c01007387 */ /* 0x000fe20000100a00 */
[----:B------:R-:W-:Y:S02]  /*6300*/  IMAD.MOV.U32 R5, RZ, RZ, R19 ;  /* 0x000000ffff057224 */ /* 0x000fe400078e0013 */
[----:B------:R-:W-:Y:S01]  /*6310*/  IMAD.MOV.U32 R4, RZ, RZ, R18 ;  /* 0x000000ffff047224 */ /* 0x000fe200078e0012 */
[----:B------:R3:W-:Y:S02]  /*6320*/  STL.64 [R1+0x20], R18 ;  /* 0x0000201201007387 */ /* 0x0007e40000100a00 */
[----:B---3--:R-:W-:Y:S02]  /*6330*/  IMAD.MOV.U32 R19, RZ, RZ, R13 ;  /* 0x000000ffff137224 */ /* 0x008fe400078e000d */
[----:B------:R-:W-:-:S07]  /*6340*/  IMAD.MOV.U32 R18, RZ, RZ, R12 ;  /* 0x000000ffff127224 */ /* 0x000fce00078e000c */
.L_x_333:
[----:B------:R-:W-:Y:S05]  /*6350*/  BSYNC.RECONVERGENT B1 ;  /* 0x0000000000017941 */ /* 0x000fea0003800200 */
.L_x_330:
        /* <DEDUP_REMOVED lines=10> */
.L_x_336:
[----:B------:R-:W-:Y:S05]  /*6400*/  BSYNC.RELIABLE B2 ;  /* 0x0000000000027941 */ /* 0x000fea0003800100 */
.L_x_335:
[----:B------:R-:W-:Y:S01]  /*6410*/  STL.64 [R1+0x28], R28 ;  /* 0x0000281c01007387 */ /* 0x000fe20000100a00 */
[----:B------:R-:W-:Y:S02]  /*6420*/  IMAD.MOV.U32 R9, RZ, RZ, R7 ;  /* 0x000000ffff097224 */ /* 0x000fe400078e0007 */
[----:B------:R-:W-:Y:S01]  /*6430*/  IMAD.MOV.U32 R8, RZ, RZ, R6 ;  /* 0x000000ffff087224 */ /* 0x000fe200078e0006 */
[----:B------:R3:W-:Y:S02]  /*6440*/  STL.64 [R1+0x30], R6 ;  /* 0x0000300601007387 */ /* 0x0007e40000100a00 */
[----:B---3--:R-:W-:Y:S02]  /*6450*/  IMAD.MOV.U32 R7, RZ, RZ, R29 ;  /* 0x000000ffff077224 */ /* 0x008fe400078e001d */
[----:B------:R-:W-:-:S07]  /*6460*/  IMAD.MOV.U32 R6, RZ, RZ, R28 ;  /* 0x000000ffff067224 */ /* 0x000fce00078e001c */
.L_x_337:
[----:B------:R-:W-:Y:S05]  /*6470*/  BSYNC.RECONVERGENT B1 ;  /* 0x0000000000017941 */ /* 0x000fea0003800200 */
.L_x_334:
[----:B------:R-:W-:Y:S01]  /*6480*/  FSETP.GEU.AND P0, PT, R22, R10, PT ;  /* 0x0000000a1600720b */ /* 0x000fe20003f0e000 */
[----:B------:R-:W-:-:S12]  /*6490*/  BSSY.RELIABLE B1, `(.L_x_338) ;  /* 0x0000008000017945 */ /* 0x000fd80003800100 */
[----:B------:R-:W-:Y:S05]  /*64a0*/  @!P0 BRA `(.L_x_339) ;  /* 0x0000000000188947 */ /* 0x000fea0003800000 */
[----:B------:R-:W-:Y:S01]  /*64b0*/  ISETP.GE.AND P0, PT, R23, R11, PT ;  /* 0x0000000b1700720c */ /* 0x000fe20003f06270 */
[----:B------:R-:W-:Y:S02]  /*64c0*/  IMAD.MOV.U32 R13, RZ, RZ, R23 ;  /* 0x000000ffff0d7224 */ /* 0x000fe400078e0017 */
[----:B------:R-:W-:Y:S01]  /*64d0*/  IMAD.MOV.U32 R12, RZ, RZ, R22 ;  /* 0x000000ffff0c7224 */ /* 0x000fe200078e0016 */
[----:B------:R-:W-:-:S13]  /*64e0*/  FSETP.LT.OR P0, PT, R10, R22, P0 ;  /* 0x000000160a00720b */ /* 0x000fda0000701400 */
[----:B------:R-:W-:Y:S05]  /*64f0*/  @P0 BREAK.RELIABLE B1 ;  /* 0x0000000000010942 */ /* 0x000fea0003800100 */
[----:B------:R-:W-:Y:S05]  /*6500*/  @P0 BRA `(.L_x_229) ;  /* 0x00000000001c0947 */ /* 0x000fea0003800000 */
.L_x_339:
[----:B------:R-:W-:Y:S05]  /*6510*/  BSYNC.RELIABLE B1 ;  /* 0x0000000000017941 */ /* 0x000fea0003800100 */
.L_x_338:
[----:B------:R-:W-:Y:S01]  /*6520*/  STL.64 [R1+0x38], R22 ;  /* 0x0000381601007387 */ /* 0x000fe20000100a00 */
[----:B------:R-:W-:Y:S02]  /*6530*/  IMAD.MOV.U32 R13, RZ, RZ, R11 ;  /* 0x000000ffff0d7224 */ /* 0x000fe400078e000b */
[----:B------:R-:W-:Y:S01]  /*6540*/  IMAD.MOV.U32 R12, RZ, RZ, R10 ;  /* 0x000000ffff0c7224 */ /* 0x000fe200078e000a */
[----:B------:R3:W-:Y:S02]  /*6550*/  STL.64 [R1+0x40], R10 ;  /* 0x0000400a01007387 */ /* 0x0007e40000100a00 */
[----:B---3--:R-:W-:Y:S02]  /*6560*/  IMAD.MOV.U32 R11, RZ, RZ, R23 ;  /* 0x000000ffff0b7224 */ /* 0x008fe400078e0017 */
[----:B------:R-:W-:-:S07]  /*6570*/  IMAD.MOV.U32 R10, RZ, RZ, R22 ;  /* 0x000000ffff0a7224 */ /* 0x000fce00078e0016 */
.L_x_229:
[----:B------:R-:W-:Y:S05]  /*6580*/  BSYNC.RECONVERGENT B0 ;  /* 0x0000000000007941 */ /* 0x000fea0003800200 */
.L_x_228:
[----:B------:R-:W-:Y:S05]  /*6590*/  WARPSYNC.ALL ;  /* 0x0000000000007948 */ /* 0x000fea0003800000 */
[----:B0-----:R-:W-:Y:S01]  /*65a0*/  LEA R22, R57, UR6, 0x6 ;  /* 0x0000000639167c11 */ /* 0x001fe2000f8e30ff */
[----:B------:R-:W-:-:S06]  /*65b0*/  UMOV UR4, 0x2 ;  /* 0x0000000200047882 */ /* 0x000fcc0000000000 */
.L_x_361:
[----:B------:R-:W-:Y:S02]  /*65c0*/  UIADD3 UR5, UPT, UPT, -UR4, URZ, URZ ;  /* 0x000000ff04057290 */ /* 0x000fe4000fffe1ff */
[----:B-1----:R-:W-:Y:S01]  /*65d0*/  IMAD.U32 R24, RZ, RZ, UR4 ;  /* 0x00000004ff187e24 */ /* 0x002fe2000f8e00ff */
[----:B------:R-:W-:Y:S01]  /*65e0*/  BAR.SYNC.DEFER_BLOCKING 0x0 ;  /* 0x0000000000007b1d */ /* 0x000fe20000010000 */
[----:B------:R-:W-:Y:S02]  /*65f0*/  IMAD.U32 R23, RZ, RZ, UR4 ;  /* 0x00000004ff177e24 */ /* 0x000fe4000f8e00ff */
[----:B--234-:R-:W-:Y:S01]  /*6600*/  LOP3.LUT R20, R57, UR5, RZ, 0xc0, !PT ;  /* 0x0000000539147c12 */ /* 0x01cfe2000f8ec0ff */
[----:B------:R-:W-:Y:S02]  /*6610*/  UIADD3 UR5, UPT, UPT, UR4, -0x1, URZ ;  /* 0xffffffff04057890 */ /* 0x000fe4000fffe0ff */
[----:B------:R-:W-:Y:S02]  /*6620*/  BSSY.RECONVERGENT B0, `(.L_x_340) ;  /* 0x000002c000007945 */ /* 0x000fe40003800200 */
[----:B------:R-:W-:-:S05]  /*6630*/  IMAD.SHL.U32 R20, R20, 0x8, RZ ;  /* 0x0000000814147824 */ /* 0x000fca00078e00ff */
[----:B------:R-:W-:Y:S02]  /*6640*/  VIMNMX R21, PT, PT, R20, UR7, PT ;  /* 0x0000000714157c48 */ /* 0x000fe4000bfe0100 */
[----:B------:R-:W-:-:S03]  /*6650*/  LOP3.LUT R20, R57, UR5, RZ, 0xc0, !PT ;  /* 0x0000000539147c12 */ /* 0x000fc6000f8ec0ff */
[----:B------:R-:W-:Y:S02]  /*6660*/  IMAD R24, R24, 0x4, R21 ;  /* 0x0000000418187824 */ /* 0x000fe400078e0215 */
[----:B------:R-:W-:-:S03]  /*6670*/  IMAD.SHL.U32 R20, R20, 0x8, RZ ;  /* 0x0000000814147824 */ /* 0x000fc600078e00ff */
[----:B------:R-:W-:Y:S01]  /*6680*/  VIMNMX R24, PT, PT, R24, UR7, PT ;  /* 0x0000000718187c48 */ /* 0x000fe2000bfe0100 */
[----:B0-----:R0:W-:Y:S01]  /*6690*/  STS.128 [R22], R16 ;  /* 0x0000001016007388 */ /* 0x0011e20000000c00 */
[----:B------:R-:W-:-:S03]  /*66a0*/  VIMNMX R25, PT, PT, R20, UR7, PT ;  /* 0x0000000714197c48 */ /* 0x000fc6000bfe0100 */
[--C-:B------:R-:W-:Y:S01]  /*66b0*/  IMAD R23, R23, 0x4, R24.reuse ;  /* 0x0000000417177824 */ /* 0x100fe200078e0218 */
[----:B------:R1:W-:Y:S04]  /*66c0*/  STS.128 [R22+0x10], R4 ;  /* 0x0000100416007388 */ /* 0x0003e80000000c00 */
[----:B------:R-:W-:Y:S01]  /*66d0*/  VIMNMX R23, PT, PT, R23, UR7, PT ;  /* 0x0000000717177c48 */ /* 0x000fe2000bfe0100 */
[----:B------:R1:W-:Y:S04]  /*66e0*/  STS.128 [R22+0x20], R8 ;  /* 0x0000200816007388 */ /* 0x0003e80000000c00 */
        /* <DEDUP_REMOVED lines=9> */
[----:B------:R-:W-:-:S07]  /*6780*/  IMAD.IADD R8, R25, 0x1, R24 ;  /* 0x0000000119087824 */ /* 0x000fce00078e0218 */
.L_x_344:
[----:B------:R-:W-:Y:S01]  /*6790*/  IMAD.IADD R4, R16, 0x1, -R20 ;  /* 0x0000000110047824 */ /* 0x000fe200078e0a14 */
[----:B------:R-:W-:Y:S01]  /*67a0*/  BSSY.RECONVERGENT B1, `(.L_x_342) ;  /* 0x000000f000017945 */ /* 0x000fe20003800200 */
[----:B------:R-:W-:-:S03]  /*67b0*/  PLOP3.LUT P0, PT, PT, PT, PT, 0x8, 0x80 ;  /* 0x000000000080781c */ /* 0x000fc60003f0e170 */
[----:B------:R-:W-:-:S04]  /*67c0*/  LEA.HI R4, R4, R4, RZ, 0x1 ;  /* 0x0000000404047211 */ /* 0x000fc800078f08ff */
[----:B------:R-:W-:-:S04]  /*67d0*/  LEA.HI.SX32 R9, R4, R20, 0x1f ;  /* 0x0000001404097211 */ /* 0x000fc800078ffaff */
[----:B------:R-:W-:Y:S01]  /*67e0*/  LOP3.LUT R5, RZ, R9, RZ, 0x33, !PT ;  /* 0x00000009ff057212 */ /* 0x000fe200078e33ff */
[----:B------:R-:W-:-:S04]  /*67f0*/  IMAD.IADD R4, R21, 0x1, R9 ;  /* 0x0000000115047824 */ /* 0x000fc800078e0209 */
[----:B------:R-:W-:Y:S01]  /*6800*/  IMAD.IADD R5, R8, 0x1, R5 ;  /* 0x0000000108057824 */ /* 0x000fe200078e0205 */
[----:B------:R-:W-:-:S04]  /*6810*/  LEA R4, R4, UR6, 0x3 ;  /* 0x0000000604047c11 */ /* 0x000fc8000f8e18ff */
[----:B------:R-:W-:Y:S02]  /*6820*/  LEA R6, R5, UR6, 0x3 ;  /* 0x0000000605067c11 */ /* 0x000fe4000f8e18ff */
[----:B------:R-:W-:Y:S04]  /*6830*/  LDS.64 R4, [R4] ;  /* 0x0000000004047984 */ /* 0x000fe80000000a00 */
[----:B------:R-:W0:Y:S02]  /*6840*/  LDS.64 R6, [R6] ;  /* 0x0000000006067984 */ /* 0x000e240000000a00 */
[----:B0-----:R-:W-:-:S13]  /*6850*/  FSETP.GEU.AND P1, PT, R6, R4, PT ;  /* 0x000000040600720b */ /* 0x001fda0003f2e000 */
[----:B------:R-:W-:Y:S05]  /*6860*/  @!P1 BRA `(.L_x_343) ;  /* 0x0000000000089947 */ /* 0x000fea0003800000 */
[----:B------:R-:W-:-:S04]  /*6870*/  FSETP.GEU.AND P0, PT, R4, R6, PT ;  /* 0x000000060400720b */ /* 0x000fc80003f0e000 */
[----:B------:R-:W-:-:S13]  /*6880*/  ISETP.GE.OR P0, PT, R7, R5, !P0 ;  /* 0x000000050700720c */ /* 0x000fda0004706670 */
.L_x_343:
[----:B------:R-:W-:Y:S05]  /*6890*/  BSYNC.RECONVERGENT B1 ;  /* 0x0000000000017941 */ /* 0x000fea0003800200 */
.L_x_342:
[----:B------:R-:W-:Y:S01]  /*68a0*/  @P0 VIADD R20, R9, 0x1 ;  /* 0x0000000109140836 */ /* 0x000fe20000000000 */
[----:B------:R-:W-:-:S04]  /*68b0*/  SEL R16, R16, R9, P0 ;  /* 0x0000000910107207 */ /* 0x000fc80000000000 */
[----:B------:R-:W-:-:S13]  /*68c0*/  ISETP.GE.AND P0, PT, R20, R16, PT ;  /* 0x000000101400720c */ /* 0x000fda0003f06270 */
[----:B------:R-:W-:Y:S05]  /*68d0*/  @!P0 BRA `(.L_x_344) ;  /* 0xfffffffc00ac8947 */ /* 0x000fea000383ffff */
.L_x_341:
[----:B------:R-:W-:Y:S05]  /*68e0*/  BSYNC.RECONVERGENT B0 ;  /* 0x0000000000007941 */ /* 0x000fea0003800200 */
.L_x_340:
[----:B------:R-:W-:Y:S01]  /*68f0*/  IADD3 R7, PT, PT, R21, R20, RZ ;  /* 0x0000001415077210 */ /* 0x000fe20007ffe0ff */
[----:B------:R-:W-:Y:S01]  /*6900*/  BSSY.RECONVERGENT B0, `(.L_x_345) ;  /* 0x000000f000007945 */ /* 0x000fe20003800200 */
[----:B------:R-:W-:Y:S02]  /*6910*/  IADD3 R6, PT, PT, -R20, R24, R25 ;  /* 0x0000001814067210 */ /* 0x000fe40007ffe119 */
[----:B------:R-:W-:Y:S02]  /*6920*/  LEA R8, R7, UR6, 0x3 ;  /* 0x0000000607087c11 */ /* 0x000fe4000f8e18ff */
[C---:B------:R-:W-:Y:S02]  /*6930*/  LEA R9, R6.reuse, UR6, 0x3 ;  /* 0x0000000606097c11 */ /* 0x040fe4000f8e18ff */
[----:B------:R-:W-:Y:S01]  /*6940*/  ISETP.GE.AND P1, PT, R6, R23, PT ;  /* 0x000000170600720c */ /* 0x000fe20003f26270 */
[----:B------:R0:W1:Y:S01]  /*6950*/  LDS.64 R14, [R8] ;  /* 0x00000000080e7984 */ /* 0x0000620000000a00 */
[----:B------:R-:W-:-:S03]  /*6960*/  PLOP3.LUT P0, PT, PT, PT, PT, 0x8, 0x80 ;  /* 0x000000000080781c */ /* 0x000fc60003f0e170 */
        /* <DEDUP_REMOVED lines=8> */
.L_x_346:
[----:B------:R-:W-:Y:S05]  /*69f0*/  BSYNC.RECONVERGENT B0 ;  /* 0x0000000000007941 */ /* 0x000fea0003800200 */
.L_x_345:
        /* <DEDUP_REMOVED lines=20> */
.L_x_348:
[----:B------:R-:W-:Y:S05]  /*6b40*/  BSYNC.RECONVERGENT B0 ;  /* 0x0000000000007941 */ /* 0x000fea0003800200 */
.L_x_347:
        /* <DEDUP_REMOVED lines=20> */
.L_x_350:
[----:B------:R-:W-:Y:S05]  /*6c90*/  BSYNC.RECONVERGENT B0 ;  /* 0x0000000000007941 */ /* 0x000fea0003800200 */
.L_x_349:
        /* <DEDUP_REMOVED lines=20> */
.L_x_352:
[----:B------:R-:W-:Y:S05]  /*6de0*/  BSYNC.RECONVERGENT B0 ;  /* 0x0000000000007941 */ /* 0x000fea0003800200 */
.L_x_351:
        /* <DEDUP_REMOVED lines=20> */
.L_x_354:
[----:B------:R-:W-:Y:S05]  /*6f30*/  BSYNC.RECONVERGENT B0 ;  /* 0x0000000000007941 */ /* 0x000fea0003800200 */
.L_x_353:
        /* <DEDUP_REMOVED lines=20> */
.L_x_356:
[----:B------:R-:W-:Y:S05]  /*7080*/  BSYNC.RECONVERGENT B0 ;  /* 0x0000000000007941 */ /* 0x000fea0003800200 */
.L_x_355:
[----:B------:R-:W-:Y:S01]  /*7090*/  @!P0 IADD3 R12, PT, PT, R26, RZ, RZ ;  /* 0x000000ff1a0c8210 */ /* 0x000fe20007ffe0ff */
[----:B------:R-:W-:Y:S01]  /*70a0*/  @P0 IMAD.MOV R27, RZ, RZ, R13 ;  /* 0x000000ffff1b0224 */ /* 0x000fe200078e020d */
[----:B------:R-:W-:Y:S01]  /*70b0*/  BSSY.RECONVERGENT B0, `(.L_x_357) ;  /* 0x0000011000007945 */ /* 0x000fe20003800200 */
        /* <DEDUP_REMOVED lines=16> */
.L_x_358:
[----:B------:R-:W-:Y:S05]  /*71c0*/  BSYNC.RECONVERGENT B0 ;  /* 0x0000000000007941 */ /* 0x000fea0003800200 */
.L_x_357:
        /* <DEDUP_REMOVED lines=19> */
.L_x_360:
[----:B------:R-:W-:Y:S05]  /*7300*/  BSYNC.RECONVERGENT B0 ;  /* 0x0000000000007941 */ /* 0x000fea0003800200 */
.L_x_359:
[----:B------:R-:W-:Y:S01]  /*7310*/  UISETP.GE.U32.AND UP0, UPT, UR4, 0x81, UPT ;  /* 0x000000810400788c */ /* 0x000fe2000bf06070 */
[----:B-12---:R-:W-:Y:S01]  /*7320*/  FSEL R14, R20, R14, P0 ;  /* 0x0000000e140e7208 */ /* 0x006fe20000000000 */
[----:B------:R-:W-:Y:S01]  /*7330*/  USHF.L.U32 UR5, UR4, 0x1, URZ ;  /* 0x0000000104057899 */ /* 0x000fe200080006ff */
[----:B------:R-:W-:-:S06]  /*7340*/  SEL R15, R21, R15, P0 ;  /* 0x0000000f150f7207 */ /* 0x000fcc0000000000 */
[----:B------:R-:W-:Y:S01]  /*7350*/  UMOV UR4, UR5 ;  /* 0x0000000500047c82 */ /* 0x000fe20008000000 */
[----:B------:R-:W-:Y:S05]  /*7360*/  BRA.U !UP0, `(.L_x_361) ;  /* 0xfffffff108947547 */ /* 0x000fea000b83ffff */
[----:B------:R-:W1:Y:S01]  /*7370*/  S2R R20, SR_TID.X ;  /* 0x0000000000147919 */ /* 0x000e620000002100 */
[----:B------:R-:W2:Y:S01]  /*7380*/  LDCU.U8 UR4, c[0x0][0x380] ;  /* 0x00007000ff0477ac */ /* 0x000ea20008000000 */
[----:B------:R-:W3:Y:S01]  /*7390*/  S2R R23, SR_CTAID.X ;  /* 0x0000000000177919 */ /* 0x000ee20000002500 */
[----:B--2---:R-:W-:-:S04]  /*73a0*/  UPRMT UR4, UR4, 0x8880, URZ ;  /* 0x0000888004047896 */ /* 0x004fc800080000ff */
[----:B------:R-:W-:Y:S01]  /*73b0*/  UISETP.NE.AND UP0, UPT, UR4, URZ, UPT ;  /* 0x000000ff0400728c */ /* 0x000fe2000bf05270 */
[----:B-1----:R-:W-:-:S05]  /*73c0*/  IMAD.SHL.U32 R21, R20, 0x8, RZ ;  /* 0x0000000814157824 */ /* 0x002fca00078e00ff */
[----:B------:R-:W-:-:S04]  /*73d0*/  LOP3.LUT R21, R21, 0x1f00, RZ, 0xc0, !PT ;  /* 0x00001f0015157812 */ /* 0x000fc800078ec0ff */
[----:B------:R-:W-:Y:S01]  /*73e0*/  LOP3.LUT R20, R21, 0x1f, R20, 0xf8, !PT ;  /* 0x0000001f15147812 */ /* 0x000fe200078ef814 */
[----:B------:R-:W-:Y:S06]  /*73f0*/  BAR.SYNC.DEFER_BLOCKING 0x0 ;  /* 0x0000000000007b1d */ /* 0x000fec0000010000 */
[----:B---3--:R-:W-:Y:S05]  /*7400*/  BRA.U !UP0, `(.L_x_362) ;  /* 0x00000005081c7547 */ /* 0x008fea000b800000 */
[----:B------:R-:W1:Y:S01]  /*7410*/  S2UR UR5, SR_CgaCtaId ;  /* 0x00000000000579c3 */ /* 0x000e620000008800 */
[----:B------:R-:W-:Y:S01]  /*7420*/  ISETP.NE.AND P0, PT, R57, RZ, PT ;  /* 0x000000ff3900720c */ /* 0x000fe20003f05270 */
[----:B------:R-:W-:Y:S01]  /*7430*/  UMOV UR4, 0x400 ;  /* 0x0000040000047882 */ /* 0x000fe20000000000 */
[----:B------:R-:W-:Y:S01]  /*7440*/  STS.64 [R48], R16 ;  /* 0x0000001030007388 */ /* 0x000fe20000000a00 */
[----:B------:R-:W-:Y:S01]  /*7450*/  IMAD.U32 R21, RZ, RZ, UR7 ;  /* 0x00000007ff157e24 */ /* 0x000fe2000f8e00ff */
[----:B------:R-:W2:Y:S02]  /*7460*/  LDCU.128 UR12, c[0x0][0x3a0] ;  /* 0x00007400ff0c77ac */ /* 0x000ea40008000c00 */
[----:B------:R3:W-:Y:S04]  /*7470*/  STS.64 [R47+0x8], R18 ;  /* 0x000008122f007388 */ /* 0x0007e80000000a00 */
[----:B------:R-:W-:Y:S04]  /*7480*/  STS.64 [R46+0x10], R4 ;  /* 0x000010042e007388 */ /* 0x000fe80000000a00 */
[----:B------:R-:W-:Y:S04]  /*7490*/  STS.64 [R45+0x18], R6 ;  /* 0x000018062d007388 */ /* 0x000fe80000000a00 */
[----:B------:R-:W-:Y:S01]  /*74a0*/  STS.64 [R44+0x20], R8 ;  /* 0x000020082c007388 */ /* 0x000fe20000000a00 */
[----:B---3--:R-:W-:-:S03]  /*74b0*/  VIADD R18, R20, 0x60 ;  /* 0x0000006014127836 */ /* 0x008fc60000000000 */
[----:B------:R-:W-:Y:S01]  /*74c0*/  STS.64 [R3+0x28], R10 ;  /* 0x0000280a03007388 */ /* 0x000fe20000000a00 */
[----:B-1----:R-:W-:-:S03]  /*74d0*/  ULEA UR4, UR5, UR4, 0x18 ;  /* 0x0000000405047291 */ /* 0x002fc6000f8ec0ff */
[----:B------:R1:W-:Y:S04]  /*74e0*/  STS.64 [R0+0x30], R12 ;  /* 0x0000300c00007388 */ /* 0x0003e80000000a00 */
[----:B------:R3:W-:Y:S01]  /*74f0*/  STS.64 [R2+0x38], R14 ;  /* 0x0000380e02007388 */ /* 0x0007e20000000a00 */
[----:B------:R-:W-:-:S03]  /*7500*/  NOP ;  /* 0x0000000000007918 */ /* 0x000fc60000000000 */
[----:B------:R-:W-:Y:S01]  /*7510*/  LDS.64 R56, [R56] ;  /* 0x0000000038387984 */ /* 0x000fe20000000a00 */
[----:B-1----:R-:W-:-:S03]  /*7520*/  VIADD R0, R20, 0x20 ;  /* 0x0000002014007836 */ /* 0x002fc60000000000 */
[----:B------:R-:W-:Y:S01]  /*7530*/  LDS.64 R4, [R55+0x100] ;  /* 0x0001000037047984 */ /* 0x000fe20000000a00 */
[----:B---3--:R-:W-:-:S03]  /*7540*/  IMAD.MOV.U32 R15, RZ, RZ, RZ ;  /* 0x000000ffff0f7224 */ /* 0x008fc600078e00ff */
[----:B------:R-:W-:Y:S04]  /*7550*/  LDS.64 R6, [R54+0x200] ;  /* 0x0002000036067984 */ /* 0x000fe80000000a00 */
[----:B------:R-:W-:Y:S04]  /*7560*/  LDS.64 R8, [R53+0x300] ;  /* 0x0003000035087984 */ /* 0x000fe80000000a00 */
[----:B------:R-:W-:Y:S04]  /*7570*/  LDS.64 R10, [R52+0x400] ;  /* 0x00040000340a7984 */ /* 0x000fe80000000a00 */
[----:B------:R-:W-:Y:S04]  /*7580*/  LDS.64 R2, [R51+0x500] ;  /* 0x0005000033027984 */ /* 0x000fe80000000a00 */
[----:B------:R-:W-:Y:S04]  /*7590*/  LDS.64 R12, [R50+0x600] ;  /* 0x00060000320c7984 */ /* 0x000fe80000000a00 */
[----:B------:R-:W-:Y:S04]  /*75a0*/  LDS.64 R48, [R49+0x700] ;  /* 0x0007000031307984 */ /* 0x000fe80000000a00 */
[----:B------:R-:W-:Y:S01]  /*75b0*/  @!P0 STS [UR4+0x4200], R21 ;  /* 0x00420015ff008988 */ /* 0x000fe20008000804 */
[----:B------:R-:W-:Y:S06]  /*75c0*/  BAR.SYNC.DEFER_BLOCKING 0x0 ;  /* 0x0000000000007b1d */ /* 0x000fec0000010000 */
[----:B------:R-:W1:Y:S01]  /*75d0*/  S2R R16, SR_TID.X ;  /* 0x0000000000107919 */ /* 0x000e620000002100 */
[----:B------:R-:W3:Y:S01]  /*75e0*/  LDS R19, [UR4+0x4200] ;  /* 0x00420004ff137984 */ /* 0x000ee20008000800 */
[C---:B-1----:R-:W-:Y:S01]  /*75f0*/  LOP3.LUT R14, R16.reuse, 0x1f, RZ, 0xc0, !PT ;  /* 0x0000001f100e7812 */ /* 0x042fe200078ec0ff */
[----:B------:R-:W-:-:S04]  /*7600*/  IMAD.SHL.U32 R16, R16, 0x8, RZ ;  /* 0x0000000810107824 */ /* 0x000fc800078e00ff */
[----:B------:R-:W-:Y:S01]  /*7610*/  IMAD.WIDE.U32 R14, R23, 0x800, R14 ;  /* 0x00000800170e7825 */ /* 0x000fe200078e000e */
[----:B------:R-:W-:-:S04]  /*7620*/  LOP3.LUT R17, R16, 0x1f00, RZ, 0xc0, !PT ;  /* 0x00001f0010117812 */ /* 0x000fc800078ec0ff */
[----:B------:R-:W-:Y:S01]  /*7630*/  IADD3 R16, P0, PT, R17, R14, RZ ;  /* 0x0000000e11107210 */ /* 0x000fe20007f1e0ff */
[----:B------:R-:W-:-:S04]  /*7640*/  VIADD R14, R20, 0x40 ;  /* 0x00000040140e7836 */ /* 0x000fc80000000000 */
[----:B------:R-:W-:Y:S01]  /*7650*/  IMAD.X R15, RZ, RZ, R15, P0 ;  /* 0x000000ffff0f7224 */ /* 0x000fe200000e060f */
[----:B---3--:R-:W-:-:S04]  /*7660*/  ISETP.GE.AND P1, PT, R0, R19, PT ;  /* 0x000000130000720c */ /* 0x008fc80003f26270 */
[C---:B------:R-:W-:Y:S01]  /*7670*/  SHF.L.U64.HI R0, R16.reuse, 0x2, R15 ;  /* 0x0000000210007819 */ /* 0x040fe2000001020f */
[----:B------:R-:W-:Y:S01]  /*7680*/  IMAD.SHL.U32 R16, R16, 0x4, RZ ;  /* 0x0000000410107824 */ /* 0x000fe200078e00ff */
[-C--:B------:R-:W-:Y:S02]  /*7690*/  ISETP.GE.AND P0, PT, R20, R19.reuse, PT ;  /* 0x000000131400720c */ /* 0x080fe40003f06270 */
[-C--:B------:R-:W-:Y:S02]  /*76a0*/  ISETP.GE.AND P2, PT, R14, R19.reuse, PT ;  /* 0x000000130e00720c */ /* 0x080fe40003f46270 */
[----:B------:R-:W-:Y:S01]  /*76b0*/  ISETP.GE.AND P3, PT, R18, R19, PT ;  /* 0x000000131200720c */ /* 0x000fe20003f66270 */
[----:B------:R-:W-:Y:S01]  /*76c0*/  VIADD R18, R20, 0x80 ;  /* 0x0000008014127836 */ /* 0x000fe20000000000 */
[----:B--2---:R-:W-:Y:S01]  /*76d0*/  IADD3 R14, P4, PT, R16, UR12, RZ ;  /* 0x0000000c100e7c10 */ /* 0x004fe2000ff9e0ff */
[----:B------:R-:W-:Y:S01]  /*76e0*/  VIADD R20, R20, 0xa0 ;  /* 0x000000a014147836 */ /* 0x000fe20000000000 */
[----:B------:R-:W-:-:S02]  /*76f0*/  IADD3 R16, P5, PT, R16, UR14, RZ ;  /* 0x0000000e10107c10 */ /* 0x000fc4000ffbe0ff */
[C---:B------:R-:W-:Y:S02]  /*7700*/  IADD3.X R15, PT, PT, R0.reuse, UR13, RZ, P4, !PT ;  /* 0x0000000d000f7c10 */ /* 0x040fe4000a7fe4ff */
[----:B------:R-:W-:Y:S02]  /*7710*/  IADD3.X R17, PT, PT, R0, UR15, RZ, P5, !PT ;  /* 0x0000000f00117c10 */ /* 0x000fe4000affe4ff */
[-C--:B------:R-:W-:Y:S01]  /*7720*/  ISETP.GE.AND P4, PT, R18, R19.reuse, PT ;  /* 0x000000131200720c */ /* 0x080fe20003f86270 */
[----:B------:R1:W-:Y:S01]  /*7730*/  @!P0 STG.E desc[UR8][R14.64], R56 ;  /* 0x000000380e008986 */ /* 0x0003e2000c101908 */
[-C--:B------:R-:W-:Y:S02]  /*7740*/  ISETP.GE.AND P5, PT, R20, R19.reuse, PT ;  /* 0x000000131400720c */ /* 0x080fe40003fa6270 */
[-C--:B------:R-:W-:Y:S01]  /*7750*/  ISETP.GE.AND P6, PT, R59, R19.reuse, PT ;  /* 0x000000133b00720c */ /* 0x080fe20003fc6270 */
        /* <DEDUP_REMOVED lines=18> */
.L_x_362:
[----:B------:R-:W1:Y:S01]  /*7880*/  S2UR UR5, SR_CgaCtaId ;  /* 0x00000000000579c3 */ /* 0x000e620000008800 */
[----:B------:R-:W-:Y:S01]  /*7890*/  ISETP.NE.AND P0, PT, R57, RZ, PT ;  /* 0x000000ff3900720c */ /* 0x000fe20003f05270 */
[----:B------:R-:W-:Y:S01]  /*78a0*/  UMOV UR4, 0x400 ;  /* 0x0000040000047882 */ /* 0x000fe20000000000 */
[----:B------:R-:W-:Y:S01]  /*78b0*/  STS.64 [R48], R16 ;  /* 0x0000001030007388 */ /* 0x000fe20000000a00 */
[----:B------:R-:W-:-:S03]  /*78c0*/  IMAD.U32 R21, RZ, RZ, UR7 ;  /* 0x00000007ff157e24 */ /* 0x000fc6000f8e00ff */
[----:B------:R2:W-:Y:S04]  /*78d0*/  STS.64 [R47+0x8], R18 ;  /* 0x000008122f007388 */ /* 0x0005e80000000a00 */
[----:B------:R-:W-:Y:S04]  /*78e0*/  STS.64 [R46+0x10], R4 ;  /* 0x000010042e007388 */ /* 0x000fe80000000a00 */
[----:B------:R-:W-:Y:S04]  /*78f0*/  STS.64 [R45+0x18], R6 ;  /* 0x000018062d007388 */ /* 0x000fe80000000a00 */
[----:B------:R-:W-:Y:S01]  /*7900*/  STS.64 [R44+0x20], R8 ;  /* 0x000020082c007388 */ /* 0x000fe20000000a00 */
[----:B--2---:R-:W-:-:S03]  /*7910*/  VIADD R18, R20, 0x40 ;  /* 0x0000004014127836 */ /* 0x004fc60000000000 */
[----:B------:R-:W-:Y:S01]  /*7920*/  STS.64 [R3+0x28], R10 ;  /* 0x0000280a03007388 */ /* 0x000fe20000000a00 */
[----:B-1----:R-:W-:-:S03]  /*7930*/  ULEA UR4, UR5, UR4, 0x18 ;  /* 0x0000000405047291 */ /* 0x002fc6000f8ec0ff */
[----:B------:R1:W-:Y:S04]  /*7940*/  STS.64 [R0+0x30], R12 ;  /* 0x0000300c00007388 */ /* 0x0003e80000000a00 */
[----:B------:R-:W-:Y:S01]  /*7950*/  STS.64 [R2+0x38], R14 ;  /* 0x0000380e02007388 */ /* 0x000fe20000000a00 */
[----:B------:R-:W-:-:S03]  /*7960*/  NOP ;  /* 0x0000000000007918 */ /* 0x000fc60000000000 */
[----:B------:R-:W-:Y:S01]  /*7970*/  LDS.64 R56, [R56] ;  /* 0x0000000038387984 */ /* 0x000fe20000000a00 */
[----:B-1----:R-:W-:-:S03]  /*7980*/  VIADD R0, R20, 0x20 ;  /* 0x0000002014007836 */ /* 0x002fc60000000000 */
[----:B------:R-:W-:Y:S04]  /*7990*/  LDS.64 R4, [R55+0x100] ;  /* 0x0001000037047984 */ /* 0x000fe80000000a00 */
[----:B------:R-:W-:Y:S04]  /*79a0*/  LDS.64 R6, [R54+0x200] ;  /* 0x0002000036067984 */ /* 0x000fe80000000a00 */
[----:B------:R-:W-:Y:S04]  /*79b0*/  LDS.64 R8, [R53+0x300] ;  /* 0x0003000035087984 */ /* 0x000fe80000000a00 */
[----:B------:R-:W-:Y:S04]  /*79c0*/  LDS.64 R10, [R52+0x400] ;  /* 0x00040000340a7984 */ /* 0x000fe80000000a00 */
[----:B------:R-:W-:Y:S04]  /*79d0*/  LDS.64 R12, [R51+0x500] ;  /* 0x00050000330c7984 */ /* 0x000fe80000000a00 */
[----:B------:R-:W-:Y:S04]  /*79e0*/  LDS.64 R16, [R50+0x600] ;  /* 0x0006000032107984 */ /* 0x000fe80000000a00 */
[----:B------:R-:W-:Y:S04]  /*79f0*/  LDS.64 R48, [R49+0x700] ;  /* 0x0007000031307984 */ /* 0x000fe80000000a00 */
[----:B------:R1:W-:Y:S01]  /*7a00*/  @!P0 STS [UR4+0x4200], R21 ;  /* 0x00420015ff008988 */ /* 0x0003e20008000804 */
[----:B------:R-:W-:Y:S01]  /*7a10*/  BAR.SYNC.DEFER_BLOCKING 0x0 ;  /* 0x0000000000007b1d */ /* 0x000fe20000010000 */
[----:B-1----:R-:W-:-:S02]  /*7a20*/  IMAD.MOV.U32 R21, RZ, RZ, RZ ;  /* 0x000000ffff157224 */ /* 0x002fc400078e00ff */
[----:B------:R-:W-:-:S03]  /*7a30*/  IMAD.WIDE.U32 R2, R23, 0x800, R20 ;  /* 0x0000080017027825 */ /* 0x000fc600078e0014 */
[----:B------:R-:W1:Y:S01]  /*7a40*/  LDS R19, [UR4+0x4200] ;  /* 0x00420004ff137984 */ /* 0x000e620008000800 */
[----:B------:R-:W2:Y:S02]  /*7a50*/  LDCU.64 UR4, c[0x0][0x3c0] ;  /* 0x00007800ff0477ac */ /* 0x000ea40008000a00 */
[----:B--2---:R-:W-:-:S04]  /*7a60*/  LEA R14, P0, R2, UR4, 0x3 ;  /* 0x00000004020e7c11 */ /* 0x004fc8000f8018ff */
[----:B------:R-:W-:Y:S01]  /*7a70*/  LEA.HI.X R15, R2, UR5, R3, 0x3, P0 ;  /* 0x00000005020f7c11 */ /* 0x000fe200080f1c03 */
[C---:B------:R-:W-:Y:S01]  /*7a80*/  VIADD R2, R20.reuse, 0x80 ;  /* 0x0000008014027836 */ /* 0x040fe20000000000 */
[-C--:B-1----:R-:W-:Y:S02]  /*7a90*/  ISETP.GE.AND P6, PT, R20, R19.reuse, PT ;  /* 0x000000131400720c */ /* 0x082fe40003fc6270 */
[-C--:B------:R-:W-:Y:S01]  /*7aa0*/  ISETP.GE.AND P5, PT, R0, R19.reuse, PT ;  /* 0x000000130000720c */ /* 0x080fe20003fa6270 */
[----:B------:R-:W-:Y:S01]  /*7ab0*/  VIADD R0, R20, 0x60 ;  /* 0x0000006014007836 */ /* 0x000fe20000000000 */
[-C--:B------:R-:W-:Y:S01]  /*7ac0*/  ISETP.GE.AND P4, PT, R18, R19.reuse, PT ;  /* 0x000000131200720c */ /* 0x080fe20003f86270 */
[----:B------:R-:W-:Y:S01]  /*7ad0*/  VIADD R20, R20, 0xa0 ;  /* 0x000000a014147836 */ /* 0x000fe20000000000 */
[-C--:B------:R-:W-:Y:S02]  /*7ae0*/  ISETP.GE.AND P2, PT, R2, R19.reuse, PT ;  /* 0x000000130200720c */ /* 0x080fe40003f46270 */
[----:B------:R-:W-:-:S02]  /*7af0*/  ISETP.GE.AND P3, PT, R0, R19, PT ;  /* 0x000000130000720c */ /* 0x000fc40003f66270 */
[-C--:B------:R-:W-:Y:S02]  /*7b00*/  ISETP.GE.AND P1, PT, R20, R19.reuse, PT ;  /* 0x000000131400720c */ /* 0x080fe40003f26270 */
        /* <DEDUP_REMOVED lines=20> */
.L_x_363:
        /* <DEDUP_REMOVED lines=11> */
.L_x_815:


//--------------------- .text._ZN3cub18CUB_300001_SM_10006detail10merge_sort26DeviceMergeSortMergeKernelINS2_10policy_hubIN6thrust24THRUST_300001_SM_1000_NS12zip_iteratorIN4cuda3std3__45tupleIJNS6_10device_ptrIfEENSC_IiEEEEEEEE9Policy600ESG_PNS0_8NullTypeESG_SK_jNSA_4lessINSB_IJfiEEEEESM_SJ_EEvbT2_T3_T4_PT6_PT7_T5_PSQ_SQ_NS1_7vsmem_tE --------------------------
	.section	.text._ZN3cub18CUB_300001_SM_10006detail10merge_sort26DeviceMergeSortMergeKernelINS2_10policy_hubIN6thrust24THRUST_300001_SM_1000_NS12zip_iteratorIN4cuda3std3__45tupleIJNS6_10device_ptrIfEENSC_IiEEEEEEEE9Policy600ESG_PNS0_8NullTypeESG_SK_jNSA_4lessINSB_IJfiEEEEESM_SJ_EEvbT2_T3_T4_PT6_PT7_T5_PSQ_SQ_NS1_7vsmem_tE,"ax",@progbits
	.align	128
        .global         _ZN3cub18CUB_300001_SM_10006detail10merge_sort26DeviceMergeSortMergeKernelINS2_10policy_hubIN6thrust24THRUST_300001_SM_1000_NS12zip_iteratorIN4cuda3std3__45tupleIJNS6_10device_ptrIfEENSC_IiEEEEEEEE9Policy600ESG_PNS0_8NullTypeESG_SK_jNSA_4lessINSB_IJfiEEEEESM_SJ_EEvbT2_T3_T4_PT6_PT7_T5_PSQ_SQ_NS1_7vsmem_tE
        .type           _ZN3cub18CUB_300001_SM_10006detail10merge_sort26DeviceMergeSortMergeKernelINS2_10policy_hubIN6thrust24THRUST_300001_SM_1000_NS12zip_iteratorIN4cuda3std3__45tupleIJNS6_10device_ptrIfEENSC_IiEEEEEEEE9Policy600ESG_PNS0_8NullTypeESG_SK_jNSA_4lessINSB_IJfiEEEEESM_SJ_EEvbT2_T3_T4_PT6_PT7_T5_PSQ_SQ_NS1_7vsmem_tE,@function
        .size           _ZN3cub18CUB_300001_SM_10006detail10merge_sort26DeviceMergeSortMergeKernelINS2_10policy_hubIN6thrust24THRUST_300001_SM_1000_NS12zip_iteratorIN4cuda3std3__45tupleIJNS6_10device_ptrIfEENSC_IiEEEEEEEE9Policy600ESG_PNS0_8NullTypeESG_SK_jNSA_4lessINSB_IJfiEEEEESM_SJ_EEvbT2_T3_T4_PT6_PT7_T5_PSQ_SQ_NS1_7vsmem_tE,(.L_x_816 - _ZN3cub18CUB_300001_SM_10006detail10merge_sort26DeviceMergeSortMergeKernelINS2_10policy_hubIN6thrust24THRUST_300001_SM_1000_NS12zip_iteratorIN4cuda3std3__45tupleIJNS6_10device_ptrIfEENSC_IiEEEEEEEE9Policy600ESG_PNS0_8NullTypeESG_SK_jNSA_4lessINSB_IJfiEEEEESM_SJ_EEvbT2_T3_T4_PT6_PT7_T5_PSQ_SQ_NS1_7vsmem_tE)
        .other          _ZN3cub18CUB_300001_SM_10006detail10merge_sort26DeviceMergeSortMergeKernelINS2_10policy_hubIN6thrust24THRUST_300001_SM_1000_NS12zip_iteratorIN4cuda3std3__45tupleIJNS6_10device_ptrIfEENSC_IiEEEEEEEE9Policy600ESG_PNS0_8NullTypeESG_SK_jNSA_4lessINSB_IJfiEEEEESM_SJ_EEvbT2_T3_T4_PT6_PT7_T5_PSQ_SQ_NS1_7vsmem_tE,@"STO_CUDA_ENTRY STV_DEFAULT"
_ZN3cub18CUB_300001_SM_10006detail10merge_sort26DeviceMergeSortMergeKernelINS2_10policy_hubIN6thrust24THRUST_300001_SM_1000_NS12zip_iteratorIN4cuda3std3__45tupleIJNS6_10device_ptrIfEENSC_IiEEEEEEEE9Policy600ESG_PNS0_8NullTypeESG_SK_jNSA_4lessINSB_IJfiEEEEESM_SJ_EEvbT2_T3_T4_PT6_PT7_T5_PSQ_SQ_NS1_7vsmem_tE:
.text._ZN3cub18CUB_300001_SM_10006detail10merge_sort26DeviceMergeSortMergeKernelINS2_10policy_hubIN6thrust24THRUST_300001_SM_1000_NS12zip_iteratorIN4cuda3std3__45tupleIJNS6_10device_ptrIfEENSC_IiEEEEEEEE9Policy600ESG_PNS0_8NullTypeESG_SK_jNSA_4lessINSB_IJfiEEEEESM_SJ_EEvbT2_T3_T4_PT6_PT7_T5_PSQ_SQ_NS1_7vsmem_tE:
[----:B------:R-:W-:Y:S01]  /*0000*/  LDC R1, c[0x0][0x37c] ;  /* 0x0000df00ff017b82 */ /* 0x000fe20000000800 */
[----:B------:R-:W0:Y:S01]  /*0010*/  S2R R7, SR_CTAID.X ;  /* 0x0000000000077919 */ /* 0x000e220000002500 */
[----:B------:R-:W1:Y:S06]  /*0020*/  LDCU UR4, c[0x0][0x370] ;  /* 0x00006e00ff0477ac */ /* 0x000e6c0008000800 */
[----:B------:R-:W2:Y:S01]  /*0030*/  LDC R9, c[0x0][0x3c8] ;  /* 0x0000f200ff097b82 */ /* 0x000ea20000000800 */
[----:B------:R-:W3:Y:S01]  /*0040*/  S2R R2, SR_TID.X ;  /* 0x0000000000027919 */ /* 0x000ee20000002100 */
[----:B------:R-:W4:Y:S01]  /*0050*/  LDCU.64 UR6, c[0x0][0x358] ;  /* 0x00006b00ff0677ac */ /* 0x000f220008000a00 */
[----:B-1----:R-:W-:Y:S01]  /*0060*/  UIADD3 UR4, UPT, UPT, UR4, -0x1, URZ ;  /* 0xffffffff04047890 */ /* 0x002fe2000fffe0ff */
[----:B--2---:R-:W-:-:S05]  /*0070*/  IMAD.SHL.U32 R15, R9, 0x400, RZ ;  /* 0x00000400090f7824 */ /* 0x004fca00078e00ff */
[C---:B0-----:R-:W-:Y:S01]  /*0080*/  ISETP.GE.U32.AND P0, PT, R7.reuse, UR4, PT ;  /* 0x0000000407007c0c */ /* 0x041fe2000bf06070 */
[----:B------:R-:W-:-:S12]  /*0090*/  IMAD.SHL.U32 R0, R7, 0x800, RZ ;  /* 0x0000080007007824 */ /* 0x000fd800078e00ff */
[----:B---34-:R-:W-:Y:S05]  /*00a0*/  @P0 BRA `(.L_x_364) ;  /* 0x00000020005c0947 */ /* 0x018fea0003800000 */
[----:B------:R-:W0:Y:S01]  /*00b0*/  LDC.64 R4, c[0x0][0x3c0] ;  /* 0x0000f000ff047b82 */ /* 0x000e220000000a00 */
[----:B------:R-:W-:Y:S01]  /*00c0*/  IMAD.MOV R10, RZ, RZ, -R9 ;  /* 0x000000ffff0a7224 */ /* 0x000fe200078e0a09 */
[----:B------:R-:W1:Y:S06]  /*00d0*/  LDCU.U8 UR4, c[0x0][0x380] ;  /* 0x00007000ff0477ac */ /* 0x000e6c0008000000 */
[----:B------:R-:W2:Y:S01]  /*00e0*/  LDC R12, c[0x0][0x3a0] ;  /* 0x0000e800ff0c7b82 */ /* 0x000ea20000000800 */
[----:B0-----:R-:W-:-:S05]  /*00f0*/  IMAD.WIDE.U32 R4, R7, 0x4, R4 ;  /* 0x0000000407047825 */ /* 0x001fca00078e0004 */
[----:B------:R-:W3:Y:S04]  /*0100*/  LDG.E R8, desc[UR6][R4.64+0x4] ;  /* 0x0000040604087981 */ /* 0x000ee8000c1e1900 */
[----:B------:R2:W4:Y:S01]  /*0110*/  LDG.E R6, desc[UR6][R4.64] ;  /* 0x0000000604067981 */ /* 0x000522000c1e1900 */
[-C--:B------:R-:W-:Y:S01]  /*0120*/  LOP3.LUT R11, R7, R10.reuse, RZ, 0xc0, !PT ;  /* 0x0000000a070b7212 */ /* 0x080fe200078ec0ff */
[----:B-1----:R-:W-:Y:S01]  /*0130*/  UPRMT UR4, UR4, 0x8880, URZ ;  /* 0x0000888004047896 */ /* 0x002fe200080000ff */
[----:B------:R-:W-:Y:S01]  /*0140*/  LOP3.LUT R15, R15, 0xfffff800, RZ, 0xc0, !PT ;  /* 0xfffff8000f0f7812 */ /* 0x000fe200078ec0ff */
[----:B------:R-:W-:Y:S02]  /*0150*/  ACQBULK ;  /* 0x000000000000782e */ /* 0x000fe40000000000 */
[C---:B------:R-:W-:Y:S01]  /*0160*/  IMAD.IADD R3, R7.reuse, 0x1, -R11 ;  /* 0x0000000107037824 */ /* 0x040fe200078e0a0b */
[----:B------:R-:W-:Y:S01]  /*0170*/  LOP3.LUT R7, R7, R10, RZ, 0xfc, !PT ;  /* 0x0000000a07077212 */ /* 0x000fe200078efcff */
[----:B------:R-:W-:Y:S01]  /*0180*/  IMAD.SHL.U32 R11, R11, 0x800, RZ ;  /* 0x000008000b0b7824 */ /* 0x000fe200078e00ff */
[----:B------:R-:W-:Y:S01]  /*0190*/  UISETP.NE.AND UP0, UPT, UR4, URZ, UPT ;  /* 0x000000ff0400728c */ /* 0x000fe2000bf05270 */
[----:B------:R-:W-:Y:S01]  /*01a0*/  IMAD.SHL.U32 R3, R3, 0x800, RZ ;  /* 0x0000080003037824 */ /* 0x000fe200078e00ff */
[----:B------:R-:W-:Y:S01]  /*01b0*/  ISETP.NE.AND P1, PT, R7, -0x1, PT ;  /* 0xffffffff0700780c */ /* 0x000fe20003f25270 */
[----:B--2---:R-:W-:-:S02]  /*01c0*/  IMAD.IADD R4, R12, 0x1, -R11 ;  /* 0x000000010c047824 */ /* 0x004fc400078e0a0b */
[C---:B------:R-:W-:Y:S01]  /*01d0*/  VIADD R10, R3.reuse, 0x7ff ;  /* 0x000007ff030a7836 */ /* 0x040fe20000000000 */
[----:B------:R-:W-:-:S13]  /*01e0*/  ISETP.NE.AND P0, PT, R3, -0x800, PT ;  /* 0xfffff8000300780c */ /* 0x000fda0003f05270 */
[----:B------:R-:W-:Y:S02]  /*01f0*/  @P0 VIADD R10, R3, 0x800 ;  /* 0x00000800030a0836 */ /* 0x000fe40000000000 */
[----:B---3--:R-:W-:Y:S01]  /*0200*/  IMAD.IADD R5, R8, 0x1, -R11 ;  /* 0x0000000108057824 */ /* 0x008fe200078e0a0b */
[----:B------:R-:W-:-:S03]  /*0210*/  VIMNMX.U32 R8, PT, PT, R15, R4, !PT ;  /* 0x000000040f087248 */ /* 0x000fc60007fe0000 */
[----:B------:R-:W-:Y:S01]  /*0220*/  IMAD.IADD R10, R10, 0x1, -R5 ;  /* 0x000000010a0a7824 */ /* 0x000fe200078e0a05 */
[C---:B------:R-:W-:Y:S01]  /*0230*/  @!P1 VIMNMX.U32 R5, PT, PT, R15.reuse, R4, PT ;  /* 0x000000040f059248 */ /* 0x040fe20003fe0000 */
[----:B----4-:R-:W-:Y:S02]  /*0240*/  IMAD.IADD R6, R6, 0x1, -R11 ;  /* 0x0000000106067824 */ /* 0x010fe400078e0a0b */
[----:B------:R-:W-:Y:S01]  /*0250*/  IMAD.IADD R8, R8, 0x1, -R15 ;  /* 0x0000000108087824 */ /* 0x000fe200078e0a0f */
[----:B------:R-:W-:-:S04]  /*0260*/  SEL R23, R15, R10, !P1 ;  /* 0x0000000a0f177207 */ /* 0x000fc80004800000 */
[----:B------:R-:W-:Y:S01]  /*0270*/  VIADDMNMX.U32 R22, R3, -R6, R8, PT ;  /* 0x8000000603167246 */ /* 0x000fe20003800008 */
[----:B------:R-:W-:Y:S01]  /*0280*/  IMAD.IADD R3, R5, 0x1, -R6 ;  /* 0x0000000105037824 */ /* 0x000fe200078e0a06 */
[----:B------:R-:W-:Y:S01]  /*0290*/  VIMNMX.U32 R23, PT, PT, R8, R23, PT ;  /* 0x0000001708177248 */ /* 0x000fe20003fe0000 */
[----:B------:R-:W-:Y:S06]  /*02a0*/  BRA.U !UP0, `(.L_x_365) ;  /* 0x00000005083c7547 */ /* 0x000fec000b800000 */
[----:B------:R-:W0:Y:S01]  /*02b0*/  LDC.64 R12, c[0x0][0x388] ;  /* 0x0000e200ff0c7b82 */ /* 0x000e220000000a00 */
[----:B------:R-:W1:Y:S01]  /*02c0*/  LDCU.64 UR4, c[0x0][0x390] ;  /* 0x00007200ff0477ac */ /* 0x000e620008000a00 */
[----:B------:R-:W-:Y:S02]  /*02d0*/  IADD3 R7, P0, PT, R6, R2, RZ ;  /* 0x0000000206077210 */ /* 0x000fe40007f1e0ff */
[----:B------:R-:W-:Y:S02]  /*02e0*/  ISETP.GE.AND P3, PT, R2, R3, PT ;  /* 0x000000030200720c */ /* 0x000fe40003f66270 */
[----:B------:R-:W-:Y:S01]  /*02f0*/  IADD3 R4, P1, PT, R11, R7, RZ ;  /* 0x000000070b047210 */ /* 0x000fe20007f3e0ff */
[----:B------:R-:W-:-:S04]  /*0300*/  IMAD.X R9, RZ, RZ, RZ, P0 ;  /* 0x000000ffff097224 */ /* 0x000fc800000e06ff */
[----:B------:R-:W-:Y:S01]  /*0310*/  IMAD.X R5, RZ, RZ, R9, P1 ;  /* 0x000000ffff057224 */ /* 0x000fe200008e0609 */
[----:B-1----:R-:W-:Y:S01]  /*0320*/  LEA R8, P1, R4, UR4, 0x2 ;  /* 0x0000000404087c11 */ /* 0x002fe2000f8210ff */
[----:B0-----:R-:W-:-:S03]  /*0330*/  IMAD.WIDE.U32 R12, R11, 0x4, R12 ;  /* 0x000000040b0c7825 */ /* 0x001fc600078e000c */
[----:B------:R-:W-:-:S04]  /*0340*/  LEA R6, P0, R7, R12, 0x2 ;  /* 0x0000000c07067211 */ /* 0x000fc800078010ff */
[----:B------:R-:W-:Y:S02]  /*0350*/  LEA.HI.X R7, R7, R13, R9, 0x2, P0 ;  /* 0x0000000d07077211 */ /* 0x000fe400000f1409 */
[----:B------:R-:W-:-:S03]  /*0360*/  LEA.HI.X R9, R4, UR5, R5, 0x2, P1 ;  /* 0x0000000504097c11 */ /* 0x000fc600088f1405 */
[----:B------:R0:W5:Y:S04]  /*0370*/  @!P3 LDG.E R4, desc[UR6][R6.64] ;  /* 0x000000060604b981 */ /* 0x000168000c1e1900 */
[----:B------:R0:W5:Y:S01]  /*0380*/  @!P3 LDG.E R5, desc[UR6][R8.64] ;  /* 0x000000060805b981 */ /* 0x000162000c1e1900 */
[C---:B------:R-:W-:Y:S01]  /*0390*/  VIADD R10, R2.reuse, 0x100 ;  /* 0x00000100020a7836 */ /* 0x040fe20000000000 */
[----:B------:R-:W-:Y:S01]  /*03a0*/  IADD3 R19, P1, PT, R15, R22, RZ ;  /* 0x000000160f137210 */ /* 0x000fe20007f3e0ff */
[----:B------:R-:W-:Y:S01]  /*03b0*/  VIADD R14, R2, 0x200 ;  /* 0x00000200020e7836 */ /* 0x000fe20000000000 */
[--C-:B------:R-:W-:Y:S02]  /*03c0*/  SHF.R.S32.HI R15, RZ, 0x1f, R3.reuse ;  /* 0x0000001fff0f7819 */ /* 0x100fe40000011403 */
[-C--:B------:R-:W-:Y:S01]  /*03d0*/  ISETP.GE.AND P0, PT, R10, R3.reuse, PT ;  /* 0x000000030a00720c */ /* 0x080fe20003f06270 */
[----:B------:R-:W-:Y:S01]  /*03e0*/  @P3 IMAD.IADD R10, R2, 0x1, -R3 ;  /* 0x00000001020a3824 */ /* 0x000fe200078e0a03 */
[----:B------:R-:W-:Y:S01]  /*03f0*/  ISETP.GE.AND P2, PT, R14, R3, PT ;  /* 0x000000030e00720c */ /* 0x000fe20003f46270 */
[----:B------:R-:W-:-:S02]  /*0400*/  IMAD.X R20, RZ, RZ, RZ, P1 ;  /* 0x000000ffff147224 */ /* 0x000fc400008e06ff */
[----:B------:R-:W-:Y:S01]  /*0410*/  VIADD R14, R2, 0x300 ;  /* 0x00000300020e7836 */ /* 0x000fe20000000000 */
[C---:B------:R-:W-:Y:S02]  /*0420*/  @P3 IADD3 R21, P6, PT, R10.reuse, R19, RZ ;  /* 0x000000130a153210 */ /* 0x040fe40007fde0ff */
[----:B------:R-:W-:Y:S02]  /*0430*/  IADD3 R19, P4, P5, R19, R2, -R3 ;  /* 0x0000000213137210 */ /* 0x000fe40007d9e803 */
[----:B------:R-:W-:Y:S02]  /*0440*/  @P3 LEA.HI.X.SX32 R24, R10, R20, 0x1, P6 ;  /* 0x000000140a183211 */ /* 0x000fe400030f0eff */
[----:B------:R-:W-:Y:S02]  /*0450*/  @P3 IADD3 R17, P6, PT, R11, R21, RZ ;  /* 0x000000150b113210 */ /* 0x000fe40007fde0ff */
[----:B------:R-:W-:Y:S02]  /*0460*/  ISETP.GE.AND P1, PT, R14, R3, PT ;  /* 0x000000030e00720c */ /* 0x000fe40003f26270 */
[----:B------:R-:W-:Y:S01]  /*0470*/  IADD3.X R20, PT, PT, R20, RZ, ~R15, P4, P5 ;  /* 0x000000ff14147210 */ /* 0x000fe200027eac0f */
[----:B------:R-:W-:Y:S01]  /*0480*/  @P3 IMAD.X R18, RZ, RZ, R24, P6 ;  /* 0x000000ffff123224 */ /* 0x000fe200030e0618 */
[----:B------:R-:W-:-:S02]  /*0490*/  @P3 LEA R14, P4, R21, R12, 0x2 ;  /* 0x0000000c150e3211 */ /* 0x000fc400078810ff */
[----:B------:R-:W-:Y:S02]  /*04a0*/  @P3 LEA R16, P5, R17, UR4, 0x2 ;  /* 0x0000000411103c11 */ /* 0x000fe4000f8a10ff */
[----:B------:R-:W-:Y:S02]  /*04b0*/  @P3 LEA.HI.X R15, R21, R13, R24, 0x2, P4 ;  /* 0x0000000d150f3211 */ /* 0x000fe400020f1418 */
[----:B------:R-:W-:Y:S02]  /*04c0*/  @P3 LEA.HI.X R17, R17, UR5, R18, 0x2, P5 ;  /* 0x0000000511113c11 */ /* 0x000fe4000a8f1412 */
[----:B------:R-:W-:Y:S02]  /*04d0*/  LEA R24, P6, R19, R12, 0x2 ;  /* 0x0000000c13187211 */ /* 0x000fe400078c10ff */
[----:B------:R-:W-:Y:S02]  /*04e0*/  IADD3 R11, P5, PT, R11, R19, RZ ;  /* 0x000000130b0b7210 */ /* 0x000fe40007fbe0ff */
[----:B------:R-:W-:-:S02]  /*04f0*/  LOP3.LUT R10, R2, 0x400, RZ, 0xfc, !PT ;  /* 0x00000400020a7812 */ /* 0x000fc400078efcff */
[--C-:B------:R-:W-:Y:S01]  /*0500*/  LEA.HI.X R25, R19, R13, R20.reuse, 0x2, P6 ;  /* 0x0000000d13197211 */ /* 0x100fe200030f1414 */
[----:B------:R-:W-:Y:S01]  /*0510*/  IMAD.X R20, RZ, RZ, R20, P5 ;  /* 0x000000ffff147224 */ /* 0x000fe200028e0614 */
[-C--:B------:R-:W-:Y:S01]  /*0520*/  ISETP.GE.AND P4, PT, R10, R3.reuse, PT ;  /* 0x000000030a00720c */ /* 0x080fe20003f86270 */
[C---:B------:R-:W-:Y:S01]  /*0530*/  VIADD R10, R2.reuse, 0x500 ;  /* 0x00000500020a7836 */ /* 0x040fe20000000000 */
[C---:B------:R-:W-:Y:S01]  /*0540*/  LEA R28, P6, R11.reuse, UR4, 0x2 ;  /* 0x000000040b1c7c11 */ /* 0x040fe2000f8c10ff */
[C---:B------:R-:W-:Y:S02]  /*0550*/  VIADD R12, R2.reuse, 0x600 ;  /* 0x00000600020c7836 */ /* 0x040fe40000000000 */
[----:B------:R-:W-:Y:S01]  /*0560*/  VIADD R18, R2, 0x700 ;  /* 0x0000070002127836 */ /* 0x000fe20000000000 */
[----:B------:R-:W-:Y:S02]  /*0570*/  LEA.HI.X R29, R11, UR5, R20, 0x2, P6 ;  /* 0x000000050b1d7c11 */ /* 0x000fe4000b0f1414 */
        /* <DEDUP_REMOVED lines=34> */
.L_x_365:
[----:B------:R-:W0:Y:S01]  /*07a0*/  LDCU.64 UR4, c[0x0][0x3a8] ;  /* 0x00007500ff0477ac */ /* 0x000e220008000a00 */
[C---:B------:R-:W-:Y:S02]  /*07b0*/  IADD3 R4, P1, P2, R2.reuse, R6, R11 ;  /* 0x0000000602047210 */ /* 0x040fe40007a3e00b */
[----:B------:R-:W-:Y:S02]  /*07c0*/  ISETP.GE.AND P0, PT, R2, R3, PT ;  /* 0x000000030200720c */ /* 0x000fe40003f06270 */
[----:B------:R-:W-:Y:S02]  /*07d0*/  IADD3.X R5, PT, PT, RZ, RZ, RZ, P1, P2 ;  /* 0x000000ffff057210 */ /* 0x000fe40000fe44ff */
[----:B0-----:R-:W-:-:S04]  /*07e0*/  LEA R6, P1, R4, UR4, 0x3 ;  /* 0x0000000404067c11 */ /* 0x001fc8000f8218ff */
[----:B------:R-:W-:-:S05]  /*07f0*/  LEA.HI.X R7, R4, UR5, R5, 0x3, P1 ;  /* 0x0000000504077c11 */ /* 0x000fca00088f1c05 */
[----:B------:R1:W5:Y:S04]  /*0800*/  @!P0 LDG.E R4, desc[UR6][R6.64] ;  /* 0x0000000606048981 */ /* 0x000368000c1e1900 */
[----:B------:R1:W5:Y:S01]  /*0810*/  @!P0 LDG.E R5, desc[UR6][R6.64+0x4] ;  /* 0x0000040606058981 */ /* 0x000362000c1e1900 */
[----:B------:R-:W-:Y:S01]  /*0820*/  IMAD.IADD R8, R2, 0x1, -R3 ;  /* 0x0000000102087824 */ /* 0x000fe200078e0a03 */
[----:B------:R-:W-:Y:S01]  /*0830*/  IADD3 R9, P1, P2, R22, R11, R15 ;  /* 0x0000000b16097210 */ /* 0x000fe20007a3e00f */
[C---:B------:R-:W-:Y:S02]  /*0840*/  VIADD R14, R2.reuse, 0x200 ;  /* 0x00000200020e7836 */ /* 0x040fe40000000000 */
[----:B------:R-:W-:Y:S01]  /*0850*/  VIADD R16, R2, 0x300 ;  /* 0x0000030002107836 */ /* 0x000fe20000000000 */
[----:B------:R-:W-:Y:S01]  /*0860*/  IADD3 R9, P4, PT, R8, R9, RZ ;  /* 0x0000000908097210 */ /* 0x000fe20007f9e0ff */
[----:B------:R-:W-:Y:S01]  /*0870*/  VIADD R12, R2, 0x100 ;  /* 0x00000100020c7836 */ /* 0x000fe20000000000 */
[----:B------:R-:W-:-:S02]  /*0880*/  IADD3.X R10, PT, PT, RZ, RZ, RZ, P1, P2 ;  /* 0x000000ffff0a7210 */ /* 0x000fc40000fe44ff */
[-C--:B------:R-:W-:Y:S01]  /*0890*/  ISETP.GE.AND P2, PT, R14, R3.reuse, PT ;  /* 0x000000030e00720c */ /* 0x080fe20003f46270 */
[----:B------:R-:W-:Y:S01]  /*08a0*/  VIADD R14, R2, 0x500 ;  /* 0x00000500020e7836 */ /* 0x000fe20000000000 */
[----:B------:R-:W-:Y:S02]  /*08b0*/  LEA.HI.X.SX32 R10, R8, R10, 0x1, P4 ;  /* 0x0000000a080a7211 */ /* 0x000fe400020f0eff */
[C---:B------:R-:W-:Y:S02]  /*08c0*/  LEA R8, P4, R9.reuse, UR4, 0x3 ;  /* 0x0000000409087c11 */ /* 0x040fe4000f8818ff */
[-C--:B------:R-:W-:Y:S01]  /*08d0*/  ISETP.GE.AND P3, PT, R16, R3.reuse, PT ;  /* 0x000000031000720c */ /* 0x080fe20003f66270 */
[C---:B------:R-:W-:Y:S01]  /*08e0*/  VIADD R16, R2.reuse, 0x600 ;  /* 0x0000060002107836 */ /* 0x040fe20000000000 */
[----:B------:R-:W-:Y:S01]  /*08f0*/  LEA.HI.X R9, R9, UR5, R10, 0x3, P4 ;  /* 0x0000000509097c11 */ /* 0x000fe2000a0f1c0a */
[----:B------:R-:W-:Y:S01]  /*0900*/  VIADD R10, R2, 0x700 ;  /* 0x00000700020a7836 */ /* 0x000fe20000000000 */
[----:B------:R-:W-:-:S02]  /*0910*/  ISETP.GE.AND P1, PT, R12, R3, PT ;  /* 0x000000030c00720c */ /* 0x000fc40003f26270 */
[----:B------:R-:W-:Y:S01]  /*0920*/  LOP3.LUT R12, R2, 0x400, RZ, 0xfc, !PT ;  /* 0x00000400020c7812 */ /* 0x000fe200078efcff */
[----:B------:R1:W5:Y:S01]  /*0930*/  @P2 LDG.E R18, desc[UR6][R8.64+0x1000] ;  /* 0x0010000608122981 */ /* 0x000362000c1e1900 */
[-C--:B------:R-:W-:Y:S02]  /*0940*/  ISETP.GE.AND P5, PT, R14, R3.reuse, PT ;  /* 0x000000030e00720c */ /* 0x080fe40003fa6270 */
        /* <DEDUP_REMOVED lines=32> */
.L_x_366:
[----:B------:R-:W2:Y:S01]  /*0b50*/  S2UR UR5, SR_CgaCtaId ;  /* 0x00000000000579c3 */ /* 0x000ea20000008800 */
[----:B------:R-:W-:Y:S01]  /*0b60*/  UMOV UR4, 0x400 ;  /* 0x0000040000047882 */ /* 0x000fe20000000000 */
[----:B01----:R-:W-:Y:S02]  /*0b70*/  IMAD.SHL.U32 R6, R2, 0x8, RZ ;  /* 0x0000000802067824 */ /* 0x003fe400078e00ff */
[----:B------:R-:W-:Y:S01]  /*0b80*/  IMAD.IADD R22, R23, 0x1, -R22 ;  /* 0x0000000117167824 */ /* 0x000fe200078e0a16 */
        /* <DEDUP_REMOVED lines=13> */
[----:B------:R-:W-:-:S04]  /*0c60*/  VIMNMX R9, PT, PT, R6, R5, PT ;  /* 0x0000000506097248 */ /* 0x000fc80003fe0100 */
[C---:B------:R-:W-:Y:S01]  /*0c70*/  ISETP.GE.AND P0, PT, R9.reuse, R22, PT ;  /* 0x000000160900720c */ /* 0x040fe20003f06270 */
[----:B------:R-:W-:Y:S01]  /*0c80*/  IMAD.IADD R4, R9, 0x1, -R22 ;  /* 0x0000000109047824 */ /* 0x000fe200078e0a16 */
[----:B------:R-:W-:-:S04]  /*0c90*/  VIMNMX R7, PT, PT, R3, R9, PT ;  /* 0x0000000903077248 */ /* 0x000fc80003fe0100 */
[----:B------:R-:W-:-:S04]  /*0ca0*/  SEL R4, R4, RZ, P0 ;  /* 0x000000ff04047207 */ /* 0x000fc80000000000 */
[----:B------:R-:W-:-:S13]  /*0cb0*/  ISETP.GE.AND P0, PT, R4, R7, PT ;  /* 0x000000070400720c */ /* 0x000fda0003f06270 */
[----:B-1----:R-:W-:Y:S05]  /*0cc0*/  @P0 BRA `(.L_x_368) ;  /* 0x00000000005c0947 */ /* 0x002fea0003800000 */
[----:B------:R-:W-:-:S07]  /*0cd0*/  IMAD.IADD R11, R3, 0x1, R9 ;  /* 0x00000001030b7824 */ /* 0x000fce00078e0209 */
.L_x_371:
[----:B------:R-:W-:Y:S01]  /*0ce0*/  IMAD.MOV.U32 R10, RZ, RZ, R4 ;  /* 0x000000ffff0a7224 */ /* 0x000fe200078e0004 */
[----:B------:R-:W-:Y:S01]  /*0cf0*/  BSSY.RECONVERGENT B1, `(.L_x_369) ;  /* 0x000000f000017945 */ /* 0x000fe20003800200 */
[----:B------:R-:W-:Y:S02]  /*0d00*/  PLOP3.LUT P0, PT, PT, PT, PT, 0x8, 0x80 ;  /* 0x000000000080781c */ /* 0x000fe40003f0e170 */
[----:B------:R-:W-:-:S05]  /*0d10*/  IMAD.IADD R4, R7, 0x1, -R10 ;  /* 0x0000000107047824 */ /* 0x000fca00078e0a0a */
[----:B------:R-:W-:-:S04]  /*0d20*/  LEA.HI R4, R4, R4, RZ, 0x1 ;  /* 0x0000000404047211 */ /* 0x000fc800078f08ff */
[----:B------:R-:W-:-:S04]  /*0d30*/  LEA.HI.SX32 R12, R4, R10, 0x1f ;  /* 0x0000000a040c7211 */ /* 0x000fc800078ffaff */
[----:B------:R-:W-:-:S05]  /*0d40*/  LOP3.LUT R4, RZ, R12, RZ, 0x33, !PT ;  /* 0x0000000cff047212 */ /* 0x000fca00078e33ff */
[----:B------:R-:W-:Y:S01]  /*0d50*/  IMAD.IADD R8, R11, 0x1, R4 ;  /* 0x000000010b087824 */ /* 0x000fe200078e0204 */
[----:B------:R-:W-:-:S04]  /*0d60*/  LEA R4, R12, UR4, 0x3 ;  /* 0x000000040c047c11 */ /* 0x000fc8000f8e18ff */
[----:B------:R-:W-:Y:S01]  /*0d70*/  LEA R8, R8, UR4, 0x3 ;  /* 0x0000000408087c11 */ /* 0x000fe2000f8e18ff */
[----:B------:R-:W-:Y:S04]  /*0d80*/  LDS.64 R14, [R4] ;  /* 0x00000000040e7984 */ /* 0x000fe80000000a00 */
[----:B------:R-:W0:Y:S02]  /*0d90*/  LDS.64 R16, [R8] ;  /* 0x0000000008107984 */ /* 0x000e240000000a00 */
[----:B0-----:R-:W-:-:S13]  /*0da0*/  FSETP.GEU.AND P1, PT, R16, R14, PT ;  /* 0x0000000e1000720b */ /* 0x001fda0003f2e000 */
[----:B------:R-:W-:Y:S05]  /*0db0*/  @!P1 BRA `(.L_x_370) ;  /* 0x0000000000089947 */ /* 0x000fea0003800000 */
[----:B------:R-:W-:-:S04]  /*0dc0*/  FSETP.GEU.AND P0, PT, R14, R16, PT ;  /* 0x000000100e00720b */ /* 0x000fc80003f0e000 */
[----:B------:R-:W-:-:S13]  /*0dd0*/  ISETP.GE.OR P0, PT, R17, R15, !P0 ;  /* 0x0000000f1100720c */ /* 0x000fda0004706670 */
.L_x_370:
[----:B------:R-:W-:Y:S05]  /*0de0*/  BSYNC.RECONVERGENT B1 ;  /* 0x0000000000017941 */ /* 0x000fea0003800200 */
.L_x_369:
[----:B------:R-:W-:Y:S01]  /*0df0*/  @P0 VIADD R10, R12, 0x1 ;  /* 0x000000010c0a0836 */ /* 0x000fe20000000000 */
[----:B------:R-:W-:-:S03]  /*0e00*/  SEL R7, R7, R12, P0 ;  /* 0x0000000c07077207 */ /* 0x000fc60000000000 */
[----:B------:R-:W-:Y:S01]  /*0e10*/  IMAD.MOV.U32 R4, RZ, RZ, R10 ;  /* 0x000000ffff047224 */ /* 0x000fe200078e000a */
[----:B------:R-:W-:-:S13]  /*0e20*/  ISETP.GE.AND P0, PT, R10, R7, PT ;  /* 0x000000070a00720c */ /* 0x000fda0003f06270 */
[----:B------:R-:W-:Y:S05]  /*0e30*/  @!P0 BRA `(.L_x_371) ;  /* 0xfffffffc00a88947 */ /* 0x000fea000383ffff */
.L_x_368:
[----:B------:R-:W-:Y:S05]  /*0e40*/  BSYNC.RECONVERGENT B0 ;  /* 0x0000000000007941 */ /* 0x000fea0003800200 */
.L_x_367:
[----:B------:R-:W-:Y:S01]  /*0e50*/  IADD3 R16, PT, PT, R3, R9, -R4 ;  /* 0x0000000903107210 */ /* 0x000fe20007ffe804 */
[----:B------:R-:W-:Y:S01]  /*0e60*/  BSSY.RECONVERGENT B0, `(.L_x_372) ;  /* 0x000000e000007945 */ /* 0x000fe20003800200 */
        /* <DEDUP_REMOVED lines=13> */
.L_x_373:
[----:B------:R-:W-:Y:S05]  /*0f40*/  BSYNC.RECONVERGENT B0 ;  /* 0x0000000000007941 */ /* 0x000fea0003800200 */
.L_x_372:
        /* <DEDUP_REMOVED lines=20> */
.L_x_375:
[----:B------:R-:W-:Y:S05]  /*1090*/  BSYNC.RECONVERGENT B0 ;  /* 0x0000000000007941 */ /* 0x000fea0003800200 */
.L_x_374:
        /* <DEDUP_REMOVED lines=20> */
.L_x_377:
[----:B------:R-:W-:Y:S05]  /*11e0*/  BSYNC.RECONVERGENT B0 ;  /* 0x0000000000007941 */ /* 0x000fea0003800200 */
.L_x_376:
        /* <DEDUP_REMOVED lines=20> */
.L_x_379:
[----:B------:R-:W-:Y:S05]  /*1330*/  BSYNC.RECONVERGENT B0 ;  /* 0x0000000000007941 */ /* 0x000fea0003800200 */
.L_x_378:
        /* <DEDUP_REMOVED lines=20> */
.L_x_381:
[----:B------:R-:W-:Y:S05]  /*1480*/  BSYNC.RECONVERGENT B0 ;  /* 0x0000000000007941 */ /* 0x000fea0003800200 */
.L_x_380:
        /* <DEDUP_REMOVED lines=20> */
.L_x_383:
[----:B------:R-:W-:Y:S05]  /*15d0*/  BSYNC.RECONVERGENT B0 ;  /* 0x0000000000007941 */ /* 0x000fea0003800200 */
.L_x_382:
        /* <DEDUP_REMOVED lines=18> */
.L_x_385:
[----:B------:R-:W-:Y:S05]  /*1700*/  BSYNC.RECONVERGENT B0 ;  /* 0x0000000000007941 */ /* 0x000fea0003800200 */
.L_x_384:
[----:B------:R-:W3:Y:S01]  /*1710*/  S2UR UR5, SR_CgaCtaId ;  /* 0x00000000000579c3 */ /* 0x000ee20000008800 */
[----:B------:R-:W-:Y:S01]  /*1720*/  UMOV UR4, 0x400 ;  /* 0x0000040000047882 */ /* 0x000fe20000000000 */
[----:B0-----:R-:W-:Y:S01]  /*1730*/  VIADD R7, R24, 0x1 ;  /* 0x0000000118077836 */ /* 0x001fe20000000000 */
[----:B------:R-:W-:Y:S01]  /*1740*/  BSSY.RECONVERGENT B0, `(.L_x_386) ;  /* 0x0000016000007945 */ /* 0x000fe20003800200 */
[----:B------:R-:W-:Y:S01]  /*1750*/  @!P0 IMAD.MOV R7, RZ, RZ, R24 ;  /* 0x000000ffff078224 */ /* 0x000fe200078e0218 */
[----:B-12---:R-:W-:Y:S01]  /*1760*/  FSEL R24, R10, R12, P0 ;  /* 0x0000000c0a187208 */ /* 0x006fe20000000000 */
        /* <DEDUP_REMOVED lines=19> */
.L_x_387:
[----:B------:R-:W-:Y:S05]  /*18a0*/  BSYNC.RECONVERGENT B0 ;  /* 0x0000000000007941 */ /* 0x000fea0003800200 */
.L_x_386:
[----:B------:R-:W3:Y:S01]  /*18b0*/  LDCU.U8 UR4, c[0x0][0x380] ;  /* 0x00007000ff0477ac */ /* 0x000ee20008000000 */
[----:B-12---:R-:W-:Y:S02]  /*18c0*/  FSEL R10, R10, R12, P0 ;  /* 0x0000000c0a0a7208 */ /* 0x006fe40000000000 */
[----:B------:R-:W-:Y:S01]  /*18d0*/  SEL R11, R11, R13, P0 ;  /* 0x0000000d0b0b7207 */ /* 0x000fe20000000000 */
[----:B---3--:R-:W-:-:S04]  /*18e0*/  UPRMT UR4, UR4, 0x8880, URZ ;  /* 0x0000888004047896 */ /* 0x008fc800080000ff */
[----:B------:R-:W-:Y:S01]  /*18f0*/  UISETP.NE.AND UP0, UPT, UR4, URZ, UPT ;  /* 0x000000ff0400728c */ /* 0x000fe2000bf05270 */
[----:B------:R-:W-:Y:S08]  /*1900*/  BAR.SYNC.DEFER_BLOCKING 0x0 ;  /* 0x0000000000007b1d */ /* 0x000ff00000010000 */
[----:B------:R-:W-:Y:S05]  /*1910*/  BRA.U !UP0, `(.L_x_388) ;  /* 0x0000000508147547 */ /* 0x000fea000b800000 */
[----:B------:R-:W1:Y:S01]  /*1920*/  S2R R12, SR_LANEID ;  /* 0x00000000000c7919 */ /* 0x000e620000000000 */
[----:B------:R-:W-:Y:S01]  /*1930*/  LOP3.LUT R3, R6, 0x1f00, RZ, 0xc0, !PT ;  /* 0x00001f0006037812 */ /* 0x000fe200078ec0ff */
[----:B------:R-:W2:Y:S04]  /*1940*/  LDCU.64 UR4, c[0x0][0x3a8] ;  /* 0x00007500ff0477ac */ /* 0x000ea80008000a00 */
[----:B-1----:R-:W-:Y:S01]  /*1950*/  IMAD R5, R12, 0x8, R3 ;  /* 0x000000080c057824 */ /* 0x002fe200078e0203 */
[----:B------:R-:W-:-:S04]  /*1960*/  LOP3.LUT R3, R3, 0x1f, R2, 0xf8, !PT ;  /* 0x0000001f03037812 */ /* 0x000fc800078ef802 */
[----:B------:R-:W-:Y:S01]  /*1970*/  LEA.HI.SX32 R7, R5, R5, 0x1b ;  /* 0x0000000505077211 */ /* 0x000fe200078fdaff */
[----:B------:R-:W-:Y:S01]  /*1980*/  IMAD R5, R12, -0x7, R5 ;  /* 0xfffffff90c057824 */ /* 0x000fe200078e0205 */
[----:B------:R-:W-:-:S03]  /*1990*/  IADD3 R3, P0, PT, R0, R3, RZ ;  /* 0x0000000300037210 */ /* 0x000fc60007f1e0ff */
[----:B------:R-:W-:Y:S01]  /*19a0*/  IMAD R7, R7, 0x8, R4 ;  /* 0x0000000807077824 */ /* 0x000fe200078e0204 */
[C---:B------:R-:W-:Y:S01]  /*19b0*/  LEA.HI.SX32 R13, R5.reuse, R5, 0x1b ;  /* 0x00000005050d7211 */ /* 0x040fe200078fdaff */
[C---:B------:R-:W-:Y:S02]  /*19c0*/  VIADD R6, R5.reuse, 0x20 ;  /* 0x0000002005067836 */ /* 0x040fe40000000000 */
[----:B------:R-:W-:Y:S01]  /*19d0*/  VIADD R12, R5, 0x40 ;  /* 0x00000040050c7836 */ /* 0x000fe20000000000 */
[----:B------:R1:W-:Y:S01]  /*19e0*/  STS.64 [R7], R8 ;  /* 0x0000000807007388 */ /* 0x0003e20000000a00 */
[----:B------:R-:W-:Y:S01]  /*19f0*/  IMAD.X R0, RZ, RZ, RZ, P0 ;  /* 0x000000ffff007224 */ /* 0x000fe200000e06ff */
[C---:B--2---:R-:W-:Y:S02]  /*1a00*/  LEA R2, P0, R3.reuse, UR4, 0x3 ;  /* 0x0000000403027c11 */ /* 0x044fe4000f8018ff */
[----:B------:R2:W-:Y:S02]  /*1a10*/  STS.64 [R7+0x8], R14 ;  /* 0x0000080e07007388 */ /* 0x0005e40000000a00 */
[----:B------:R-:W-:-:S02]  /*1a20*/  LEA.HI.X R3, R3, UR5, R0, 0x3, P0 ;  /* 0x0000000503037c11 */ /* 0x000fc400080f1c00 */
[----:B------:R3:W-:Y:S04]  /*1a30*/  STS.64 [R7+0x10], R16 ;  /* 0x0000101007007388 */ /* 0x0007e80000000a00 */
[----:B------:R4:W-:Y:S01]  /*1a40*/  STS.64 [R7+0x18], R18 ;  /* 0x0000181207007388 */ /* 0x0009e20000000a00 */
[----:B-1----:R-:W-:Y:S01]  /*1a50*/  VIADD R8, R5, 0x60 ;  /* 0x0000006005087836 */ /* 0x002fe20000000000 */
[-C--:B------:R-:W-:Y:S01]  /*1a60*/  LEA.HI.SX32 R9, R6, R5.reuse, 0x1b ;  /* 0x0000000506097211 */ /* 0x080fe200078fdaff */
[--C-:B------:R-:W-:Y:S01]  /*1a70*/  IMAD R6, R13, 0x8, R4.reuse ;  /* 0x000000080d067824 */ /* 0x100fe200078e0204 */
[----:B------:R1:W-:Y:S01]  /*1a80*/  STS.64 [R7+0x20], R20 ;  /* 0x0000201407007388 */ /* 0x0003e20000000a00 */
[----:B--2---:R-:W-:Y:S01]  /*1a90*/  VIADD R14, R5, 0x80 ;  /* 0x00000080050e7836 */ /* 0x004fe20000000000 */
[-C--:B------:R-:W-:Y:S01]  /*1aa0*/  LEA.HI.SX32 R15, R12, R5.reuse, 0x1b ;  /* 0x000000050c0f7211 */ /* 0x080fe200078fdaff */
[--C-:B------:R-:W-:Y:S01]  /*1ab0*/  IMAD R9, R9, 0x8, R4.reuse ;  /* 0x0000000809097824 */ /* 0x100fe200078e0204 */
[----:B------:R2:W-:Y:S01]  /*1ac0*/  STS.64 [R7+0x38], R10 ;  /* 0x0000380a07007388 */ /* 0x0005e20000000a00 */
[C---:B---3--:R-:W-:Y:S01]  /*1ad0*/  VIADD R16, R5.reuse, 0xa0 ;  /* 0x000000a005107836 */ /* 0x048fe20000000000 */
[-C--:B------:R-:W-:Y:S01]  /*1ae0*/  LEA.HI.SX32 R17, R14, R5.reuse, 0x1b ;  /* 0x000000050e117211 */ /* 0x080fe200078fdaff */
[----:B----4-:R-:W-:Y:S01]  /*1af0*/  VIADD R18, R5, 0xc0 ;  /* 0x000000c005127836 */ /* 0x010fe20000000000 */
[----:B------:R-:W-:Y:S02]  /*1b00*/  STS.64 [R7+0x28], R22 ;  /* 0x0000281607007388 */ /* 0x000fe40000000a00 */
[----:B------:R-:W-:Y:S01]  /*1b10*/  LEA.HI.SX32 R19, R16, R5, 0x1b ;  /* 0x0000000510137211 */ /* 0x000fe200078fdaff */
[----:B------:R-:W-:-:S02]  /*1b20*/  IMAD R14, R17, 0x8, R4 ;  /* 0x00000008110e7824 */ /* 0x000fc400078e0204 */
[----:B-1----:R-:W-:Y:S01]  /*1b30*/  VIADD R20, R5, 0xe0 ;  /* 0x000000e005147836 */ /* 0x002fe20000000000 */
[-C--:B------:R-:W-:Y:S01]  /*1b40*/  LEA.HI.SX32 R21, R18, R5.reuse, 0x1b ;  /* 0x0000000512157211 */ /* 0x080fe200078fdaff */
[--C-:B------:R-:W-:Y:S01]  /*1b50*/  IMAD R19, R19, 0x8, R4.reuse ;  /* 0x0000000813137824 */ /* 0x100fe200078e0204 */
[-C--:B--2---:R-:W-:Y:S01]  /*1b60*/  LEA.HI.SX32 R11, R8, R5.reuse, 0x1b ;  /* 0x00000005080b7211 */ /* 0x084fe200078fdaff */
[--C-:B------:R-:W-:Y:S01]  /*1b70*/  IMAD R10, R15, 0x8, R4.reuse ;  /* 0x000000080f0a7824 */ /* 0x100fe200078e0204 */
[----:B------:R-:W-:Y:S01]  /*1b80*/  LEA.HI.SX32 R5, R20, R5, 0x1b ;  /* 0x0000000514057211 */ /* 0x000fe200078fdaff */
[--C-:B------:R-:W-:Y:S01]  /*1b90*/  IMAD R21, R21, 0x8, R4.reuse ;  /* 0x0000000815157824 */ /* 0x100fe200078e0204 */
[----:B------:R-:W-:Y:S01]  /*1ba0*/  STS.64 [R7+0x30], R24 ;  /* 0x0000301807007388 */ /* 0x000fe20000000a00 */
[--C-:B------:R-:W-:Y:S01]  /*1bb0*/  IMAD R12, R11, 0x8, R4.reuse ;  /* 0x000000080b0c7824 */ /* 0x100fe200078e0204 */
[----:B------:R-:W-:Y:S01]  /*1bc0*/  NOP ;  /* 0x0000000000007918 */ /* 0x000fe20000000000 */
[----:B------:R-:W-:Y:S01]  /*1bd0*/  IMAD R5, R5, 0x8, R4 ;  /* 0x0000000805057824 */ /* 0x000fe200078e0204 */
[----:B------:R-:W1:Y:S04]  /*1be0*/  LDS.64 R6, [R6] ;  /* 0x0000000006067984 */ /* 0x000e680000000a00 */
[----:B------:R-:W2:Y:S04]  /*1bf0*/  LDS.64 R8, [R9+0x100] ;  /* 0x0001000009087984 */ /* 0x000ea80000000a00 */
[----:B------:R-:W3:Y:S04]  /*1c00*/  LDS.64 R10, [R10+0x200] ;  /* 0x000200000a0a7984 */ /* 0x000ee80000000a00 */
[----:B------:R-:W4:Y:S04]  /*1c10*/  LDS.64 R12, [R12+0x300] ;  /* 0x000300000c0c7984 */ /* 0x000f280000000a00 */
[----:B------:R-:W5:Y:S04]  /*1c20*/  LDS.64 R14, [R14+0x400] ;  /* 0x000400000e0e7984 */ /* 0x000f680000000a00 */
[----:B------:R-:W0:Y:S04]  /*1c30*/  LDS.64 R18, [R19+0x500] ;  /* 0x0005000013127984 */ /* 0x000e280000000a00 */
[----:B------:R-:W0:Y:S04]  /*1c40*/  LDS.64 R20, [R21+0x600] ;  /* 0x0006000015147984 */ /* 0x000e280000000a00 */
[----:B------:R-:W0:Y:S04]  /*1c50*/  LDS.64 R4, [R5+0x700] ;  /* 0x0007000005047984 */ /* 0x000e280000000a00 */
[----:B-1----:R-:W-:Y:S04]  /*1c60*/  STG.E desc[UR6][R2.64], R6 ;  /* 0x0000000602007986 */ /* 0x002fe8000c101906 */
[----:B------:R-:W-:Y:S04]  /*1c70*/  STG.E desc[UR6][R2.64+0x4], R7 ;  /* 0x0000040702007986 */ /* 0x000fe8000c101906 */
[----:B--2---:R-:W-:Y:S04]  /*1c80*/  STG.E desc[UR6][R2.64+0x100], R8 ;  /* 0x0001000802007986 */ /* 0x004fe8000c101906 */
[----:B------:R-:W-:Y:S04]  /*1c90*/  STG.E desc[UR6][R2.64+0x104], R9 ;  /* 0x0001040902007986 */ /* 0x000fe8000c101906 */
[----:B---3--:R-:W-:Y:S04]  /*1ca0*/  STG.E desc[UR6][R2.64+0x200], R10 ;  /* 0x0002000a02007986 */ /* 0x008fe8000c101906 */
        /* <DEDUP_REMOVED lines=12> */
.L_x_388:
[----:B------:R-:W1:Y:S01]  /*1d70*/  S2R R12, SR_LANEID ;  /* 0x00000000000c7919 */ /* 0x000e620000000000 */
[----:B------:R-:W-:Y:S01]  /*1d80*/  LOP3.LUT R3, R6, 0x1f00, RZ, 0xc0, !PT ;  /* 0x00001f0006037812 */ /* 0x000fe200078ec0ff */
[----:B------:R-:W2:Y:S01]  /*1d90*/  LDCU.64 UR4, c[0x0][0x388] ;  /* 0x00007100ff0477ac */ /* 0x000ea20008000a00 */
[----:B------:R-:W3:Y:S03]  /*1da0*/  LDCU.64 UR8, c[0x0][0x390] ;  /* 0x00007200ff0877ac */ /* 0x000ee60008000a00 */
[----:B-1----:R-:W-:-:S05]  /*1db0*/  IMAD R5, R12, 0x8, R3 ;  /* 0x000000080c057824 */ /* 0x002fca00078e0203 */
[----:B------:R-:W-:Y:S01]  /*1dc0*/  LEA.HI.SX32 R7, R5, R5, 0x1b ;  /* 0x0000000505077211 */ /* 0x000fe200078fdaff */
[----:B------:R-:W-:-:S04]  /*1dd0*/  IMAD R5, R12, -0x7, R5 ;  /* 0xfffffff90c057824 */ /* 0x000fc800078e0205 */
[--C-:B------:R-:W-:Y:S01]  /*1de0*/  IMAD R7, R7, 0x8, R4.reuse ;  /* 0x0000000807077824 */ /* 0x100fe200078e0204 */
[C---:B------:R-:W-:Y:S01]  /*1df0*/  LEA.HI.SX32 R13, R5.reuse, R5, 0x1b ;  /* 0x00000005050d7211 */ /* 0x040fe200078fdaff */
[C---:B------:R-:W-:Y:S02]  /*1e00*/  VIADD R6, R5.reuse, 0x20 ;  /* 0x0000002005067836 */ /* 0x040fe40000000000 */
[----:B------:R-:W-:Y:S01]  /*1e10*/  VIADD R12, R5, 0x40 ;  /* 0x00000040050c7836 */ /* 0x000fe20000000000 */
[----:B------:R1:W-:Y:S01]  /*1e20*/  STS.64 [R7], R8 ;  /* 0x0000000807007388 */ /* 0x0003e20000000a00 */
[----:B------:R-:W-:-:S03]  /*1e30*/  IMAD R13, R13, 0x8, R4 ;  /* 0x000000080d0d7824 */ /* 0x000fc600078e0204 */
[----:B------:R4:W-:Y:S04]  /*1e40*/  STS.64 [R7+0x8], R14 ;  /* 0x0000080e07007388 */ /* 0x0009e80000000a00 */
[----:B------:R5:W-:Y:S01]  /*1e50*/  STS.64 [R7+0x10], R16 ;  /* 0x0000101007007388 */ /* 0x000be20000000a00 */
[C---:B-1----:R-:W-:Y:S01]  /*1e60*/  VIADD R8, R5.reuse, 0x60 ;  /* 0x0000006005087836 */ /* 0x042fe20000000000 */
[-C--:B------:R-:W-:Y:S02]  /*1e70*/  LEA.HI.SX32 R9, R6, R5.reuse, 0x1b ;  /* 0x0000000506097211 */ /* 0x080fe400078fdaff */
[----:B------:R1:W-:Y:S01]  /*1e80*/  STS.64 [R7+0x18], R18 ;  /* 0x0000181207007388 */ /* 0x0003e20000000a00 */
[----:B----4-:R-:W-:Y:S01]  /*1e90*/  VIADD R14, R5, 0x80 ;  /* 0x00000080050e7836 */ /* 0x010fe20000000000 */
[----:B------:R-:W-:-:S02]  /*1ea0*/  LEA.HI.SX32 R15, R12, R5, 0x1b ;  /* 0x000000050c0f7211 */ /* 0x000fc400078fdaff */
[----:B------:R4:W-:Y:S01]  /*1eb0*/  STS.64 [R7+0x20], R20 ;  /* 0x0000201407007388 */ /* 0x0009e20000000a00 */
[----:B-----5:R-:W-:-:S03]  /*1ec0*/  VIADD R16, R5, 0xa0 ;  /* 0x000000a005107836 */ /* 0x020fc60000000000 */
[----:B------:R-:W-:Y:S02]  /*1ed0*/  STS.64 [R7+0x28], R22 ;  /* 0x0000281607007388 */ /* 0x000fe40000000a00 */
[----:B------:R-:W-:Y:S02]  /*1ee0*/  LEA.HI.SX32 R17, R16, R5, 0x1b ;  /* 0x0000000510117211 */ /* 0x000fe400078fdaff */
[----:B------:R-:W-:Y:S01]  /*1ef0*/  STS.64 [R7+0x30], R24 ;  /* 0x0000301807007388 */ /* 0x000fe20000000a00 */
[----:B-1----:R-:W-:-:S03]  /*1f00*/  VIADD R18, R5, 0xc0 ;  /* 0x000000c005127836 */ /* 0x002fc60000000000 */
[----:B------:R1:W-:Y:S01]  /*1f10*/  STS.64 [R7+0x38], R10 ;  /* 0x0000380a07007388 */ /* 0x0003e20000000a00 */
[----:B----4-:R-:W-:Y:S01]  /*1f20*/  VIADD R20, R5, 0xe0 ;  /* 0x000000e005147836 */ /* 0x010fe20000000000 */
[----:B------:R-:W-:Y:S01]  /*1f30*/  NOP ;  /* 0x0000000000007918 */ /* 0x000fe20000000000 */
[-C--:B------:R-:W-:Y:S01]  /*1f40*/  LEA.HI.SX32 R19, R18, R5.reuse, 0x1b ;  /* 0x0000000512137211 */ /* 0x080fe200078fdaff */
[----:B------:R-:W4:Y:S02]  /*1f50*/  LDS.64 R12, [R13] ;  /* 0x000000000d0c7984 */ /* 0x000f240000000a00 */
[-C--:B------:R-:W-:Y:S02]  /*1f60*/  LEA.HI.SX32 R21, R20, R5.reuse, 0x1b ;  /* 0x0000000514157211 */ /* 0x080fe400078fdaff */
[-C--:B-1----:R-:W-:Y:S01]  /*1f70*/  LEA.HI.SX32 R7, R8, R5.reuse, 0x1b ;  /* 0x0000000508077211 */ /* 0x082fe200078fdaff */
[--C-:B------:R-:W-:Y:S01]  /*1f80*/  IMAD R10, R9, 0x8, R4.reuse ;  /* 0x00000008090a7824 */ /* 0x100fe200078e0204 */
[----:B------:R-:W-:Y:S01]  /*1f90*/  LEA.HI.SX32 R11, R14, R5, 0x1b ;  /* 0x000000050e0b7211 */ /* 0x000fe200078fdaff */
[----:B------:R-:W-:-:S02]  /*1fa0*/  IMAD R8, R15, 0x8, R4 ;  /* 0x000000080f087824 */ /* 0x000fc400078e0204 */
[--C-:B------:R-:W-:Y:S02]  /*1fb0*/  IMAD R7, R7, 0x8, R4.reuse ;  /* 0x0000000807077824 */ /* 0x100fe400078e0204 */
[--C-:B------:R-:W-:Y:S02]  /*1fc0*/  IMAD R5, R11, 0x8, R4.reuse ;  /* 0x000000080b057824 */ /* 0x100fe400078e0204 */
[----:B------:R-:W1:Y:S01]  /*1fd0*/  LDS.64 R10, [R10+0x100] ;  /* 0x000100000a0a7984 */ /* 0x000e620000000a00 */
[--C-:B------:R-:W-:Y:S02]  /*1fe0*/  IMAD R14, R17, 0x8, R4.reuse ;  /* 0x00000008110e7824 */ /* 0x100fe400078e0204 */
[--C-:B------:R-:W-:Y:S01]  /*1ff0*/  IMAD R16, R19, 0x8, R4.reuse ;  /* 0x0000000813107824 */ /* 0x100fe200078e0204 */
[----:B------:R-:W5:Y:S01]  /*2000*/  LDS.64 R8, [R8+0x200] ;  /* 0x0002000008087984 */ /* 0x000f620000000a00 */
[----:B------:R-:W-:Y:S01]  /*2010*/  IMAD R21, R21, 0x8, R4 ;  /* 0x0000000815157824 */ /* 0x000fe200078e0204 */
[----:B------:R-:W-:-:S02]  /*2020*/  LOP3.LUT R19, R2, 0x1f, RZ, 0xc0, !PT ;  /* 0x0000001f02137812 */ /* 0x000fc400078ec0ff */
[----:B------:R-:W0:Y:S03]  /*2030*/  LDS.64 R6, [R7+0x300] ;  /* 0x0003000007067984 */ /* 0x000e260000000a00 */
[----:B------:R-:W-:Y:S01]  /*2040*/  IMAD.IADD R0, R0, 0x1, R19 ;  /* 0x0000000100007824 */ /* 0x000fe200078e0213 */
[----:B------:R-:W0:Y:S04]  /*2050*/  LDS.64 R4, [R5+0x400] ;  /* 0x0004000005047984 */ /* 0x000e280000000a00 */
[----:B------:R-:W0:Y:S01]  /*2060*/  LDS.64 R14, [R14+0x500] ;  /* 0x000500000e0e7984 */ /* 0x000e220000000a00 */
[----:B------:R-:W-:-:S03]  /*2070*/  IADD3 R0, P0, PT, R3, R0, RZ ;  /* 0x0000000003007210 */ /* 0x000fc60007f1e0ff */
[----:B------:R-:W0:Y:S02]  /*2080*/  LDS.64 R16, [R16+0x600] ;  /* 0x0006000010107984 */ /* 0x000e240000000a00 */
[----:B------:R-:W-:Y:S02]  /*2090*/  IMAD.X R3, RZ, RZ, RZ, P0 ;  /* 0x000000ffff037224 */ /* 0x000fe400000e06ff */
[----:B------:R-:W0:Y:S01]  /*20a0*/  LDS.64 R20, [R21+0x700] ;  /* 0x0007000015147984 */ /* 0x000e220000000a00 */
[C---:B------:R-:W-:Y:S02]  /*20b0*/  IMAD.SHL.U32 R18, R0.reuse, 0x4, RZ ;  /* 0x0000000400127824 */ /* 0x040fe400078e00ff */
[----:B------:R-:W-:-:S03]  /*20c0*/  SHF.L.U64.HI R0, R0, 0x2, R3 ;  /* 0x0000000200007819 */ /* 0x000fc60000010203 */
[C---:B--2---:R-:W-:Y:S02]  /*20d0*/  IADD3 R2, P0, PT, R18.reuse, UR4, RZ ;  /* 0x0000000412027c10 */ /* 0x044fe4000ff1e0ff */
[----:B---3--:R-:W-:Y:S02]  /*20e0*/  IADD3 R18, P1, PT, R18, UR8, RZ ;  /* 0x0000000812127c10 */ /* 0x008fe4000ff3e0ff */
[C---:B------:R-:W-:Y:S02]  /*20f0*/  IADD3.X R3, PT, PT, R0.reuse, UR5, RZ, P0, !PT ;  /* 0x0000000500037c10 */ /* 0x040fe400087fe4ff */
[----:B------:R-:W-:-:S03]  /*2100*/  IADD3.X R19, PT, PT, R0, UR9, RZ, P1, !PT ;  /* 0x0000000900137c10 */ /* 0x000fc60008ffe4ff */
[----:B----4-:R-:W-:Y:S04]  /*2110*/  STG.E desc[UR6][R2.64], R12 ;  /* 0x0000000c02007986 */ /* 0x010fe8000c101906 */
[----:B------:R-:W-:Y:S04]  /*2120*/  STG.E desc[UR6][R18.64], R13 ;  /* 0x0000000d12007986 */ /* 0x000fe8000c101906 */
[----:B-1----:R-:W-:Y:S04]  /*2130*/  STG.E desc[UR6][R2.64+0x80], R10 ;  /* 0x0000800a02007986 */ /* 0x002fe8000c101906 */
        /* <DEDUP_REMOVED lines=14> */
.L_x_364:
        /* <DEDUP_REMOVED lines=10> */
[----:B------:R-:W-:Y:S01]  /*22c0*/  BSSY.RECONVERGENT B0, `(.L_x_389) ;  /* 0x00000e6000007945 */ /* 0x000fe20003800200 */
[----:B------:R-:W-:Y:S01]  /*22d0*/  ACQBULK ;  /* 0x000000000000782e */ /* 0x000fe20000000000 */
        /* <DEDUP_REMOVED lines=8> */
[----:B------:R-:W-:Y:S02]  /*2360*/  ISETP.NE.AND P0, PT, R12, -0x800, PT ;  /* 0xfffff8000c00780c */ /* 0x000fe40003f05270 */
[----:B------:R-:W-:-:S05]  /*2370*/  VIMNMX.U32 R8, PT, PT, R11, R4, !PT ;  /* 0x000000040b087248 */ /* 0x000fca0007fe0000 */
[----:B------:R-:W-:-:S06]  /*2380*/  IMAD.IADD R8, R8, 0x1, -R11 ;  /* 0x0000000108087824 */ /* 0x000fcc00078e0a0b */
[----:B------:R-:W-:Y:S02]  /*2390*/  @P0 VIADD R5, R12, 0x800 ;  /* 0x000008000c050836 */ /* 0x000fe40000000000 */
[----:B---3--:R-:W-:-:S04]  /*23a0*/  IMAD.IADD R6, R6, 0x1, -R14 ;  /* 0x0000000106067824 */ /* 0x008fc800078e0a0e */
[----:B------:R-:W-:Y:S01]  /*23b0*/  IMAD.IADD R5, R5, 0x1, -R6 ;  /* 0x0000000105057824 */ /* 0x000fe200078e0a06 */
[----:B------:R-:W-:Y:S01]  /*23c0*/  @!P1 VIMNMX.U32 R6, PT, PT, R11, R4, PT ;  /* 0x000000040b069248 */ /* 0x000fe20003fe0000 */
[----:B----4-:R-:W-:-:S03]  /*23d0*/  IMAD.IADD R3, R3, 0x1, -R14 ;  /* 0x0000000103037824 */ /* 0x010fc600078e0a0e */
[----:B------:R-:W-:Y:S02]  /*23e0*/  SEL R5, R11, R5, !P1 ;  /* 0x000000050b057207 */ /* 0x000fe40004800000 */
[----:B------:R-:W-:Y:S02]  /*23f0*/  VIADDMNMX.U32 R4, R12, -R3, R8, PT ;  /* 0x800000030c047246 */ /* 0x000fe40003800008 */
[----:B------:R-:W-:Y:S01]  /*2400*/  VIMNMX.U32 R7, PT, PT, R8, R5, PT ;  /* 0x0000000508077248 */ /* 0x000fe20003fe0000 */
[----:B------:R-:W-:-:S04]  /*2410*/  IMAD.IADD R5, R6, 0x1, -R3 ;  /* 0x0000000106057824 */ /* 0x000fc800078e0a03 */
[----:B------:R-:W-:Y:S01]  /*2420*/  IMAD.IADD R22, R7, 0x1, -R4 ;  /* 0x0000000107167824 */ /* 0x000fe200078e0a04 */
[----:B------:R-:W-:Y:S06]  /*2430*/  BRA.U !UP0, `(.L_x_390) ;  /* 0x0000000508b07547 */ /* 0x000fec000b800000 */
[----:B------:R-:W0:Y:S01]  /*2440*/  LDCU.64 UR4, c[0x0][0x390] ;  /* 0x00007200ff0477ac */ /* 0x000e220008000a00 */
[C---:B------:R-:W-:Y:S01]  /*2450*/  IMAD.IADD R9, R2.reuse, 0x1, -R5 ;  /* 0x0000000102097824 */ /* 0x040fe200078e0a05 */
[----:B------:R-:W1:Y:S01]  /*2460*/  LDC.64 R6, c[0x0][0x388] ;  /* 0x0000e200ff067b82 */ /* 0x000e620000000a00 */
[----:B------:R-:W-:Y:S01]  /*2470*/  IADD3 R13, P0, PT, R3, R2, RZ ;  /* 0x00000002030d7210 */ /* 0x000fe20007f1e0ff */
[C---:B------:R-:W-:Y:S01]  /*2480*/  VIADD R18, R2.reuse, 0x500 ;  /* 0x0000050002127836 */ /* 0x040fe20000000000 */
[C---:B------:R-:W-:Y:S01]  /*2490*/  LOP3.LUT R16, R2.reuse, 0x400, RZ, 0xfc, !PT ;  /* 0x0000040002107812 */ /* 0x040fe200078efcff */
[----:B------:R-:W-:Y:S01]  /*24a0*/  VIADD R20, R2, 0x600 ;  /* 0x0000060002147836 */ /* 0x000fe20000000000 */
[----:B------:R-:W-:Y:S01]  /*24b0*/  IADD3 R11, P1, P2, R9, R4, R11 ;  /* 0x00000004090b7210 */ /* 0x000fe20007a3e00b */
[----:B------:R-:W-:Y:S01]  /*24c0*/  IMAD.X R12, RZ, RZ, RZ, P0 ;  /* 0x000000ffff0c7224 */ /* 0x000fe200000e06ff */
[----:B------:R-:W-:Y:S01]  /*24d0*/  SHF.R.S32.HI R9, RZ, 0x1f, R9 ;  /* 0x0000001fff097819 */ /* 0x000fe20000011409 */
[----:B------:R-:W-:Y:S01]  /*24e0*/  BSSY.RECONVERGENT B1, `(.L_x_391) ;  /* 0x0000022000017945 */ /* 0x000fe20003800200 */
[----:B------:R-:W-:Y:S01]  /*24f0*/  IADD3 R8, P0, PT, R14, R13, RZ ;  /* 0x0000000d0e087210 */ /* 0x000fe20007f1e0ff */
[----:B------:R-:W-:Y:S01]  /*2500*/  VIADD R32, R2, 0x700 ;  /* 0x0000070002207836 */ /* 0x000fe20000000000 */
[----:B------:R-:W-:-:S02]  /*2510*/  IADD3.X R10, PT, PT, R9, RZ, RZ, P1, P2 ;  /* 0x000000ff090a7210 */ /* 0x000fc40000fe44ff */
[----:B------:R-:W-:Y:S01]  /*2520*/  IADD3 R3, P1, PT, R14, R11, RZ ;  /* 0x0000000b0e037210 */ /* 0x000fe20007f3e0ff */
[----:B------:R-:W-:Y:S01]  /*2530*/  IMAD.X R9, RZ, RZ, R12, P0 ;  /* 0x000000ffff097224 */ /* 0x000fe200000e060c */
[----:B0-----:R-:W-:-:S03]  /*2540*/  LEA R24, P2, R8, UR4, 0x2 ;  /* 0x0000000408187c11 */ /* 0x001fc6000f8410ff */
[----:B------:R-:W-:Y:S01]  /*2550*/  IMAD.X R4, RZ, RZ, R10, P1 ;  /* 0x000000ffff047224 */ /* 0x000fe200008e060a */
[C---:B------:R-:W-:Y:S02]  /*2560*/  LEA R28, P3, R3.reuse, UR4, 0x2 ;  /* 0x00000004031c7c11 */ /* 0x040fe4000f8610ff */
[----:B------:R-:W-:Y:S02]  /*2570*/  LEA.HI.X R25, R8, UR5, R9, 0x2, P2 ;  /* 0x0000000508197c11 */ /* 0x000fe400090f1409 */
[----:B------:R-:W-:Y:S01]  /*2580*/  LEA.HI.X R29, R3, UR5, R4, 0x2, P3 ;  /* 0x00000005031d7c11 */ /* 0x000fe200098f1404 */
[----:B------:R-:W-:Y:S02]  /*2590*/  IMAD.IADD R3, R5, 0x1, R22 ;  /* 0x0000000105037824 */ /* 0x000fe400078e0216 */
[----:B-1----:R-:W-:-:S03]  /*25a0*/  IMAD.WIDE.U32 R6, R14, 0x4, R6 ;  /* 0x000000040e067825 */ /* 0x002fc600078e0006 */
[C---:B------:R-:W-:Y:S01]  /*25b0*/  ISETP.GE.AND P6, PT, R2.reuse, R3, PT ;  /* 0x000000030200720c */ /* 0x040fe20003fc6270 */
[C---:B------:R-:W-:Y:S01]  /*25c0*/  VIADD R4, R2.reuse, 0x100 ;  /* 0x0000010002047836 */ /* 0x040fe20000000000 */
[-C--:B------:R-:W-:Y:S01]  /*25d0*/  LEA R26, P0, R13, R6.reuse, 0x2 ;  /* 0x000000060d1a7211 */ /* 0x080fe200078010ff */
[C---:B------:R-:W-:Y:S01]  /*25e0*/  VIADD R14, R2.reuse, 0x300 ;  /* 0x00000300020e7836 */ /* 0x040fe20000000000 */
[----:B------:R-:W-:Y:S02]  /*25f0*/  LEA R30, P1, R11, R6, 0x2 ;  /* 0x000000060b1e7211 */ /* 0x000fe400078210ff */
[-C--:B------:R-:W-:Y:S01]  /*2600*/  LEA.HI.X R27, R13, R7.reuse, R12, 0x2, P0 ;  /* 0x000000070d1b7211 */ /* 0x080fe200000f140c */
[----:B------:R-:W-:Y:S01]  /*2610*/  VIADD R12, R2, 0x200 ;  /* 0x00000200020c7836 */ /* 0x000fe20000000000 */
[----:B------:R-:W-:Y:S02]  /*2620*/  LEA.HI.X R31, R11, R7, R10, 0x2, P1 ;  /* 0x000000070b1f7211 */ /* 0x000fe400008f140a */
[----:B------:R-:W-:-:S02]  /*2630*/  CS2R R6, SRZ ;  /* 0x0000000000067805 */ /* 0x000fc4000001ff00 */
[-C--:B------:R-:W-:Y:S02]  /*2640*/  ISETP.GE.AND P5, PT, R4, R3.reuse, PT ;  /* 0x000000030400720c */ /* 0x080fe40003fa6270 */
[-C--:B------:R-:W-:Y:S02]  /*2650*/  ISETP.GE.AND P4, PT, R12, R3.reuse, PT ;  /* 0x000000030c00720c */ /* 0x080fe40003f86270 */
        /* <DEDUP_REMOVED lines=10> */
.L_x_392:
[----:B------:R-:W-:Y:S05]  /*2700*/  BSYNC.RECONVERGENT B1 ;  /* 0x0000000000017941 */ /* 0x000fea0003800200 */
.L_x_391:
[----:B------:R-:W-:Y:S01]  /*2710*/  BSSY.RECONVERGENT B1, `(.L_x_393) ;  /* 0x0000009000017945 */ /* 0x000fe20003800200 */
[----:B------:R-:W-:Y:S02]  /*2720*/  ISETP.GE.AND P6, PT, R32, R3, PT ;  /* 0x000000032000720c */ /* 0x000fe40003fc6270 */
[----:B------:R-:W-:Y:S01]  /*2730*/  CS2R R8, SRZ ;  /* 0x0000000000087805 */ /* 0x000fe2000001ff00 */
[----:B------:R-:W-:Y:S10]  /*2740*/  @P5 BRA `(.L_x_394) ;  /* 0x0000000000145947 */ /* 0x000ff40003800000 */
[----:B------:R-:W-:-:S13]  /*2750*/  ISETP.GE.AND P5, PT, R4, R5, PT ;  /* 0x000000050400720c */ /* 0x000fda0003fa6270 */
[----:B------:R1:W5:Y:S04]  /*2760*/  @P5 LDG.E R8, desc[UR6][R30.64+0x400] ;  /* 0x000400061e085981 */ /* 0x000368000c1e1900 */
[----:B------:R1:W5:Y:S04]  /*2770*/  @P5 LDG.E R9, desc[UR6][R28.64+0x400] ;  /* 0x000400061c095981 */ /* 0x000368000c1e1900 */
[----:B------:R1:W5:Y:S04]  /*2780*/  @!P5 LDG.E R8, desc[UR6][R26.64+0x400] ;  /* 0x000400061a08d981 */ /* 0x000368000c1e1900 */
[----:B------:R1:W5:Y:S02]  /*2790*/  @!P5 LDG.E R9, desc[UR6][R24.64+0x400] ;  /* 0x000400061809d981 */ /* 0x000364000c1e1900 */
.L_x_394:
[----:B------:R-:W-:Y:S05]  /*27a0*/  BSYNC.RECONVERGENT B1 ;  /* 0x0000000000017941 */ /* 0x000fea0003800200 */
.L_x_393:
        /* <DEDUP_REMOVED lines=8> */
.L_x_396:
[----:B------:R-:W-:Y:S05]  /*2830*/  BSYNC.RECONVERGENT B1 ;  /* 0x0000000000017941 */ /* 0x000fea0003800200 */
.L_x_395:
        /* <DEDUP_REMOVED lines=8> */
.L_x_398:
[----:B------:R-:W-:Y:S05]  /*28c0*/  BSYNC.RECONVERGENT B1 ;  /* 0x0000000000017941 */ /* 0x000fea0003800200 */
.L_x_397:
        /* <DEDUP_REMOVED lines=8> */
.L_x_400:
[----:B------:R-:W-:Y:S05]  /*2950*/  BSYNC.RECONVERGENT B1 ;  /* 0x0000000000017941 */ /* 0x000fea0003800200 */
.L_x_399:
        /* <DEDUP_REMOVED lines=8> */
.L_x_402:
[----:B------:R-:W-:Y:S05]  /*29e0*/  BSYNC.RECONVERGENT B1 ;  /* 0x0000000000017941 */ /* 0x000fea0003800200 */
.L_x_401:
        /* <DEDUP_REMOVED lines=8> */
.L_x_404:
[----:B------:R-:W-:Y:S05]  /*2a70*/  BSYNC.RECONVERGENT B1 ;  /* 0x0000000000017941 */ /* 0x000fea0003800200 */
.L_x_403:
[----:B------:R-:W-:Y:S01]  /*2a80*/  CS2R R20, SRZ ;  /* 0x0000000000147805 */ /* 0x000fe2000001ff00 */
[----:B------:R-:W-:Y:S06]  /*2a90*/  @P6 BRA `(.L_x_405) ;  /* 0x0000000400a06947 */ /* 0x000fec0003800000 */
[----:B------:R-:W-:-:S13]  /*2aa0*/  ISETP.GE.AND P0, PT, R32, R5, PT ;  /* 0x000000052000720c */ /* 0x000fda0003f06270 */
[----:B------:R0:W5:Y:S04]  /*2ab0*/  @P0 LDG.E R20, desc[UR6][R30.64+0x1c00] ;  /* 0x001c00061e140981 */ /* 0x000168000c1e1900 */
[----:B------:R0:W5:Y:S04]  /*2ac0*/  @P0 LDG.E R21, desc[UR6][R28.64+0x1c00] ;  /* 0x001c00061c150981 */ /* 0x000168000c1e1900 */
[----:B------:R0:W5:Y:S04]  /*2ad0*/  @!P0 LDG.E R20, desc[UR6][R26.64+0x1c00] ;  /* 0x001c00061a148981 */ /* 0x000168000c1e1900 */
[----:B------:R0:W5:Y:S01]  /*2ae0*/  @!P0 LDG.E R21, desc[UR6][R24.64+0x1c00] ;  /* 0x001c000618158981 */ /* 0x000162000c1e1900 */
[----:B------:R-:W-:Y:S05]  /*2af0*/  BRA `(.L_x_405) ;  /* 0x0000000400887947 */ /* 0x000fea0003800000 */
.L_x_390:
[----:B------:R-:W0:Y:S01]  /*2b00*/  LDCU.64 UR4, c[0x0][0x3a8] ;  /* 0x00007500ff0477ac */ /* 0x000e220008000a00 */
[----:B------:R-:W-:Y:S01]  /*2b10*/  IADD3 R4, P0, P1, R4, R14, R11 ;  /* 0x0000000e04047210 */ /* 0x000fe2000791e00b */
[C---:B------:R-:W-:Y:S01]  /*2b20*/  IMAD.IADD R8, R2.reuse, 0x1, -R5 ;  /* 0x0000000102087824 */ /* 0x040fe200078e0a05 */
[C---:B------:R-:W-:Y:S01]  /*2b30*/  IADD3 R3, P2, P3, R2.reuse, R3, R14 ;  /* 0x0000000302037210 */ /* 0x040fe20007b5e00e */
[C---:B------:R-:W-:Y:S01]  /*2b40*/  VIADD R12, R2.reuse, 0x200 ;  /* 0x00000200020c7836 */ /* 0x040fe20000000000 */
[----:B------:R-:W-:Y:S01]  /*2b50*/  IADD3.X R7, PT, PT, RZ, RZ, RZ, P0, P1 ;  /* 0x000000ffff077210 */ /* 0x000fe200007e24ff */
[C---:B------:R-:W-:Y:S01]  /*2b60*/  VIADD R14, R2.reuse, 0x300 ;  /* 0x00000300020e7836 */ /* 0x040fe20000000000 */
[----:B------:R-:W-:Y:S01]  /*2b70*/  IADD3.X R6, PT, PT, RZ, RZ, RZ, P2, P3 ;  /* 0x000000ffff067210 */ /* 0x000fe200017e64ff */
[----:B------:R-:W-:Y:S01]  /*2b80*/  VIADD R18, R2, 0x500 ;  /* 0x0000050002127836 */ /* 0x000fe20000000000 */
[----:B------:R-:W-:Y:S01]  /*2b90*/  IADD3 R4, P4, PT, R8, R4, RZ ;  /* 0x0000000408047210 */ /* 0x000fe20007f9e0ff */
[C---:B------:R-:W-:Y:S01]  /*2ba0*/  VIADD R20, R2.reuse, 0x600 ;  /* 0x0000060002147836 */ /* 0x040fe20000000000 */
[----:B------:R-:W-:Y:S01]  /*2bb0*/  LOP3.LUT R16, R2, 0x400, RZ, 0xfc, !PT ;  /* 0x0000040002107812 */ /* 0x000fe200078efcff */
[----:B------:R-:W-:Y:S01]  /*2bc0*/  BSSY.RECONVERGENT B1, `(.L_x_406) ;  /* 0x0000017000017945 */ /* 0x000fe20003800200 */
[----:B------:R-:W-:Y:S01]  /*2bd0*/  LEA.HI.X.SX32 R7, R8, R7, 0x1, P4 ;  /* 0x0000000708077211 */ /* 0x000fe200020f0eff */
[----:B------:R-:W-:Y:S01]  /*2be0*/  VIADD R28, R2, 0x700 ;  /* 0x00000700021c7836 */ /* 0x000fe20000000000 */
[----:B0-----:R-:W-:-:S02]  /*2bf0*/  LEA R26, P0, R3, UR4, 0x3 ;  /* 0x00000004031a7c11 */ /* 0x001fc4000f8018ff */
[C---:B------:R-:W-:Y:S02]  /*2c00*/  LEA R24, P1, R4.reuse, UR4, 0x3 ;  /* 0x0000000404187c11 */ /* 0x040fe4000f8218ff */
[----:B------:R-:W-:Y:S01]  /*2c10*/  LEA.HI.X R27, R3, UR5, R6, 0x3, P0 ;  /* 0x00000005031b7c11 */ /* 0x000fe200080f1c06 */
[----:B------:R-:W-:Y:S01]  /*2c20*/  IMAD.IADD R3, R5, 0x1, R22 ;  /* 0x0000000105037824 */ /* 0x000fe200078e0216 */
[----:B------:R-:W-:Y:S01]  /*2c30*/  LEA.HI.X R25, R4, UR5, R7, 0x3, P1 ;  /* 0x0000000504197c11 */ /* 0x000fe200088f1c07 */
[C---:B------:R-:W-:Y:S01]  /*2c40*/  VIADD R4, R2.reuse, 0x100 ;  /* 0x0000010002047836 */ /* 0x040fe20000000000 */
[----:B------:R-:W-:Y:S02]  /*2c50*/  CS2R R6, SRZ ;  /* 0x0000000000067805 */ /* 0x000fe4000001ff00 */
[-C--:B------:R-:W-:Y:S02]  /*2c60*/  ISETP.GE.AND P6, PT, R2, R3.reuse, PT ;  /* 0x000000030200720c */ /* 0x080fe40003fc6270 */
[----:B------:R-:W-:-:S02]  /*2c70*/  ISETP.GE.AND P5, PT, R4, R3, PT ;  /* 0x000000030400720c */ /* 0x000fc40003fa6270 */
        /* <DEDUP_REMOVED lines=11> */
.L_x_407:
[----:B------:R-:W-:Y:S05]  /*2d30*/  BSYNC.RECONVERGENT B1 ;  /* 0x0000000000017941 */ /* 0x000fea0003800200 */
.L_x_406:
        /* <DEDUP_REMOVED lines=9> */
.L_x_409:
[----:B------:R-:W-:Y:S05]  /*2dd0*/  BSYNC.RECONVERGENT B1 ;  /* 0x0000000000017941 */ /* 0x000fea0003800200 */
.L_x_408:
        /* <DEDUP_REMOVED lines=8> */
.L_x_411:
[----:B------:R-:W-:Y:S05]  /*2e60*/  BSYNC.RECONVERGENT B1 ;  /* 0x0000000000017941 */ /* 0x000fea0003800200 */
.L_x_410:
        /* <DEDUP_REMOVED lines=8> */
.L_x_413:
[----:B------:R-:W-:Y:S05]  /*2ef0*/  BSYNC.RECONVERGENT B1 ;  /* 0x0000000000017941 */ /* 0x000fea0003800200 */
.L_x_412:
        /* <DEDUP_REMOVED lines=8> */
.L_x_415:
[----:B------:R-:W-:Y:S05]  /*2f80*/  BSYNC.RECONVERGENT B1 ;  /* 0x0000000000017941 */ /* 0x000fea0003800200 */
.L_x_414:
        /* <DEDUP_REMOVED lines=8> */
.L_x_417:
[----:B------:R-:W-:Y:S05]  /*3010*/  BSYNC.RECONVERGENT B1 ;  /* 0x0000000000017941 */ /* 0x000fea0003800200 */
.L_x_416:
        /* <DEDUP_REMOVED lines=8> */
.L_x_419:
[----:B------:R-:W-:Y:S05]  /*30a0*/  BSYNC.RECONVERGENT B1 ;  /* 0x0000000000017941 */ /* 0x000fea0003800200 */
.L_x_418:
[----:B------:R-:W-:Y:S01]  /*30b0*/  CS2R R20, SRZ ;  /* 0x0000000000147805 */ /* 0x000fe2000001ff00 */
[----:B------:R-:W-:Y:S06]  /*30c0*/  @P6 BRA `(.L_x_405) ;  /* 0x0000000000146947 */ /* 0x000fec0003800000 */
[----:B------:R-:W-:-:S13]  /*30d0*/  ISETP.GE.AND P0, PT, R28, R5, PT ;  /* 0x000000051c00720c */ /* 0x000fda0003f06270 */
[----:B------:R0:W5:Y:S04]  /*30e0*/  @P0 LDG.E R20, desc[UR6][R24.64+0x3800] ;  /* 0x0038000618140981 */ /* 0x000168000c1e1900 */
[----:B------:R0:W5:Y:S04]  /*30f0*/  @P0 LDG.E R21, desc[UR6][R24.64+0x3804] ;  /* 0x0038040618150981 */ /* 0x000168000c1e1900 */
[----:B------:R0:W5:Y:S04]  /*3100*/  @!P0 LDG.E R20, desc[UR6][R26.64+0x3800] ;  /* 0x003800061a148981 */ /* 0x000168000c1e1900 */
[----:B------:R0:W5:Y:S02]  /*3110*/  @!P0 LDG.E R21, desc[UR6][R26.64+0x3804] ;  /* 0x003804061a158981 */ /* 0x000164000c1e1900 */
.L_x_405:
[----:B------:R-:W-:Y:S05]  /*3120*/  BSYNC.RECONVERGENT B0 ;  /* 0x0000000000007941 */ /* 0x000fea0003800200 */
.L_x_389:
[----:B------:R-:W1:Y:S01]  /*3130*/  S2UR UR5, SR_CgaCtaId ;  /* 0x00000000000579c3 */ /* 0x000e620000008800 */
[----:B------:R-:W-:Y:S01]  /*3140*/  UMOV UR4, 0x400 ;  /* 0x0000040000047882 */ /* 0x000fe20000000000 */
[----:B------:R-:W-:Y:S01]  /*3150*/  IMAD.SHL.U32 R4, R2, 0x8, RZ ;  /* 0x0000000802047824 */ /* 0x000fe200078e00ff */
[----:B-1----:R-:W-:-:S09]  /*3160*/  ULEA UR4, UR5, UR4, 0x18 ;  /* 0x0000000405047291 */ /* 0x002fd2000f8ec0ff */
[----:B-----5:R-:W-:Y:S04]  /*3170*/  STS.64 [R4+UR4], R6 ;  /* 0x0000000604007988 */ /* 0x020fe80008000a04 */
        /* <DEDUP_REMOVED lines=8> */
[----:B-1----:R-:W-:-:S07]  /*3200*/  VIMNMX R9, PT, PT, R4, R3, PT ;  /* 0x0000000304097248 */ /* 0x002fce0003fe0100 */
[----:B------:R-:W-:Y:S01]  /*3210*/  PREEXIT ;  /* 0x000000000000782d */ /* 0x000fe20000000000 */
[----:B------:R-:W-:Y:S01]  /*3220*/  BSSY.RECONVERGENT B0, `(.L_x_420) ;  /* 0x000001c000007945 */ /* 0x000fe20003800200 */
[C---:B------:R-:W-:Y:S01]  /*3230*/  ISETP.GE.AND P0, PT, R9.reuse, R22, PT ;  /* 0x000000160900720c */ /* 0x040fe20003f06270 */
[----:B------:R-:W-:Y:S01]  /*3240*/  IMAD.IADD R22, R9, 0x1, -R22 ;  /* 0x0000000109167824 */ /* 0x000fe200078e0a16 */
[----:B------:R-:W-:-:S04]  /*3250*/  VIMNMX R6, PT, PT, R5, R9, PT ;  /* 0x0000000905067248 */ /* 0x000fc80003fe0100 */
[----:B------:R-:W-:-:S04]  /*3260*/  SEL R22, R22, RZ, P0 ;  /* 0x000000ff16167207 */ /* 0x000fc80000000000 */
[----:B------:R-:W-:-:S13]  /*3270*/  ISETP.GE.AND P0, PT, R22, R6, PT ;  /* 0x000000061600720c */ /* 0x000fda0003f06270 */
[----:B0-----:R-:W-:Y:S05]  /*3280*/  @P0 BRA `(.L_x_421) ;  /* 0x0000000000540947 */ /* 0x001fea0003800000 */
[----:B------:R-:W-:-:S07]  /*3290*/  IMAD.IADD R10, R5, 0x1, R9 ;  /* 0x00000001050a7824 */ /* 0x000fce00078e0209 */
.L_x_424:
[----:B------:R-:W-:Y:S01]  /*32a0*/  IMAD.IADD R7, R6, 0x1, -R22 ;  /* 0x0000000106077824 */ /* 0x000fe200078e0a16 */
[----:B------:R-:W-:Y:S01]  /*32b0*/  BSSY.RECONVERGENT B1, `(.L_x_422) ;  /* 0x000000e000017945 */ /* 0x000fe20003800200 */
[----:B------:R-:W-:-:S03]  /*32c0*/  PLOP3.LUT P0, PT, PT, PT, PT, 0x8, 0x80 ;  /* 0x000000000080781c */ /* 0x000fc60003f0e170 */
        /* <DEDUP_REMOVED lines=12> */
.L_x_423:
[----:B------:R-:W-:Y:S05]  /*3390*/  BSYNC.RECONVERGENT B1 ;  /* 0x0000000000017941 */ /* 0x000fea0003800200 */
.L_x_422:
[----:B------:R-:W-:Y:S01]  /*33a0*/  @P0 VIADD R22, R11, 0x1 ;  /* 0x000000010b160836 */ /* 0x000fe20000000000 */
[----:B------:R-:W-:-:S04]  /*33b0*/  SEL R6, R6, R11, P0 ;  /* 0x0000000b06067207 */ /* 0x000fc80000000000 */
[----:B------:R-:W-:-:S13]  /*33c0*/  ISETP.GE.AND P0, PT, R22, R6, PT ;  /* 0x000000061600720c */ /* 0x000fda0003f06270 */
[----:B------:R-:W-:Y:S05]  /*33d0*/  @!P0 BRA `(.L_x_424) ;  /* 0xfffffffc00b08947 */ /* 0x000fea000383ffff */
.L_x_421:
[----:B------:R-:W-:Y:S05]  /*33e0*/  BSYNC.RECONVERGENT B0 ;  /* 0x0000000000007941 */ /* 0x000fea0003800200 */
.L_x_420:
[----:B------:R-:W-:Y:S01]  /*33f0*/  IADD3 R14, PT, PT, R5, R9, -R22 ;  /* 0x00000009050e7210 */ /* 0x000fe20007ffe816 */
[----:B------:R-:W-:Y:S01]  /*3400*/  BSSY.RECONVERGENT B0, `(.L_x_425) ;  /* 0x000000e000007945 */ /* 0x000fe20003800200 */
[----:B------:R-:W-:Y:S02]  /*3410*/  LEA R15, R22, UR4, 0x3 ;  /* 0x00000004160f7c11 */ /* 0x000fe4000f8e18ff */
[C---:B------:R-:W-:Y:S02]  /*3420*/  LEA R7, R14.reuse, UR4, 0x3 ;  /* 0x000000040e077c11 */ /* 0x040fe4000f8e18ff */
[----:B------:R-:W-:Y:S01]  /*3430*/  ISETP.GE.AND P1, PT, R14, R3, PT ;  /* 0x000000030e00720c */ /* 0x000fe20003f26270 */
[----:B------:R0:W1:Y:S01]  /*3440*/  LDS.64 R12, [R15] ;  /* 0x000000000f0c7984 */ /* 0x0000620000000a00 */
[----:B------:R-:W-:-:S03]  /*3450*/  PLOP3.LUT P0, PT, PT, PT, PT, 0x8, 0x80 ;  /* 0x000000000080781c */ /* 0x000fc60003f0e170 */
[----:B------:R0:W0:Y:S08]  /*3460*/  LDS.64 R10, [R7] ;  /* 0x00000000070a7984 */ /* 0x0000300000000a00 */
[----:B------:R-:W-:Y:S05]  /*3470*/  @P1 BRA `(.L_x_426) ;  /* 0x0000000000181947 */ /* 0x000fea0003800000 */
[----:B01----:R-:W-:Y:S02]  /*3480*/  FSETP.GEU.AND P1, PT, R10, R12, PT ;  /* 0x0000000c0a00720b */ /* 0x003fe40003f2e000 */
[----:B------:R-:W-:Y:S02]  /*3490*/  PLOP3.LUT P0, PT, PT, PT, PT, 0x80, 0x8 ;  /* 0x000000000008781c */ /* 0x000fe40003f0f070 */
[----:B------:R-:W-:-:S13]  /*34a0*/  ISETP.GE.OR P1, PT, R22, R5, !P1 ;  /* 0x000000051600720c */ /* 0x000fda0004f26670 */
[----:B------:R-:W-:Y:S05]  /*34b0*/  @P1 BRA `(.L_x_426) ;  /* 0x0000000000081947 */ /* 0x000fea0003800000 */
[----:B------:R-:W-:-:S04]  /*34c0*/  FSETP.GEU.AND P0, PT, R12, R10, PT ;  /* 0x0000000a0c00720b */ /* 0x000fc80003f0e000 */
[----:B------:R-:W-:-:S13]  /*34d0*/  ISETP.LT.AND P0, PT, R11, R13, P0 ;  /* 0x0000000d0b00720c */ /* 0x000fda0000701270 */
.L_x_426:
[----:B------:R-:W-:Y:S05]  /*34e0*/  BSYNC.RECONVERGENT B0 ;  /* 0x0000000000007941 */ /* 0x000fea0003800200 */
.L_x_425:
[----:B------:R-:W-:Y:S01]  /*34f0*/  VIADD R6, R14, 0x1 ;  /* 0x000000010e067836 */ /* 0x000fe20000000000 */
[----:B------:R-:W-:Y:S01]  /*3500*/  BSSY.RECONVERGENT B0, `(.L_x_427) ;  /* 0x0000013000007945 */ /* 0x000fe20003800200 */
[----:B------:R-:W-:Y:S01]  /*3510*/  @!P0 IMAD.MOV R6, RZ, RZ, R14 ;  /* 0x000000ffff068224 */ /* 0x000fe200078e020e */
[----:B01----:R-:W-:Y:S01]  /*3520*/  FSEL R8, R10, R12, P0 ;  /* 0x0000000c0a087208 */ /* 0x003fe20000000000 */
[----:B------:R-:W-:Y:S01]  /*3530*/  VIADD R14, R22, 0x1 ;  /* 0x00000001160e7836 */ /* 0x000fe20000000000 */
[----:B------:R-:W-:Y:S01]  /*3540*/  SEL R9, R11, R13, P0 ;  /* 0x0000000d0b097207 */ /* 0x000fe20000000000 */
[----:B------:R-:W-:Y:S01]  /*3550*/  @P0 IMAD.MOV R14, RZ, RZ, R22 ;  /* 0x000000ffff0e0224 */ /* 0x000fe200078e0216 */
[C---:B------:R-:W-:Y:S01]  /*3560*/  ISETP.GE.AND P1, PT, R6.reuse, R3, PT ;  /* 0x000000030600720c */ /* 0x040fe20003f26270 */
[----:B------:R0:W1:Y:S01]  /*3570*/  @P0 LDS.64 R10, [R7+0x8] ;  /* 0x00000800070a0984 */ /* 0x0000620000000a00 */
[----:B------:R-:W-:Y:S02]  /*3580*/  VIADD R16, R6, 0x1 ;  /* 0x0000000106107836 */ /* 0x000fe40000000000 */
[----:B------:R-:W-:Y:S01]  /*3590*/  VIADD R18, R14, 0x1 ;  /* 0x000000010e127836 */ /* 0x000fe20000000000 */
[----:B------:R0:W0:Y:S01]  /*35a0*/  @!P0 LDS.64 R12, [R15+0x8] ;  /* 0x000008000f0c8984 */ /* 0x0000220000000a00 */
[----:B------:R-:W-:-:S07]  /*35b0*/  PLOP3.LUT P0, PT, PT, PT, PT, 0x8, 0x80 ;  /* 0x000000000080781c */ /* 0x000fce0003f0e170 */
[----:B------:R-:W-:Y:S06]  /*35c0*/  @P1 BRA `(.L_x_428) ;  /* 0x0000000000181947 */ /* 0x000fec0003800000 */
[----:B01----:R-:W-:Y:S02]  /*35d0*/  FSETP.GEU.AND P1, PT, R10, R12, PT ;  /* 0x0000000c0a00720b */ /* 0x003fe40003f2e000 */
[----:B------:R-:W-:Y:S02]  /*35e0*/  PLOP3.LUT P0, PT, PT, PT, PT, 0x80, 0x8 ;  /* 0x000000000008781c */ /* 0x000fe40003f0f070 */
[----:B------:R-:W-:-:S13]  /*35f0*/  ISETP.GE.OR P1, PT, R14, R5, !P1 ;  /* 0x000000050e00720c */ /* 0x000fda0004f26670 */
[----:B------:R-:W-:Y:S05]  /*3600*/  @P1 BRA `(.L_x_428) ;  /* 0x0000000000081947 */ /* 0x000fea0003800000 */
[----:B------:R-:W-:-:S04]  /*3610*/  FSETP.GEU.AND P0, PT, R12, R10, PT ;  /* 0x0000000a0c00720b */ /* 0x000fc80003f0e000 */
[----:B------:R-:W-:-:S13]  /*3620*/  ISETP.LT.AND P0, PT, R11, R13, P0 ;  /* 0x0000000d0b00720c */ /* 0x000fda0000701270 */
.L_x_428:
[----:B------:R-:W-:Y:S05]  /*3630*/  BSYNC.RECONVERGENT B0 ;  /* 0x0000000000007941 */ /* 0x000fea0003800200 */
.L_x_427:
[----:B------:R-:W-:Y:S01]  /*3640*/  @!P0 IMAD.MOV R16, RZ, RZ, R6 ;  /* 0x000000ffff108224 */ /* 0x000fe200078e0206 */
[----:B------:R-:W-:Y:S01]  /*3650*/  BSSY.RECONVERGENT B0, `(.L_x_429) ;  /* 0x0000013000007945 */ /* 0x000fe20003800200 */
[----:B------:R-:W-:Y:S01]  /*3660*/  @P0 IMAD.MOV R18, RZ, RZ, R14 ;  /* 0x000000ffff120224 */ /* 0x000fe200078e020e */
[----:B01----:R-:W-:Y:S01]  /*3670*/  FSEL R14, R10, R12, P0 ;  /* 0x0000000c0a0e7208 */ /* 0x003fe20000000000 */
[C---:B------:R-:W-:Y:S01]  /*3680*/  VIADD R20, R16.reuse, 0x1 ;  /* 0x0000000110147836 */ /* 0x040fe20000000000 */
[----:B------:R-:W-:Y:S01]  /*3690*/  ISETP.GE.AND P1, PT, R16, R3, PT ;  /* 0x000000031000720c */ /* 0x000fe20003f26270 */
[C---:B------:R-:W-:Y:S01]  /*36a0*/  VIADD R22, R18.reuse, 0x1 ;  /* 0x0000000112167836 */ /* 0x040fe20000000000 */
[----:B------:R-:W-:Y:S02]  /*36b0*/  @!P0 LEA R6, R18, UR4, 0x3 ;  /* 0x0000000412068c11 */ /* 0x000fe4000f8e18ff */
[----:B------:R-:W-:Y:S02]  /*36c0*/  @P0 LEA R7, R16, UR4, 0x3 ;  /* 0x0000000410070c11 */ /* 0x000fe4000f8e18ff */
[----:B------:R-:W-:-:S02]  /*36d0*/  SEL R15, R11, R13, P0 ;  /* 0x0000000d0b0f7207 */ /* 0x000fc40000000000 */
[----:B------:R0:W1:Y:S04]  /*36e0*/  @!P0 LDS.64 R12, [R6] ;  /* 0x00000000060c8984 */ /* 0x0000680000000a00 */
[----:B------:R0:W0:Y:S01]  /*36f0*/  @P0 LDS.64 R10, [R7] ;  /* 0x00000000070a0984 */ /* 0x0000220000000a00 */
[----:B------:R-:W-:Y:S01]  /*3700*/  PLOP3.LUT P0, PT, PT, PT, PT, 0x8, 0x80 ;  /* 0x000000000080781c */ /* 0x000fe20003f0e170 */
[----:B------:R-:W-:-:S12]  /*3710*/  @P1 BRA `(.L_x_430) ;  /* 0x0000000000181947 */ /* 0x000fd80003800000 */
[----:B01----:R-:W-:Y:S02]  /*3720*/  FSETP.GEU.AND P1, PT, R10, R12, PT ;  /* 0x0000000c0a00720b */ /* 0x003fe40003f2e000 */
[----:B------:R-:W-:Y:S02]  /*3730*/  PLOP3.LUT P0, PT, PT, PT, PT, 0x80, 0x8 ;  /* 0x000000000008781c */ /* 0x000fe40003f0f070 */
[----:B------:R-:W-:-:S13]  /*3740*/  ISETP.GE.OR P1, PT, R18, R5, !P1 ;  /* 0x000000051200720c */ /* 0x000fda0004f26670 */
[----:B------:R-:W-:Y:S05]  /*3750*/  @P1 BRA `(.L_x_430) ;  /* 0x0000000000081947 */ /* 0x000fea0003800000 */
[----:B------:R-:W-:-:S04]  /*3760*/  FSETP.GEU.AND P0, PT, R12, R10, PT ;  /* 0x0000000a0c00720b */ /* 0x000fc80003f0e000 */
[----:B------:R-:W-:-:S13]  /*3770*/  ISETP.LT.AND P0, PT, R11, R13, P0 ;  /* 0x0000000d0b00720c */ /* 0x000fda0000701270 */
.L_x_430:
[----:B------:R-:W-:Y:S05]  /*3780*/  BSYNC.RECONVERGENT B0 ;  /* 0x0000000000007941 */ /* 0x000fea0003800200 */
.L_x_429:
[----:B------:R-:W-:Y:S01]  /*3790*/  @!P0 IMAD.MOV R20, RZ, RZ, R16 ;  /* 0x000000ffff148224 */ /* 0x000fe200078e0210 */
[----:B------:R-:W-:Y:S01]  /*37a0*/  BSSY.RECONVERGENT B0, `(.L_x_431) ;  /* 0x0000013000007945 */ /* 0x000fe20003800200 */
[----:B------:R-:W-:Y:S01]  /*37b0*/  @P0 IMAD.MOV R22, RZ, RZ, R18 ;  /* 0x000000ffff160224 */ /* 0x000fe200078e0212 */
[----:B01----:R-:W-:Y:S01]  /*37c0*/  FSEL R16, R10, R12, P0 ;  /* 0x0000000c0a107208 */ /* 0x003fe20000000000 */
[C---:B--234-:R-:W-:Y:S01]  /*37d0*/  VIADD R24, R20.reuse, 0x1 ;  /* 0x0000000114187836 */ /* 0x05cfe20000000000 */
        /* <DEDUP_REMOVED lines=15> */
.L_x_432:
[----:B------:R-:W-:Y:S05]  /*38d0*/  BSYNC.RECONVERGENT B0 ;  /* 0x0000000000007941 */ /* 0x000fea0003800200 */
.L_x_431:
        /* <DEDUP_REMOVED lines=20> */
.L_x_434:
[----:B------:R-:W-:Y:S05]  /*3a20*/  BSYNC.RECONVERGENT B0 ;  /* 0x0000000000007941 */ /* 0x000fea0003800200 */
.L_x_433:
        /* <DEDUP_REMOVED lines=20> */
.L_x_436:
[----:B------:R-:W-:Y:S05]  /*3b70*/  BSYNC.RECONVERGENT B0 ;  /* 0x0000000000007941 */ /* 0x000fea0003800200 */
.L_x_435:
        /* <DEDUP_REMOVED lines=18> */
.L_x_438:
[----:B------:R-:W-:Y:S05]  /*3ca0*/  BSYNC.RECONVERGENT B0 ;  /* 0x0000000000007941 */ /* 0x000fea0003800200 */
.L_x_437:
        /* <DEDUP_REMOVED lines=25> */
.L_x_440:
[----:B------:R-:W-:Y:S05]  /*3e40*/  BSYNC.RECONVERGENT B0 ;  /* 0x0000000000007941 */ /* 0x000fea0003800200 */
.L_x_439:
        /* <DEDUP_REMOVED lines=9> */
[----:B------:R-:W2:Y:S01]  /*3ee0*/  LDCU.64 UR4, c[0x0][0x3a8] ;  /* 0x00007500ff0477ac */ /* 0x000ea20008000a00 */
[----:B------:R-:W-:-:S03]  /*3ef0*/  ISETP.NE.AND P0, PT, R2, RZ, PT ;  /* 0x000000ff0200720c */ /* 0x000fc60003f05270 */
[----:B-1----:R-:W-:-:S04]  /*3f00*/  IMAD R12, R5, 0x8, R4 ;  /* 0x00000008050c7824 */ /* 0x002fc800078e0204 */
[----:B------:R-:W-:Y:S01]  /*3f10*/  IMAD R5, R5, -0x7, R12 ;  /* 0xfffffff905057824 */ /* 0x000fe200078e020c */
[----:B------:R-:W-:-:S03]  /*3f20*/  LEA.HI.SX32 R7, R12, R12, 0x1b ;  /* 0x0000000c0c077211 */ /* 0x000fc600078fdaff */
[----:B------:R-:W-:Y:S02]  /*3f30*/  VIADD R12, R5, 0x20 ;  /* 0x00000020050c7836 */ /* 0x000fe40000000000 */
[----:B------:R-:W-:Y:S02]  /*3f40*/  IMAD R7, R7, 0x8, R6 ;  /* 0x0000000807077824 */ /* 0x000fe400078e0206 */
[C---:B0-----:R-:W-:Y:S01]  /*3f50*/  VIADD R26, R5.reuse, 0x40 ;  /* 0x00000040051a7836 */ /* 0x041fe20000000000 */
[-C--:B------:R-:W-:Y:S01]  /*3f60*/  LEA.HI.SX32 R13, R12, R5.reuse, 0x1b ;  /* 0x000000050c0d7211 */ /* 0x080fe200078fdaff */
[C---:B------:R-:W-:Y:S01]  /*3f70*/  VIADD R28, R5.reuse, 0x60 ;  /* 0x00000060051c7836 */ /* 0x040fe20000000000 */
[----:B------:R0:W-:Y:S04]  /*3f80*/  STS.64 [R7], R8 ;  /* 0x0000000807007388 */ /* 0x0001e80000000a00 */
[----:B------:R1:W-:Y:S04]  /*3f90*/  STS.64 [R7+0x8], R14 ;  /* 0x0000080e07007388 */ /* 0x0003e80000000a00 */
[----:B------:R3:W-:Y:S04]  /*3fa0*/  STS.64 [R7+0x10], R16 ;  /* 0x0000101007007388 */ /* 0x0007e80000000a00 */
[----:B------:R4:W-:Y:S01]  /*3fb0*/  STS.64 [R7+0x18], R18 ;  /* 0x0000181207007388 */ /* 0x0009e20000000a00 */
[C---:B0-----:R-:W-:Y:S01]  /*3fc0*/  VIADD R8, R5.reuse, 0x80 ;  /* 0x0000008005087836 */ /* 0x041fe20000000000 */
[CC--:B------:R-:W-:Y:S01]  /*3fd0*/  LEA.HI.SX32 R9, R5.reuse, R5.reuse, 0x1b ;  /* 0x0000000505097211 */ /* 0x0c0fe200078fdaff */
[C---:B-1----:R-:W-:Y:S01]  /*3fe0*/  VIADD R14, R5.reuse, 0xa0 ;  /* 0x000000a0050e7836 */ /* 0x042fe20000000000 */
[----:B------:R0:W-:Y:S01]  /*3ff0*/  STS.64 [R7+0x20], R20 ;  /* 0x0000201407007388 */ /* 0x0001e20000000a00 */
[----:B------:R-:W-:Y:S01]  /*4000*/  LEA.HI.SX32 R15, R26, R5, 0x1b ;  /* 0x000000051a0f7211 */ /* 0x000fe200078fdaff */
[----:B---3--:R-:W-:-:S02]  /*4010*/  VIADD R16, R5, 0xc0 ;  /* 0x000000c005107836 */ /* 0x008fc40000000000 */
[----:B------:R1:W-:Y:S01]  /*4020*/  STS.64 [R7+0x28], R22 ;  /* 0x0000281607007388 */ /* 0x0003e20000000a00 */
[-C--:B------:R-:W-:Y:S01]  /*4030*/  LEA.HI.SX32 R17, R14, R5.reuse, 0x1b ;  /* 0x000000050e117211 */ /* 0x080fe200078fdaff */
[----:B----4-:R-:W-:Y:S02]  /*4040*/  VIADD R18, R5, 0xe0 ;  /* 0x000000e005127836 */ /* 0x010fe40000000000 */
[----:B------:R-:W-:Y:S01]  /*4050*/  STS.64 [R7+0x30], R24 ;  /* 0x0000301807007388 */ /* 0x000fe20000000a00 */
[----:B------:R-:W-:Y:S01]  /*4060*/  LEA.HI.SX32 R19, R16, R5, 0x1b ;  /* 0x0000000510137211 */ /* 0x000fe200078fdaff */
[--C-:B------:R-:W-:Y:S02]  /*4070*/  IMAD R12, R17, 0x8, R6.reuse ;  /* 0x00000008110c7824 */ /* 0x100fe400078e0206 */
[----:B------:R3:W-:Y:S01]  /*4080*/  STS.64 [R7+0x38], R10 ;  /* 0x0000380a07007388 */ /* 0x0007e20000000a00 */
[--C-:B0-----:R-:W-:Y:S01]  /*4090*/  IMAD R20, R13, 0x8, R6.reuse ;  /* 0x000000080d147824 */ /* 0x101fe200078e0206 */
[----:B------:R-:W-:Y:S01]  /*40a0*/  NOP ;  /* 0x0000000000007918 */ /* 0x000fe20000000000 */
[----:B-1----:R-:W-:-:S04]  /*40b0*/  IMAD R22, R9, 0x8, R6 ;  /* 0x0000000809167824 */ /* 0x002fc800078e0206 */
[----:B------:R-:W-:Y:S01]  /*40c0*/  LDS.64 R20, [R20+0x100] ;  /* 0x0001000014147984 */ /* 0x000fe20000000a00 */
[-C--:B---3--:R-:W-:Y:S01]  /*40d0*/  LEA.HI.SX32 R7, R28, R5.reuse, 0x1b ;  /* 0x000000051c077211 */ /* 0x088fe200078fdaff */
[--C-:B------:R-:W-:Y:S01]  /*40e0*/  IMAD R10, R19, 0x8, R6.reuse ;  /* 0x00000008130a7824 */ /* 0x100fe200078e0206 */
[-C--:B------:R-:W-:Y:S01]  /*40f0*/  LEA.HI.SX32 R11, R8, R5.reuse, 0x1b ;  /* 0x00000005080b7211 */ /* 0x080fe200078fdaff */
[----:B------:R-:W-:Y:S01]  /*4100*/  LDS.64 R22, [R22] ;  /* 0x0000000016167984 */ /* 0x000fe20000000a00 */
[----:B------:R-:W-:Y:S01]  /*4110*/  LEA.HI.SX32 R5, R18, R5, 0x1b ;  /* 0x0000000512057211 */ /* 0x000fe200078fdaff */
[--C-:B------:R-:W-:Y:S02]  /*4120*/  IMAD R18, R15, 0x8, R6.reuse ;  /* 0x000000080f127824 */ /* 0x100fe400078e0206 */
[--C-:B------:R-:W-:Y:S01]  /*4130*/  IMAD R16, R7, 0x8, R6.reuse ;  /* 0x0000000807107824 */ /* 0x100fe200078e0206 */
[----:B------:R-:W-:Y:S01]  /*4140*/  LDS.64 R12, [R12+0x500] ;  /* 0x000500000c0c7984 */ /* 0x000fe20000000a00 */
[----:B------:R-:W-:-:S02]  /*4150*/  IMAD R14, R11, 0x8, R6 ;  /* 0x000000080b0e7824 */ /* 0x000fc400078e0206 */
[----:B------:R-:W-:Y:S01]  /*4160*/  IMAD R8, R5, 0x8, R6 ;  /* 0x0000000805087824 */ /* 0x000fe200078e0206 */
[----:B------:R-:W-:Y:S01]  /*4170*/  LDS.64 R18, [R18+0x200] ;  /* 0x0002000012127984 */ /* 0x000fe20000000a00 */
[----:B------:R-:W-:-:S03]  /*4180*/  LOP3.LUT R5, R2, 0x1f, RZ, 0xc0, !PT ;  /* 0x0000001f02057812 */ /* 0x000fc600078ec0ff */
[----:B------:R-:W-:Y:S02]  /*4190*/  LDS.64 R16, [R16+0x300] ;  /* 0x0003000010107984 */ /* 0x000fe40000000a00 */
[----:B------:R-:W-:Y:S02]  /*41a0*/  IMAD.IADD R2, R4, 0x1, R5 ;  /* 0x0000000104027824 */ /* 0x000fe400078e0205 */
[----:B------:R-:W-:Y:S04]  /*41b0*/  LDS.64 R14, [R14+0x400] ;  /* 0x000400000e0e7984 */ /* 0x000fe80000000a00 */
[----:B------:R-:W-:Y:S04]  /*41c0*/  LDS.64 R10, [R10+0x600] ;  /* 0x000600000a0a7984 */ /* 0x000fe80000000a00 */
[----:B------:R-:W-:Y:S04]  /*41d0*/  LDS.64 R8, [R8+0x700] ;  /* 0x0007000008087984 */ /* 0x000fe80000000a00 */
[----:B------:R-:W-:Y:S01]  /*41e0*/  @!P0 STS [R6+0x4200], R3 ;  /* 0x0042000306008388 */ /* 0x000fe20000000800 */
[----:B------:R-:W-:Y:S01]  /*41f0*/  BAR.SYNC.DEFER_BLOCKING 0x0 ;  /* 0x0000000000007b1d */ /* 0x000fe20000010000 */
[----:B------:R-:W-:Y:S01]  /*4200*/  IADD3 R5, P0, PT, R0, R2, RZ ;  /* 0x0000000200057210 */ /* 0x000fe20007f1e0ff */
[----:B------:R-:W-:-:S04]  /*4210*/  VIADD R0, R2, 0x20 ;  /* 0x0000002002007836 */ /* 0x000fc80000000000 */
[----:B------:R-:W-:Y:S01]  /*4220*/  IMAD.X R24, RZ, RZ, RZ, P0 ;  /* 0x000000ffff187224 */ /* 0x000fe200000e06ff */
[----:B--2---:R-:W-:-:S04]  /*4230*/  LEA R4, P0, R5, UR4, 0x3 ;  /* 0x0000000405047c11 */ /* 0x004fc8000f8018ff */
[----:B------:R-:W-:Y:S01]  /*4240*/  LEA.HI.X R5, R5, UR5, R24, 0x3, P0 ;  /* 0x0000000505057c11 */ /* 0x000fe200080f1c18 */
[C---:B------:R-:W-:Y:S01]  /*4250*/  VIADD R24, R2.reuse, 0x40 ;  /* 0x0000004002187836 */ /* 0x040fe20000000000 */
[----:B------:R0:W1:Y:S02]  /*4260*/  LDS R7, [R6+0x4200] ;  /* 0x0042000006077984 */ /* 0x0000640000000800 */
[C---:B0-----:R-:W-:Y:S01]  /*4270*/  VIADD R6, R2.reuse, 0x60 ;  /* 0x0000006002067836 */ /* 0x041fe20000000000 */
[-C--:B-1----:R-:W-:Y:S02]  /*4280*/  ISETP.GE.AND P0, PT, R2, R7.reuse, PT ;  /* 0x000000070200720c */ /* 0x082fe40003f06270 */
        /* <DEDUP_REMOVED lines=29> */
.L_x_441:
[----:B------:R-:W1:Y:S01]  /*4460*/  S2R R5, SR_LANEID ;  /* 0x0000000000057919 */ /* 0x000e620000000000 */
[----:B------:R-:W-:Y:S01]  /*4470*/  LOP3.LUT R4, R4, 0x1f00, RZ, 0xc0, !PT ;  /* 0x00001f0004047812 */ /* 0x000fe200078ec0ff */
[----:B------:R-:W2:Y:S01]  /*4480*/  LDCU.64 UR4, c[0x0][0x388] ;  /* 0x00007100ff0477ac */ /* 0x000ea20008000a00 */
[----:B------:R-:W-:Y:S01]  /*4490*/  ISETP.NE.AND P0, PT, R2, RZ, PT ;  /* 0x000000ff0200720c */ /* 0x000fe20003f05270 */
[----:B------:R-:W3:Y:S02]  /*44a0*/  LDCU.64 UR8, c[0x0][0x390] ;  /* 0x00007200ff0877ac */ /* 0x000ee40008000a00 */
        /* <DEDUP_REMOVED lines=14> */
[----:B-1----:R-:W-:Y:S01]  /*4590*/  VIADD R14, R5, 0xa0 ;  /* 0x000000a0050e7836 */ /* 0x002fe20000000000 */
[----:B------:R0:W-:Y:S01]  /*45a0*/  STS.64 [R7+0x20], R20 ;  /* 0x0000201407007388 */ /* 0x0001e20000000a00 */
[----:B------:R-:W-:-:S02]  /*45b0*/  LEA.HI.SX32 R15, R26, R5, 0x1b ;  /* 0x000000051a0f7211 */ /* 0x000fc400078fdaff */
[--C-:B------:R-:W-:Y:S02]  /*45c0*/  IMAD R9, R9, 0x8, R6.reuse ;  /* 0x0000000809097824 */ /* 0x100fe400078e0206 */
[C---:B----4-:R-:W-:Y:S01]  /*45d0*/  VIADD R16, R5.reuse, 0xc0 ;  /* 0x000000c005107836 */ /* 0x050fe20000000000 */
[----:B------:R-:W-:Y:S01]  /*45e0*/  STS.64 [R7+0x28], R22 ;  /* 0x0000281607007388 */ /* 0x000fe20000000a00 */
[-C--:B------:R-:W-:Y:S01]  /*45f0*/  LEA.HI.SX32 R17, R14, R5.reuse, 0x1b ;  /* 0x000000050e117211 */ /* 0x080fe200078fdaff */
[----:B-----5:R-:W-:Y:S02]  /*4600*/  VIADD R18, R5, 0xe0 ;  /* 0x000000e005127836 */ /* 0x020fe40000000000 */
[----:B------:R1:W-:Y:S01]  /*4610*/  STS.64 [R7+0x30], R24 ;  /* 0x0000301807007388 */ /* 0x0003e20000000a00 */
[----:B------:R-:W-:Y:S01]  /*4620*/  LEA.HI.SX32 R19, R16, R5, 0x1b ;  /* 0x0000000510137211 */ /* 0x000fe200078fdaff */
[--C-:B------:R-:W-:Y:S02]  /*4630*/  IMAD R12, R15, 0x8, R6.reuse ;  /* 0x000000080f0c7824 */ /* 0x100fe400078e0206 */
[----:B------:R4:W-:Y:S02]  /*4640*/  STS.64 [R7+0x38], R10 ;  /* 0x0000380a07007388 */ /* 0x0009e40000000a00 */
[----:B0-----:R-:W-:Y:S01]  /*4650*/  IMAD R20, R19, 0x8, R6 ;  /* 0x0000000813147824 */ /* 0x001fe200078e0206 */
[----:B------:R-:W-:-:S05]  /*4660*/  NOP ;  /* 0x0000000000007918 */ /* 0x000fca0000000000 */
[----:B------:R-:W-:Y:S01]  /*4670*/  LDS.64 R20, [R20+0x600] ;  /* 0x0006000014147984 */ /* 0x000fe20000000a00 */
[----:B-1----:R-:W-:Y:S02]  /*4680*/  LOP3.LUT R25, R2, 0x1f, RZ, 0xc0, !PT ;  /* 0x0000001f02197812 */ /* 0x002fe400078ec0ff */
[-C--:B----4-:R-:W-:Y:S01]  /*4690*/  LEA.HI.SX32 R7, R28, R5.reuse, 0x1b ;  /* 0x000000051c077211 */ /* 0x090fe200078fdaff */
[--C-:B------:R-:W-:Y:S01]  /*46a0*/  IMAD R10, R13, 0x8, R6.reuse ;  /* 0x000000080d0a7824 */ /* 0x100fe200078e0206 */
[-C--:B------:R-:W-:Y:S01]  /*46b0*/  LEA.HI.SX32 R11, R8, R5.reuse, 0x1b ;  /* 0x00000005080b7211 */ /* 0x080fe200078fdaff */
[----:B------:R-:W-:Y:S01]  /*46c0*/  LDS.64 R12, [R12+0x200] ;  /* 0x000200000c0c7984 */ /* 0x000fe20000000a00 */
[----:B------:R-:W-:Y:S01]  /*46d0*/  LEA.HI.SX32 R5, R18, R5, 0x1b ;  /* 0x0000000512057211 */ /* 0x000fe200078fdaff */
[--C-:B------:R-:W-:Y:S02]  /*46e0*/  IMAD R18, R17, 0x8, R6.reuse ;  /* 0x0000000811127824 */ /* 0x100fe400078e0206 */
[--C-:B------:R-:W-:Y:S01]  /*46f0*/  IMAD R16, R11, 0x8, R6.reuse ;  /* 0x000000080b107824 */ /* 0x100fe200078e0206 */
[----:B------:R-:W-:Y:S01]  /*4700*/  LDS.64 R8, [R9] ;  /* 0x0000000009087984 */ /* 0x000fe20000000a00 */
[----:B------:R-:W-:-:S02]  /*4710*/  IMAD R22, R5, 0x8, R6 ;  /* 0x0000000805167824 */ /* 0x000fc400078e0206 */
[----:B------:R-:W-:Y:S01]  /*4720*/  IMAD R7, R7, 0x8, R6 ;  /* 0x0000000807077824 */ /* 0x000fe200078e0206 */
[----:B------:R-:W-:Y:S01]  /*4730*/  LDS.64 R10, [R10+0x100] ;  /* 0x000100000a0a7984 */ /* 0x000fe20000000a00 */
[--C-:B------:R-:W-:Y:S02]  /*4740*/  IMAD.IADD R24, R4, 0x1, R25.reuse ;  /* 0x0000000104187824 */ /* 0x100fe400078e0219 */
[----:B------:R-:W-:Y:S01]  /*4750*/  IMAD.IADD R25, R0, 0x1, R25 ;  /* 0x0000000100197824 */ /* 0x000fe200078e0219 */
[----:B------:R-:W-:Y:S01]  /*4760*/  LDS.64 R14, [R7+0x300] ;  /* 0x00030000070e7984 */ /* 0x000fe20000000a00 */
[C---:B------:R-:W-:Y:S02]  /*4770*/  VIADD R2, R24.reuse, 0x40 ;  /* 0x0000004018027836 */ /* 0x040fe40000000000 */
[----:B------:R-:W-:Y:S01]  /*4780*/  VIADD R0, R24, 0x20 ;  /* 0x0000002018007836 */ /* 0x000fe20000000000 */
[----:B------:R-:W-:Y:S01]  /*4790*/  LDS.64 R16, [R16+0x400] ;  /* 0x0004000010107984 */ /* 0x000fe20000000a00 */
[----:B------:R-:W-:Y:S01]  /*47a0*/  IADD3 R25, P1, PT, R4, R25, RZ ;  /* 0x0000001904197210 */ /* 0x000fe20007f3e0ff */
[----:B------:R-:W-:-:S02]  /*47b0*/  VIADD R4, R24, 0x80 ;  /* 0x0000008018047836 */ /* 0x000fc40000000000 */
[----:B------:R-:W-:Y:S01]  /*47c0*/  LDS.64 R18, [R18+0x500] ;  /* 0x0005000012127984 */ /* 0x000fe20000000a00 */
[----:B------:R-:W-:-:S03]  /*47d0*/  VIADD R26, R24, 0xc0 ;  /* 0x000000c0181a7836 */ /* 0x000fc60000000000 */
[----:B------:R-:W-:Y:S04]  /*47e0*/  LDS.64 R22, [R22+0x700] ;  /* 0x0007000016167984 */ /* 0x000fe80000000a00 */
[----:B------:R-:W-:Y:S01]  /*47f0*/  @!P0 STS [R6+0x4200], R3 ;  /* 0x0042000306008388 */ /* 0x000fe20000000800 */
[----:B------:R-:W-:Y:S06]  /*4800*/  BAR.SYNC.DEFER_BLOCKING 0x0 ;  /* 0x0000000000007b1d */ /* 0x000fec0000010000 */
[----:B------:R0:W1:Y:S02]  /*4810*/  LDS R5, [R6+0x4200] ;  /* 0x0042000006057984 */ /* 0x0000640000000800 */
[----:B0-----:R-:W-:Y:S01]  /*4820*/  IMAD.SHL.U32 R6, R25, 0x4, RZ ;  /* 0x0000000419067824 */ /* 0x001fe200078e00ff */
[-C--:B-1----:R-:W-:Y:S01]  /*4830*/  ISETP.GE.AND P4, PT, R2, R5.reuse, PT ;  /* 0x000000050200720c */ /* 0x082fe20003f86270 */
[----:B------:R-:W-:Y:S01]  /*4840*/  VIADD R2, R24, 0x60 ;  /* 0x0000006018027836 */ /* 0x000fe20000000000 */
[-C--:B------:R-:W-:Y:S01]  /*4850*/  ISETP.GE.AND P0, PT, R0, R5.reuse, PT ;  /* 0x000000050000720c */ /* 0x080fe20003f06270 */
[----:B------:R-:W-:Y:S01]  /*4860*/  IMAD.X R0, RZ, RZ, RZ, P1 ;  /* 0x000000ffff007224 */ /* 0x000fe200008e06ff */
[----:B------:R-:W-:-:S02]  /*4870*/  ISETP.GE.AND P1, PT, R24, R5, PT ;  /* 0x000000051800720c */ /* 0x000fc40003f26270 */
[-C--:B------:R-:W-:Y:S02]  /*4880*/  ISETP.GE.AND P3, PT, R2, R5.reuse, PT ;  /* 0x000000050200720c */ /* 0x080fe40003f66270 */
[----:B------:R-:W-:Y:S02]  /*4890*/  SHF.L.U64.HI R0, R25, 0x2, R0 ;  /* 0x0000000219007819 */ /* 0x000fe40000010200 */
[----:B--2---:R-:W-:Y:S02]  /*48a0*/  IADD3 R2, P5, PT, R6, UR4, RZ ;  /* 0x0000000406027c10 */ /* 0x004fe4000ffbe0ff */
[----:B------:R-:W-:Y:S01]  /*48b0*/  ISETP.GE.AND P2, PT, R4, R5, PT ;  /* 0x000000050400720c */ /* 0x000fe20003f46270 */
[----:B------:R-:W-:Y:S01]  /*48c0*/  VIADD R4, R24, 0xa0 ;  /* 0x000000a018047836 */ /* 0x000fe20000000000 */
[----:B---3--:R-:W-:Y:S01]  /*48d0*/  IADD3 R6, P6, PT, R6, UR8, RZ ;  /* 0x0000000806067c10 */ /* 0x008fe2000ffde0ff */
[----:B------:R-:W-:Y:S01]  /*48e0*/  VIADD R24, R24, 0xe0 ;  /* 0x000000e018187836 */ /* 0x000fe20000000000 */
[----:B------:R-:W-:-:S02]  /*48f0*/  IADD3.X R3, PT, PT, R0, UR5, RZ, P5, !PT ;  /* 0x0000000500037c10 */ /* 0x000fc4000affe4ff */
        /* <DEDUP_REMOVED lines=22> */
.L_x_442:
        /* <DEDUP_REMOVED lines=10> */
.L_x_816:


//--------------------- .text._ZN3cub18CUB_300001_SM_10006detail10merge_sort30DeviceMergeSortPartitionKernelIN6thrust24THRUST_300001_SM_1000_NS12zip_iteratorIN4cuda3std3__45tupleIJNS5_10device_ptrIfEENSB_IiEEEEEEEjNS9_4lessINSA_IJfiEEEEESH_EEvbT_PT2_T0_SM_PSM_T1_SM_i --------------------------
	.section	.text._ZN3cub18CUB_300001_SM_10006detail10merge_sort30DeviceMergeSortPartitionKernelIN6thrust24THRUST_300001_SM_1000_NS12zip_iteratorIN4cuda3std3__45tupleIJNS5_10device_ptrIfEENSB_IiEEEEEEEjNS9_4lessINSA_IJfiEEEEESH_EEvbT_PT2_T0_SM_PSM_T1_SM_i,"ax",@progbits
	.align	128
        .global         _ZN3cub18CUB_300001_SM_10006detail10merge_sort30DeviceMergeSortPartitionKernelIN6thrust24THRUST_300001_SM_1000_NS12zip_iteratorIN4cuda3std3__45tupleIJNS5_10device_ptrIfEENSB_IiEEEEEEEjNS9_4lessINSA_IJfiEEEEESH_EEvbT_PT2_T0_SM_PSM_T1_SM_i
        .type           _ZN3cub18CUB_300001_SM_10006detail10merge_sort30DeviceMergeSortPartitionKernelIN6thrust24THRUST_300001_SM_1000_NS12zip_iteratorIN4cuda3std3__45tupleIJNS5_10device_ptrIfEENSB_IiEEEEEEEjNS9_4lessINSA_IJfiEEEEESH_EEvbT_PT2_T0_SM_PSM_T1_SM_i,@function
        .size           _ZN3cub18CUB_300001_SM_10006detail10merge_sort30DeviceMergeSortPartitionKernelIN6thrust24THRUST_300001_SM_1000_NS12zip_iteratorIN4cuda3std3__45tupleIJNS5_10device_ptrIfEENSB_IiEEEEEEEjNS9_4lessINSA_IJfiEEEEESH_EEvbT_PT2_T0_SM_PSM_T1_SM_i,(.L_x_817 - _ZN3cub18CUB_300001_SM_10006detail10merge_sort30DeviceMergeSortPartitionKernelIN6thrust24THRUST_300001_SM_1000_NS12zip_iteratorIN4cuda3std3__45tupleIJNS5_10device_ptrIfEENSB_IiEEEEEEEjNS9_4lessINSA_IJfiEEEEESH_EEvbT_PT2_T0_SM_PSM_T1_SM_i)
        .other          _ZN3cub18CUB_300001_SM_10006detail10merge_sort30DeviceMergeSortPartitionKernelIN6thrust24THRUST_300001_SM_1000_NS12zip_iteratorIN4cuda3std3__45tupleIJNS5_10device_ptrIfEENSB_IiEEEEEEEjNS9_4lessINSA_IJfiEEEEESH_EEvbT_PT2_T0_SM_PSM_T1_SM_i,@"STO_CUDA_ENTRY STV_DEFAULT"
_ZN3cub18CUB_300001_SM_10006detail10merge_sort30DeviceMergeSortPartitionKernelIN6thrust24THRUST_300001_SM_1000_NS12zip_iteratorIN4cuda3std3__45tupleIJNS5_10device_ptrIfEENSB_IiEEEEEEEjNS9_4lessINSA_IJfiEEEEESH_EEvbT_PT2_T0_SM_PSM_T1_SM_i:
.text._ZN3cub18CUB_300001_SM_10006detail10merge_sort30DeviceMergeSortPartitionKernelIN6thrust24THRUST_300001_SM_1000_NS12zip_iteratorIN4cuda3std3__45tupleIJNS5_10device_ptrIfEENSB_IiEEEEEEEjNS9_4lessINSA_IJfiEEEEESH_EEvbT_PT2_T0_SM_PSM_T1_SM_i:
[----:B------:R-:W-:Y:S01]  /*0000*/  LDC R1, c[0x0][0x37c] ;  /* 0x0000df00ff017b82 */ /* 0x000fe20000000800 */
[----:B------:R-:W0:Y:S01]  /*0010*/  S2R R0, SR_CTAID.X ;  /* 0x0000000000007919 */ /* 0x000e220000002500 */
[----:B------:R-:W0:Y:S01]  /*0020*/  LDCU UR4, c[0x0][0x360] ;  /* 0x00006c00ff0477ac */ /* 0x000e220008000800 */
[----:B------:R-:W0:Y:S01]  /*0030*/  S2R R3, SR_TID.X ;  /* 0x0000000000037919 */ /* 0x000e220000002100 */
[----:B------:R-:W1:Y:S01]  /*0040*/  LDCU UR6, c[0x0][0x3a4] ;  /* 0x00007480ff0677ac */ /* 0x000e620008000800 */
[----:B0-----:R-:W-:-:S05]  /*0050*/  IMAD R0, R0, UR4, R3 ;  /* 0x0000000400007c24 */ /* 0x001fca000f8e0203 */
[----:B-1----:R-:W-:-:S13]  /*0060*/  ISETP.GE.U32.AND P0, PT, R0, UR6, PT ;  /* 0x0000000600007c0c */ /* 0x002fda000bf06070 */
[----:B------:R-:W-:Y:S05]  /*0070*/  @P0 EXIT ;  /* 0x000000000000094d */ /* 0x000fea0003800000 */
[----:B------:R-:W0:Y:S01]  /*0080*/  LDCU UR5, c[0x0][0x3b4] ;  /* 0x00007680ff0577ac */ /* 0x000e220008000800 */
[----:B------:R-:W-:Y:S01]  /*0090*/  VIADD R2, R0, 0x1 ;  /* 0x0000000100027836 */ /* 0x000fe20000000000 */
[----:B------:R-:W-:Y:S01]  /*00a0*/  ACQBULK ;  /* 0x000000000000782e */ /* 0x000fe20000000000 */
[----:B------:R-:W1:Y:S03]  /*00b0*/  LDCU UR7, c[0x0][0x3b8] ;  /* 0x00007700ff0777ac */ /* 0x000e660008000800 */
[----:B------:R-:W-:Y:S01]  /*00c0*/  ISETP.NE.AND P0, PT, R2, UR6, PT ;  /* 0x0000000602007c0c */ /* 0x000fe2000bf05270 */
[----:B------:R-:W2:Y:S01]  /*00d0*/  LDCU UR10, c[0x0][0x3a0] ;  /* 0x00007400ff0a77ac */ /* 0x000ea20008000800 */
[----:B------:R-:W3:Y:S01]  /*00e0*/  LDCU.64 UR8, c[0x0][0x358] ;  /* 0x00006b00ff0877ac */ /* 0x000ee20008000a00 */
[----:B0-----:R-:W-:-:S10]  /*00f0*/  UIADD3 UR4, UPT, UPT, -UR5, URZ, URZ ;  /* 0x000000ff05047290 */ /* 0x001fd4000fffe1ff */
[----:B------:R-:W0:Y:S01]  /*0100*/  @!P0 LDC.64 R4, c[0x0][0x3a8] ;  /* 0x0000ea00ff048b82 */ /* 0x000e220000000a00 */
[----:B------:R-:W-:Y:S01]  /*0110*/  LOP3.LUT R2, R0, UR4, RZ, 0xc0, !PT ;  /* 0x0000000400027c12 */ /* 0x000fe2000f8ec0ff */
[----:B------:R-:W-:-:S04]  /*0120*/  USHF.R.U32.HI UR4, URZ, 0x1, UR5 ;  /* 0x00000001ff047899 */ /* 0x000fc80008011605 */
[----:B-1----:R-:W-:Y:S01]  /*0130*/  IMAD R3, R2, UR7, RZ ;  /* 0x0000000702037c24 */ /* 0x002fe2000f8e02ff */
[----:B------:R-:W-:-:S04]  /*0140*/  UIMAD UR4, UR4, UR7, URZ ;  /* 0x00000007040472a4 */ /* 0x000fc8000f8e02ff */
[----:B------:R-:W-:-:S04]  /*0150*/  LOP3.LUT R2, RZ, R3, RZ, 0x33, !PT ;  /* 0x00000003ff027212 */ /* 0x000fc800078e33ff */
[----:B------:R-:W-:-:S04]  /*0160*/  VIMNMX.U32 R2, PT, PT, R2, UR4, PT ;  /* 0x0000000402027c48 */ /* 0x000fc8000bfe0000 */
[----:B--2---:R-:W-:Y:S01]  /*0170*/  VIADDMNMX.U32 R2, R2, R3, UR10, PT ;  /* 0x0000000a02027e46 */ /* 0x004fe2000b800003 */
[----:B0-----:R-:W-:Y:S01]  /*0180*/  @!P0 IMAD.WIDE.U32 R4, R0, 0x4, R4 ;  /* 0x0000000400048825 */ /* 0x001fe200078e0004 */
[----:B------:R-:W-:Y:S02]  /*0190*/  VIMNMX.U32 R3, PT, PT, R3, UR10, PT ;  /* 0x0000000a03037c48 */ /* 0x000fe4000bfe0000 */
[----:B------:R-:W-:Y:S02]  /*01a0*/  LOP3.LUT R6, RZ, R2, RZ, 0x33, !PT ;  /* 0x00000002ff067212 */ /* 0x000fe400078e33ff */
[----:B---3--:R0:W-:Y:S02]  /*01b0*/  @!P0 STG.E desc[UR8][R4.64], R2 ;  /* 0x0000000204008986 */ /* 0x0081e4000c101908 */
[----:B------:R-:W-:-:S04]  /*01c0*/  VIMNMX.U32 R7, PT, PT, R6, UR4, PT ;  /* 0x0000000406077c48 */ /* 0x000fc8000bfe0000 */
[----:B------:R-:W-:Y:S01]  /*01d0*/  VIADDMNMX.U32 R7, R7, R2, UR10, PT ;  /* 0x0000000a07077e46 */ /* 0x000fe2000b800002 */
[----:B------:R-:W-:Y:S06]  /*01e0*/  @!P0 EXIT ;  /* 0x000000000000894d */ /* 0x000fec0003800000 */
[----:B------:R-:W1:Y:S01]  /*01f0*/  LDCU.U8 UR6, c[0x0][0x380] ;  /* 0x00007000ff0677ac */ /* 0x000e620008000000 */
[----:B------:R-:W-:Y:S01]  /*0200*/  BSSY.RECONVERGENT B0, `(.L_x_443) ;  /* 0x000005b000007945 */ /* 0x000fe20003800200 */
[----:B------:R-:W-:-:S06]  /*0210*/  UIADD3 UR4, UPT, UPT, UR5, -0x1, URZ ;  /* 0xffffffff05047890 */ /* 0x000fcc000fffe0ff */
[----:B0-----:R-:W-:-:S05]  /*0220*/  LOP3.LUT R4, R0, UR4, RZ, 0xc0, !PT ;  /* 0x0000000400047c12 */ /* 0x001fca000f8ec0ff */
[----:B------:R-:W-:Y:S01]  /*0230*/  IMAD R4, R4, UR7, RZ ;  /* 0x0000000704047c24 */ /* 0x000fe2000f8e02ff */
[----:B-1----:R-:W-:-:S04]  /*0240*/  UPRMT UR6, UR6, 0x8880, URZ ;  /* 0x0000888006067896 */ /* 0x002fc800080000ff */
[----:B------:R-:W-:-:S03]  /*0250*/  VIADDMNMX.U32 R4, R7, -R3, R4, PT ;  /* 0x8000000307047246 */ /* 0x000fc60003800004 */
[----:B------:R-:W-:Y:S02]  /*0260*/  UMOV UR4, UR6 ;  /* 0x0000000600047c82 */ /* 0x000fe40008000000 */
[----:B------:R-:W-:-:S09]  /*0270*/  UISETP.NE.AND UP0, UPT, UR4, URZ, UPT ;  /* 0x000000ff0400728c */ /* 0x000fd2000bf05270 */
[----:B------:R-:W-:Y:S05]  /*0280*/  BRA.U !UP0, `(.L_x_444) ;  /* 0x0000000108b87547 */ /* 0x000fea000b800000 */
[----:B------:R-:W-:Y:S01]  /*0290*/  IMAD.IADD R7, R7, 0x1, -R2 ;  /* 0x0000000107077824 */ /* 0x000fe200078e0a02 */
[----:B------:R-:W-:Y:S01]  /*02a0*/  VIADDMNMX.U32 R5, R2, -R3, R4, PT ;  /* 0x8000000302057246 */ /* 0x000fe20003800004 */
[----:B------:R-:W0:Y:S01]  /*02b0*/  LDCU.64 UR4, c[0x0][0x388] ;  /* 0x00007100ff0477ac */ /* 0x000e220008000a00 */
[----:B------:R-:W-:Y:S02]  /*02c0*/  BSSY.RECONVERGENT B1, `(.L_x_445) ;  /* 0x0000029000017945 */ /* 0x000fe40003800200 */
[----:B------:R-:W-:Y:S01]  /*02d0*/  VIMNMX.U32 R6, PT, PT, R4, R7, !PT ;  /* 0x0000000704067248 */ /* 0x000fe20007fe0000 */
[----:B------:R-:W1:Y:S04]  /*02e0*/  LDCU.64 UR6, c[0x0][0x390] ;  /* 0x00007200ff0677ac */ /* 0x000e680008000a00 */
[----:B------:R-:W-:-:S05]  /*02f0*/  IMAD.IADD R8, R6, 0x1, -R7 ;  /* 0x0000000106087824 */ /* 0x000fca00078e0a07 */
[----:B------:R-:W-:-:S13]  /*0300*/  ISETP.GE.U32.AND P0, PT, R8, R5, PT ;  /* 0x000000050800720c */ /* 0x000fda0003f06070 */
[----:B01----:R-:W-:Y:S05]  /*0310*/  @P0 BRA `(.L_x_446) ;  /* 0x00000000008c0947 */ /* 0x003fea0003800000 */
.L_x_449:
[----:B------:R-:W-:-:S05]  /*0320*/  IMAD.IADD R7, R5, 0x1, -R8 ;  /* 0x0000000105077824 */ /* 0x000fca00078e0a08 */
[----:B------:R-:W-:-:S04]  /*0330*/  LEA.HI R16, R7, R8, RZ, 0x1f ;  /* 0x0000000807107211 */ /* 0x000fc800078ff8ff */
[-C--:B------:R-:W-:Y:S02]  /*0340*/  LOP3.LUT R7, RZ, R16.reuse, RZ, 0x33, !PT ;  /* 0x00000010ff077212 */ /* 0x080fe400078e33ff */
[----:B------:R-:W-:-:S03]  /*0350*/  IADD3 R15, P0, PT, R3, R16, RZ ;  /* 0x00000010030f7210 */ /* 0x000fc60007f1e0ff */
[----:B------:R-:W-:Y:S02]  /*0360*/  IMAD.IADD R7, R4, 0x1, R7 ;  /* 0x0000000104077824 */ /* 0x000fe400078e0207 */
[----:B------:R-:W-:Y:S02]  /*0370*/  IMAD.X R6, RZ, RZ, RZ, P0 ;  /* 0x000000ffff067224 */ /* 0x000fe400000e06ff */
[C---:B------:R-:W-:Y:S01]  /*0380*/  IMAD.SHL.U32 R11, R15.reuse, 0x4, RZ ;  /* 0x000000040f0b7824 */ /* 0x040fe200078e00ff */
[----:B------:R-:W-:Y:S02]  /*0390*/  IADD3 R7, P1, PT, R2, R7, RZ ;  /* 0x0000000702077210 */ /* 0x000fe40007f3e0ff */
[----:B------:R-:W-:Y:S02]  /*03a0*/  SHF.L.U64.HI R15, R15, 0x2, R6 ;  /* 0x000000020f0f7819 */ /* 0x000fe40000010206 */
[----:B------:R-:W-:Y:S01]  /*03b0*/  IADD3 R6, P0, PT, R11, UR4, RZ ;  /* 0x000000040b067c10 */ /* 0x000fe2000ff1e0ff */
[----:B------:R-:W-:-:S02]  /*03c0*/  IMAD.X R10, RZ, RZ, RZ, P1 ;  /* 0x000000ffff0a7224 */ /* 0x000fc400008e06ff */
[----:B------:R-:W-:-:S03]  /*03d0*/  IMAD.SHL.U32 R14, R7, 0x4, RZ ;  /* 0x00000004070e7824 */ /* 0x000fc600078e00ff */
[----:B------:R-:W-:Y:S02]  /*03e0*/  SHF.L.U64.HI R9, R7, 0x2, R10 ;  /* 0x0000000207097819 */ /* 0x000fe4000001020a */
[----:B------:R-:W-:Y:S02]  /*03f0*/  IADD3 R12, P1, PT, R14, UR4, RZ ;  /* 0x000000040e0c7c10 */ /* 0x000fe4000ff3e0ff */
[----:B------:R-:W-:Y:S02]  /*0400*/  IADD3.X R7, PT, PT, R15, UR5, RZ, P0, !PT ;  /* 0x000000050f077c10 */ /* 0x000fe400087fe4ff */
[----:B------:R-:W-:-:S03]  /*0410*/  IADD3.X R13, PT, PT, R9, UR5, RZ, P1, !PT ;  /* 0x00000005090d7c10 */ /* 0x000fc60008ffe4ff */
[----:B------:R-:W2:Y:S04]  /*0420*/  LDG.E R6, desc[UR8][R6.64] ;  /* 0x0000000806067981 */ /* 0x000ea8000c1e1900 */
[----:B------:R-:W2:Y:S01]  /*0430*/  LDG.E R13, desc[UR8][R12.64] ;  /* 0x000000080c0d7981 */ /* 0x000ea2000c1e1900 */
[----:B------:R-:W-:Y:S01]  /*0440*/  IADD3 R10, P0, PT, R11, UR6, RZ ;  /* 0x000000060b0a7c10 */ /* 0x000fe2000ff1e0ff */
[----:B------:R-:W-:Y:S01]  /*0450*/  BSSY.RECONVERGENT B2, `(.L_x_447) ;  /* 0x000000b000027945 */ /* 0x000fe20003800200 */
[----:B------:R-:W-:Y:S02]  /*0460*/  IADD3 R14, P2, PT, R14, UR6, RZ ;  /* 0x000000060e0e7c10 */ /* 0x000fe4000ff5e0ff */
[----:B------:R-:W-:Y:S02]  /*0470*/  IADD3.X R11, PT, PT, R15, UR7, RZ, P0, !PT ;  /* 0x000000070f0b7c10 */ /* 0x000fe400087fe4ff */
        /* <DEDUP_REMOVED lines=8> */
.L_x_448:
[----:B------:R-:W-:Y:S05]  /*0500*/  BSYNC.RECONVERGENT B2 ;  /* 0x0000000000027941 */ /* 0x000fea0003800200 */
.L_x_447:
[----:B------:R-:W-:Y:S01]  /*0510*/  @P0 VIADD R8, R16, 0x1 ;  /* 0x0000000110080836 */ /* 0x000fe20000000000 */
[----:B------:R-:W-:-:S04]  /*0520*/  SEL R5, R5, R16, P0 ;  /* 0x0000001005057207 */ /* 0x000fc80000000000 */
[----:B------:R-:W-:-:S13]  /*0530*/  ISETP.GE.U32.AND P0, PT, R8, R5, PT ;  /* 0x000000050800720c */ /* 0x000fda0003f06070 */
[----:B------:R-:W-:Y:S05]  /*0540*/  @!P0 BRA `(.L_x_449) ;  /* 0xfffffffc00748947 */ /* 0x000fea000383ffff */
.L_x_446:
[----:B------:R-:W-:Y:S05]  /*0550*/  BSYNC.RECONVERGENT B1 ;  /* 0x0000000000017941 */ /* 0x000fea0003800200 */
.L_x_445:
[----:B------:R-:W-:Y:S05]  /*0560*/  BRA `(.L_x_450) ;  /* 0x0000000000907947 */ /* 0x000fea0003800000 */
.L_x_444:
[----:B------:R-:W-:Y:S01]  /*0570*/  IMAD.IADD R7, R7, 0x1, -R2 ;  /* 0x0000000107077824 */ /* 0x000fe200078e0a02 */
[----:B------:R-:W-:Y:S01]  /*0580*/  VIADDMNMX.U32 R5, R2, -R3, R4, PT ;  /* 0x8000000302057246 */ /* 0x000fe20003800004 */
[----:B------:R-:W0:Y:S03]  /*0590*/  LDCU.64 UR4, c[0x0][0x398] ;  /* 0x00007300ff0477ac */ /* 0x000e260008000a00 */
[----:B------:R-:W-:-:S05]  /*05a0*/  VIMNMX.U32 R8, PT, PT, R4, R7, !PT ;  /* 0x0000000704087248 */ /* 0x000fca0007fe0000 */
[----:B------:R-:W-:-:S05]  /*05b0*/  IMAD.IADD R8, R8, 0x1, -R7 ;  /* 0x0000000108087824 */ /* 0x000fca00078e0a07 */
[----:B------:R-:W-:-:S13]  /*05c0*/  ISETP.GE.U32.AND P0, PT, R8, R5, PT ;  /* 0x000000050800720c */ /* 0x000fda0003f06070 */
[----:B0-----:R-:W-:Y:S05]  /*05d0*/  @P0 BRA `(.L_x_450) ;  /* 0x0000000000740947 */ /* 0x001fea0003800000 */
.L_x_453:
[----:B------:R-:W-:-:S04]  /*05e0*/  IMAD.MOV.U32 R10, RZ, RZ, R8 ;  /* 0x000000ffff0a7224 */ /* 0x000fc800078e0008 */
[----:B------:R-:W-:-:S05]  /*05f0*/  IMAD.IADD R6, R5, 0x1, -R10 ;  /* 0x0000000105067824 */ /* 0x000fca00078e0a0a */
[----:B------:R-:W-:-:S04]  /*0600*/  LEA.HI R16, R6, R10, RZ, 0x1f ;  /* 0x0000000a06107211 */ /* 0x000fc800078ff8ff */
[-C--:B------:R-:W-:Y:S02]  /*0610*/  LOP3.LUT R7, RZ, R16.reuse, RZ, 0x33, !PT ;  /* 0x00000010ff077212 */ /* 0x080fe400078e33ff */
[----:B------:R-:W-:-:S03]  /*0620*/  IADD3 R9, P0, PT, R3, R16, RZ ;  /* 0x0000001003097210 */ /* 0x000fc60007f1e0ff */
[----:B------:R-:W-:Y:S02]  /*0630*/  IMAD.IADD R7, R4, 0x1, R7 ;  /* 0x0000000104077824 */ /* 0x000fe400078e0207 */
[----:B------:R-:W-:Y:S01]  /*0640*/  IMAD.X R14, RZ, RZ, RZ, P0 ;  /* 0x000000ffff0e7224 */ /* 0x000fe200000e06ff */
[C---:B------:R-:W-:Y:S02]  /*0650*/  LEA R8, P0, R9.reuse, UR4, 0x3 ;  /* 0x0000000409087c11 */ /* 0x040fe4000f8018ff */
[----:B------:R-:W-:Y:S02]  /*0660*/  IADD3 R7, P1, PT, R2, R7, RZ ;  /* 0x0000000702077210 */ /* 0x000fe40007f3e0ff */
[----:B------:R-:W-:-:S03]  /*0670*/  LEA.HI.X R9, R9, UR5, R14, 0x3, P0 ;  /* 0x0000000509097c11 */ /* 0x000fc600080f1c0e */
[----:B------:R-:W-:Y:S01]  /*0680*/  IMAD.X R12, RZ, RZ, RZ, P1 ;  /* 0x000000ffff0c7224 */ /* 0x000fe200008e06ff */
[C---:B------:R-:W-:Y:S01]  /*0690*/  LEA R6, P1, R7.reuse, UR4, 0x3 ;  /* 0x0000000407067c11 */ /* 0x040fe2000f8218ff */
[----:B------:R-:W2:Y:S03]  /*06a0*/  LDG.E R11, desc[UR8][R8.64] ;  /* 0x00000008080b7981 */ /* 0x000ea6000c1e1900 */
[----:B------:R-:W-:-:S05]  /*06b0*/  LEA.HI.X R7, R7, UR5, R12, 0x3, P1 ;  /* 0x0000000507077c11 */ /* 0x000fca00088f1c0c */
[----:B------:R-:W2:Y:S01]  /*06c0*/  LDG.E R12, desc[UR8][R6.64] ;  /* 0x00000008060c7981 */ /* 0x000ea2000c1e1900 */
[----:B------:R-:W-:Y:S01]  /*06d0*/  BSSY.RECONVERGENT B1, `(.L_x_451) ;  /* 0x0000008000017945 */ /* 0x000fe20003800200 */
[----:B------:R-:W-:Y:S02]  /*06e0*/  PLOP3.LUT P0, PT, PT, PT, PT, 0x8, 0x80 ;  /* 0x000000000080781c */ /* 0x000fe40003f0e170 */
[----:B--2---:R-:W-:-:S13]  /*06f0*/  FSETP.GEU.AND P1, PT, R12, R11, PT ;  /* 0x0000000b0c00720b */ /* 0x004fda0003f2e000 */
[----:B------:R-:W-:Y:S05]  /*0700*/  @!P1 BRA `(.L_x_452) ;  /* 0x0000000000109947 */ /* 0x000fea0003800000 */
[----:B------:R-:W2:Y:S04]  /*0710*/  LDG.E R8, desc[UR8][R8.64+0x4] ;  /* 0x0000040808087981 */ /* 0x000ea8000c1e1900 */
[----:B------:R-:W2:Y:S01]  /*0720*/  LDG.E R7, desc[UR8][R6.64+0x4] ;  /* 0x0000040806077981 */ /* 0x000ea2000c1e1900 */
[----:B------:R-:W-:-:S04]  /*0730*/  FSETP.GEU.AND P0, PT, R11, R12, PT ;  /* 0x0000000c0b00720b */ /* 0x000fc80003f0e000 */
[----:B--2---:R-:W-:-:S13]  /*0740*/  ISETP.GE.OR P0, PT, R7, R8, !P0 ;  /* 0x000000080700720c */ /* 0x004fda0004706670 */
.L_x_452:
[----:B------:R-:W-:Y:S05]  /*0750*/  BSYNC.RECONVERGENT B1 ;  /* 0x0000000000017941 */ /* 0x000fea0003800200 */
.L_x_451:
[----:B------:R-:W-:Y:S01]  /*0760*/  @P0 VIADD R10, R16, 0x1 ;  /* 0x00000001100a0836 */ /* 0x000fe20000000000 */
[----:B------:R-:W-:-:S03]  /*0770*/  SEL R5, R5, R16, P0 ;  /* 0x0000001005057207 */ /* 0x000fc60000000000 */
[----:B------:R-:W-:Y:S01]  /*0780*/  IMAD.MOV.U32 R8, RZ, RZ, R10 ;  /* 0x000000ffff087224 */ /* 0x000fe200078e000a */
[----:B------:R-:W-:-:S13]  /*0790*/  ISETP.GE.U32.AND P0, PT, R10, R5, PT ;  /* 0x000000050a00720c */ /* 0x000fda0003f06070 */
[----:B------:R-:W-:Y:S05]  /*07a0*/  @!P0 BRA `(.L_x_453) ;  /* 0xfffffffc008c8947 */ /* 0x000fea000383ffff */
.L_x_450:
[----:B------:R-:W-:Y:S05]  /*07b0*/  BSYNC.RECONVERGENT B0 ;  /* 0x0000000000007941 */ /* 0x000fea0003800200 */
.L_x_443:
[----:B------:R-:W0:Y:S01]  /*07c0*/  LDC.64 R4, c[0x0][0x3a8] ;  /* 0x0000ea00ff047b82 */ /* 0x000e220000000a00 */
[----:B------:R-:W-:Y:S02]  /*07d0*/  IMAD.IADD R3, R3, 0x1, R8 ;  /* 0x0000000103037824 */ /* 0x000fe400078e0208 */
[----:B0-----:R-:W-:-:S05]  /*07e0*/  IMAD.WIDE.U32 R4, R0, 0x4, R4 ;  /* 0x0000000400047825 */ /* 0x001fca00078e0004 */
[----:B------:R-:W-:Y:S01]  /*07f0*/  STG.E desc[UR8][R4.64], R3 ;  /* 0x0000000304007986 */ /* 0x000fe2000c101908 */
[----:B------:R-:W-:Y:S05]  /*0800*/  EXIT ;  /* 0x000000000000794d */ /* 0x000fea0003800000 */
.L_x_454:
        /* <DEDUP_REMOVED lines=15> */
.L_x_817:


//--------------------- .text._ZN3cub18CUB_300001_SM_10006detail10merge_sort30DeviceMergeSortBlockSortKernelINS2_10policy_hubIN6thrust24THRUST_300001_SM_1000_NS12zip_iteratorIN4cuda3std3__45tupleIJNS6_10device_ptrIfEENSC_IiEEEEEEEE9Policy600ESG_PNS0_8NullTypeESG_SK_jNSA_4lessINSB_IJfiEEEEESM_SJ_EEvbT0_T1_T2_T3_T4_PT6_PT7_T5_NS1_7vsmem_tE --------------------------
	.section	.text._ZN3cub18CUB_300001_SM_10006detail10merge_sort30DeviceMergeSortBlockSortKernelINS2_10policy_hubIN6thrust24THRUST_300001_SM_1000_NS12zip_iteratorIN4cuda3std3__45tupleIJNS6_10device_ptrIfEENSC_IiEEEEEEEE9Policy600ESG_PNS0_8NullTypeESG_SK_jNSA_4lessINSB_IJfiEEEEESM_SJ_EEvbT0_T1_T2_T3_T4_PT6_PT7_T5_NS1_7vsmem_tE,"ax",@progbits
	.align	128
        .global         _ZN3cub18CUB_300001_SM_10006detail10merge_sort30DeviceMergeSortBlockSortKernelINS2_10policy_hubIN6thrust24THRUST_300001_SM_1000_NS12zip_iteratorIN4cuda3std3__45tupleIJNS6_10device_ptrIfEENSC_IiEEEEEEEE9Policy600ESG_PNS0_8NullTypeESG_SK_jNSA_4lessINSB_IJfiEEEEESM_SJ_EEvbT0_T1_T2_T3_T4_PT6_PT7_T5_NS1_7vsmem_tE
        .type           _ZN3cub18CUB_300001_SM_10006detail10merge_sort30DeviceMergeSortBlockSortKernelINS2_10policy_hubIN6thrust24THRUST_300001_SM_1000_NS12zip_iteratorIN4cuda3std3__45tupleIJNS6_10device_ptrIfEENSC_IiEEEEEEEE9Policy600ESG_PNS0_8NullTypeESG_SK_jNSA_4lessINSB_IJfiEEEEESM_SJ_EEvbT0_T1_T2_T3_T4_PT6_PT7_T5_NS1_7vsmem_tE,@function
        .size           _ZN3cub18CUB_300001_SM_10006detail10merge_sort30DeviceMergeSortBlockSortKernelINS2_10policy_hubIN6thrust24THRUST_300001_SM_1000_NS12zip_iteratorIN4cuda3std3__45tupleIJNS6_10device_ptrIfEENSC_IiEEEEEEEE9Policy600ESG_PNS0_8NullTypeESG_SK_jNSA_4lessINSB_IJfiEEEEESM_SJ_EEvbT0_T1_T2_T3_T4_PT6_PT7_T5_NS1_7vsmem_tE,(.L_x_818 - _ZN3cub18CUB_300001_SM_10006detail10merge_sort30DeviceMergeSortBlockSortKernelINS2_10policy_hubIN6thrust24THRUST_300001_SM_1000_NS12zip_iteratorIN4cuda3std3__45tupleIJNS6_10device_ptrIfEENSC_IiEEEEEEEE9Policy600ESG_PNS0_8NullTypeESG_SK_jNSA_4lessINSB_IJfiEEEEESM_SJ_EEvbT0_T1_T2_T3_T4_PT6_PT7_T5_NS1_7vsmem_tE)
        .other          _ZN3cub18CUB_300001_SM_10006detail10merge_sort30DeviceMergeSortBlockSortKernelINS2_10policy_hubIN6thrust24THRUST_300001_SM_1000_NS12zip_iteratorIN4cuda3std3__45tupleIJNS6_10device_ptrIfEENSC_IiEEEEEEEE9Policy600ESG_PNS0_8NullTypeESG_SK_jNSA_4lessINSB_IJfiEEEEESM_SJ_EEvbT0_T1_T2_T3_T4_PT6_PT7_T5_NS1_7vsmem_tE,@"STO_CUDA_ENTRY STV_DEFAULT"
_ZN3cub18CUB_300001_SM_10006detail10merge_sort30DeviceMergeSortBlockSortKernelINS2_10policy_hubIN6thrust24THRUST_300001_SM_1000_NS12zip_iteratorIN4cuda3std3__45tupleIJNS6_10device_ptrIfEENSC_IiEEEEEEEE9Policy600ESG_PNS0_8NullTypeESG_SK_jNSA_4lessINSB_IJfiEEEEESM_SJ_EEvbT0_T1_T2_T3_T4_PT6_PT7_T5_NS1_7vsmem_tE:
.text._ZN3cub18CUB_300001_SM_10006detail10merge_sort30DeviceMergeSortBlockSortKernelINS2_10policy_hubIN6thrust24THRUST_300001_SM_1000_NS12zip_iteratorIN4cuda3std3__45tupleIJNS6_10device_ptrIfEENSC_IiEEEEEEEE9Policy600ESG_PNS0_8NullTypeESG_SK_jNSA_4lessINSB_IJfiEEEEESM_SJ_EEvbT0_T1_T2_T3_T4_PT6_PT7_T5_NS1_7vsmem_tE:
[----:B------:R-:W0:Y:S08]  /*0000*/  LDC R1, c[0x0][0x37c] ;  /* 0x0000df00ff017b82 */ /* 0x000e300000000800 */
[----:B------:R-:W1:Y:S01]  /*0010*/  S2UR UR5, SR_CTAID.X ;  /* 0x00000000000579c3 */ /* 0x000e620000002500 */
[----:B------:R-:W2:Y:S01]  /*0020*/  LDCU UR4, c[0x0][0x370] ;  /* 0x00006e00ff0477ac */ /* 0x000ea20008000800 */
[----:B0-----:R-:W-:Y:S01]  /*0030*/  VIADD R1, R1, 0xffffffb0 ;  /* 0xffffffb001017836 */ /* 0x001fe20000000000 */
[----:B------:R-:W0:Y:S01]  /*0040*/  LDCU.64 UR8, c[0x0][0x358] ;  /* 0x00006b00ff0877ac */ /* 0x000e220008000a00 */
[----:B--2---:R-:W-:-:S04]  /*0050*/  UIADD3 UR4, UPT, UPT, UR4, -0x1, URZ ;  /* 0xffffffff04047890 */ /* 0x004fc8000fffe0ff */
[----:B-1----:R-:W-:Y:S02]  /*0060*/  UISETP.GE.U32.AND UP0, UPT, UR5, UR4, UPT ;  /* 0x000000040500728c */ /* 0x002fe4000bf06070 */
[----:B------:R-:W-:-:S07]  /*0070*/  USHF.L.U32 UR10, UR5, 0xb, URZ ;  /* 0x0000000b050a7899 */ /* 0x000fce00080006ff */
[----:B------:R-:W-:Y:S05]  /*0080*/  BRA.U UP0, `(.L_x_455) ;  /* 0x0000003100287547 */ /* 0x000fea000b800000 */
[----:B------:R-:W1:Y:S01]  /*0090*/  S2R R32, SR_TID.X ;  /* 0x0000000000207919 */ /* 0x000e620000002100 */
[----:B------:R-:W2:Y:S01]  /*00a0*/  LDCU.64 UR4, c[0x0][0x388] ;  /* 0x00007100ff0477ac */ /* 0x000ea20008000a00 */
[----:B------:R-:W-:Y:S01]  /*00b0*/  ACQBULK ;  /* 0x000000000000782e */ /* 0x000fe20000000000 */
[----:B------:R-:W3:Y:S01]  /*00c0*/  LDCU.64 UR6, c[0x0][0x390] ;  /* 0x00007200ff0677ac */ /* 0x000ee20008000a00 */
[----:B-1----:R-:W-:-:S05]  /*00d0*/  IMAD.SHL.U32 R0, R32, 0x8, RZ ;  /* 0x0000000820007824 */ /* 0x002fca00078e00ff */
[----:B------:R-:W-:-:S04]  /*00e0*/  LOP3.LUT R23, R0, 0x1f00, RZ, 0xc0, !PT ;  /* 0x00001f0000177812 */ /* 0x000fc800078ec0ff */
[----:B------:R-:W-:-:S04]  /*00f0*/  LOP3.LUT R29, R23, 0x1f, R32, 0xf8, !PT ;  /* 0x0000001f171d7812 */ /* 0x000fc800078ef820 */
[----:B------:R-:W-:-:S05]  /*0100*/  IADD3 R29, P0, PT, R29, UR10, RZ ;  /* 0x0000000a1d1d7c10 */ /* 0x000fca000ff1e0ff */
[----:B------:R-:W-:Y:S02]  /*0110*/  IMAD.SHL.U32 R20, R29, 0x4, RZ ;  /* 0x000000041d147824 */ /* 0x000fe400078e00ff */
[----:B------:R-:W-:-:S03]  /*0120*/  IMAD.X R28, RZ, RZ, RZ, P0 ;  /* 0x000000ffff1c7224 */ /* 0x000fc600000e06ff */
[C---:B--2---:R-:W-:Y:S02]  /*0130*/  IADD3 R18, P0, PT, R20.reuse, UR4, RZ ;  /* 0x0000000414127c10 */ /* 0x044fe4000ff1e0ff */
[----:B------:R-:W-:Y:S02]  /*0140*/  SHF.L.U64.HI R0, R29, 0x2, R28 ;  /* 0x000000021d007819 */ /* 0x000fe4000001021c */
[----:B---3--:R-:W-:Y:S02]  /*0150*/  IADD3 R20, P1, PT, R20, UR6, RZ ;  /* 0x0000000614147c10 */ /* 0x008fe4000ff3e0ff */
[C---:B------:R-:W-:Y:S02]  /*0160*/  IADD3.X R19, PT, PT, R0.reuse, UR5, RZ, P0, !PT ;  /* 0x0000000500137c10 */ /* 0x040fe400087fe4ff */
[----:B------:R-:W-:-:S03]  /*0170*/  IADD3.X R21, PT, PT, R0, UR7, RZ, P1, !PT ;  /* 0x0000000700157c10 */ /* 0x000fc60008ffe4ff */
[----:B0-----:R-:W2:Y:S04]  /*0180*/  LDG.E R4, desc[UR8][R18.64] ;  /* 0x0000000812047981 */ /* 0x001ea8000c1e1900 */
        /* <DEDUP_REMOVED lines=21> */
[C---:B------:R-:W-:Y:S02]  /*02e0*/  VIADD R22, R23.reuse, 0x40 ;  /* 0x0000004017167836 */ /* 0x040fe40000000000 */
[C---:B------:R-:W-:Y:S01]  /*02f0*/  VIADD R24, R23.reuse, 0x60 ;  /* 0x0000006017187836 */ /* 0x040fe20000000000 */
[CC--:B------:R-:W-:Y:S01]  /*0300*/  LEA.HI.SX32 R37, R23.reuse, R23.reuse, 0x1b ;  /* 0x0000001717257211 */ /* 0x0c0fe200078fdaff */
[C---:B------:R-:W-:Y:S01]  /*0310*/  VIADD R20, R23.reuse, 0x80 ;  /* 0x0000008017147836 */ /* 0x040fe20000000000 */
[-C--:B------:R-:W-:Y:S01]  /*0320*/  LEA.HI.SX32 R18, R18, R23.reuse, 0x1b ;  /* 0x0000001712127211 */ /* 0x080fe200078fdaff */
[C---:B------:R-:W-:Y:S01]  /*0330*/  VIADD R34, R23.reuse, 0xe0 ;  /* 0x000000e017227836 */ /* 0x040fe20000000000 */
[-C--:B------:R-:W-:Y:S01]  /*0340*/  LEA.HI.SX32 R22, R22, R23.reuse, 0x1b ;  /* 0x0000001716167211 */ /* 0x080fe200078fdaff */
[C---:B------:R-:W-:Y:S01]  /*0350*/  VIADD R26, R23.reuse, 0xa0 ;  /* 0x000000a0171a7836 */ /* 0x040fe20000000000 */
[-C--:B------:R-:W-:Y:S01]  /*0360*/  LEA.HI.SX32 R24, R24, R23.reuse, 0x1b ;  /* 0x0000001718187211 */ /* 0x080fe200078fdaff */
[----:B------:R-:W-:Y:S01]  /*0370*/  VIADD R30, R23, 0xc0 ;  /* 0x000000c0171e7836 */ /* 0x000fe20000000000 */
[----:B------:R-:W-:Y:S01]  /*0380*/  LEA.HI.SX32 R20, R20, R23, 0x1b ;  /* 0x0000001714147211 */ /* 0x000fe200078fdaff */
[----:B------:R-:W-:Y:S01]  /*0390*/  IMAD R0, R0, 0x7, R23 ;  /* 0x0000000700007824 */ /* 0x000fe200078e0217 */
[----:B------:R-:W-:-:S02]  /*03a0*/  LEA R37, R37, UR4, 0x3 ;  /* 0x0000000425257c11 */ /* 0x000fc4000f8e18ff */
[----:B------:R-:W-:Y:S02]  /*03b0*/  LEA R36, R18, UR4, 0x3 ;  /* 0x0000000412247c11 */ /* 0x000fe4000f8e18ff */
[-C--:B------:R-:W-:Y:S02]  /*03c0*/  LEA.HI.SX32 R25, R34, R23.reuse, 0x1b ;  /* 0x0000001722197211 */ /* 0x080fe400078fdaff */
[----:B------:R-:W-:Y:S02]  /*03d0*/  LEA R35, R22, UR4, 0x3 ;  /* 0x0000000416237c11 */ /* 0x000fe4000f8e18ff */
[----:B------:R-:W-:Y:S01]  /*03e0*/  LEA R34, R24, UR4, 0x3 ;  /* 0x0000000418227c11 */ /* 0x000fe2000f8e18ff */
[----:B------:R-:W-:Y:S01]  /*03f0*/  VIADD R19, R0, 0x1 ;  /* 0x0000000100137836 */ /* 0x000fe20000000000 */
[-C--:B------:R-:W-:Y:S01]  /*0400*/  LEA.HI.SX32 R26, R26, R23.reuse, 0x1b ;  /* 0x000000171a1a7211 */ /* 0x080fe200078fdaff */
[----:B------:R-:W-:Y:S01]  /*0410*/  VIADD R21, R0, 0x2 ;  /* 0x0000000200157836 */ /* 0x000fe20000000000 */
[----:B------:R-:W-:Y:S01]  /*0420*/  LEA.HI.SX32 R30, R30, R23, 0x1b ;  /* 0x000000171e1e7211 */ /* 0x000fe200078fdaff */
[----:B------:R-:W-:Y:S01]  /*0430*/  VIADD R23, R0, 0x3 ;  /* 0x0000000300177836 */ /* 0x000fe20000000000 */
[----:B------:R-:W-:Y:S01]  /*0440*/  LEA R33, R20, UR4, 0x3 ;  /* 0x0000000414217c11 */ /* 0x000fe2000f8e18ff */
[----:B------:R-:W-:-:S02]  /*0450*/  VIADD R31, R0, 0x4 ;  /* 0x00000004001f7836 */ /* 0x000fc40000000000 */
[C---:B------:R-:W-:Y:S02]  /*0460*/  VIADD R39, R0.reuse, 0x5 ;  /* 0x0000000500277836 */ /* 0x040fe40000000000 */
[C---:B------:R-:W-:Y:S02]  /*0470*/  VIADD R41, R0.reuse, 0x6 ;  /* 0x0000000600297836 */ /* 0x040fe40000000000 */
[----:B------:R-:W-:Y:S01]  /*0480*/  VIADD R43, R0, 0x7 ;  /* 0x00000007002b7836 */ /* 0x000fe20000000000 */
[----:B------:R-:W-:Y:S02]  /*0490*/  LEA R27, R26, UR4, 0x3 ;  /* 0x000000041a1b7c11 */ /* 0x000fe4000f8e18ff */
[-C--:B------:R-:W-:Y:S02]  /*04a0*/  LEA.HI.SX32 R24, R0, R0.reuse, 0x1b ;  /* 0x0000000000187211 */ /* 0x080fe400078fdaff */
[----:B------:R-:W-:Y:S02]  /*04b0*/  LEA.HI.SX32 R43, R43, R0, 0x1b ;  /* 0x000000002b2b7211 */ /* 0x000fe400078fdaff */
[----:B------:R-:W-:-:S02]  /*04c0*/  LEA R26, R30, UR4, 0x3 ;  /* 0x000000041e1a7c11 */ /* 0x000fc4000f8e18ff */
[----:B------:R-:W-:Y:S02]  /*04d0*/  LEA R25, R25, UR4, 0x3 ;  /* 0x0000000419197c11 */ /* 0x000fe4000f8e18ff */
[----:B------:R-:W-:Y:S01]  /*04e0*/  LEA R24, R24, UR4, 0x3 ;  /* 0x0000000418187c11 */ /* 0x000fe2000f8e18ff */
[----:B--2---:R0:W-:Y:S04]  /*04f0*/  STS.64 [R37], R4 ;  /* 0x0000000425007388 */ /* 0x0041e80000000a00 */
[----:B---3--:R1:W-:Y:S01]  /*0500*/  STS.64 [R36+0x100], R2 ;  /* 0x0001000224007388 */ /* 0x0083e20000000a00 */
[----:B0-----:R-:W-:-:S03]  /*0510*/  LEA.HI.SX32 R5, R23, R0, 0x1b ;  /* 0x0000000017057211 */ /* 0x001fc600078fdaff */
[----:B----4-:R-:W-:Y:S01]  /*0520*/  STS.64 [R35+0x200], R16 ;  /* 0x0002001023007388 */ /* 0x010fe20000000a00 */
[-C--:B------:R-:W-:Y:S02]  /*0530*/  LEA.HI.SX32 R4, R31, R0.reuse, 0x1b ;  /* 0x000000001f047211 */ /* 0x080fe400078fdaff */
[-C--:B-1----:R-:W-:Y:S02]  /*0540*/  LEA.HI.SX32 R3, R39, R0.reuse, 0x1b ;  /* 0x0000000027037211 */ /* 0x082fe400078fdaff */
[----:B------:R-:W-:Y:S01]  /*0550*/  LEA.HI.SX32 R2, R41, R0, 0x1b ;  /* 0x0000000029027211 */ /* 0x000fe200078fdaff */
[----:B-----5:R-:W-:Y:S01]  /*0560*/  STS.64 [R34+0x300], R14 ;  /* 0x0003000e22007388 */ /* 0x020fe20000000a00 */
[----:B------:R-:W-:Y:S02]  /*0570*/  LEA R5, R5, UR4, 0x3 ;  /* 0x0000000405057c11 */ /* 0x000fe4000f8e18ff */
[----:B------:R-:W-:Y:S01]  /*0580*/  LEA R4, R4, UR4, 0x3 ;  /* 0x0000000404047c11 */ /* 0x000fe2000f8e18ff */
[----:B------:R0:W-:Y:S01]  /*0590*/  STS.64 [R33+0x400], R6 ;  /* 0x0004000621007388 */ /* 0x0001e20000000a00 */
[----:B------:R-:W-:-:S02]  /*05a0*/  LEA R3, R3, UR4, 0x3 ;  /* 0x0000000403037c11 */ /* 0x000fc4000f8e18ff */
[----:B------:R-:W-:Y:S02]  /*05b0*/  LEA R2, R2, UR4, 0x3 ;  /* 0x0000000402027c11 */ /* 0x000fe4000f8e18ff */
[-C--:B0-----:R-:W-:Y:S02]  /*05c0*/  LEA.HI.SX32 R7, R19, R0.reuse, 0x1b ;  /* 0x0000000013077211 */ /* 0x081fe400078fdaff */
[----:B------:R-:W-:Y:S01]  /*05d0*/  LEA.HI.SX32 R6, R21, R0, 0x1b ;  /* 0x0000000015067211 */ /* 0x000fe200078fdaff */
        /* <DEDUP_REMOVED lines=25> */
.L_x_457:
[----:B------:R-:W-:Y:S02]  /*0770*/  IMAD.MOV.U32 R44, RZ, RZ, R9 ;  /* 0x000000ffff2c7224 */ /* 0x000fe400078e0009 */
[----:B------:R-:W-:Y:S02]  /*0780*/  IMAD.MOV.U32 R45, RZ, RZ, R8 ;  /* 0x000000ffff2d7224 */ /* 0x000fe400078e0008 */
[----:B------:R-:W-:Y:S02]  /*0790*/  IMAD.MOV.U32 R9, RZ, RZ, R11 ;  /* 0x000000ffff097224 */ /* 0x000fe400078e000b */
[----:B------:R-:W-:-:S07]  /*07a0*/  IMAD.MOV.U32 R8, RZ, RZ, R10 ;  /* 0x000000ffff087224 */ /* 0x000fce00078e000a */
.L_x_458:
[----:B------:R-:W-:Y:S05]  /*07b0*/  BSYNC.RECONVERGENT B0 ;  /* 0x0000000000007941 */ /* 0x000fea0003800200 */
.L_x_456:
        /* <DEDUP_REMOVED lines=8> */
.L_x_460:
[----:B------:R-:W-:Y:S01]  /*0840*/  IMAD.MOV.U32 R43, RZ, RZ, R13 ;  /* 0x000000ffff2b7224 */ /* 0x000fe200078e000d */
[----:B------:R-:W-:Y:S01]  /*0850*/  MOV R13, R15 ;  /* 0x0000000f000d7202 */ /* 0x000fe20000000f00 */
[----:B------:R-:W-:Y:S02]  /*0860*/  IMAD.MOV.U32 R42, RZ, RZ, R12 ;  /* 0x000000ffff2a7224 */ /* 0x000fe400078e000c */
[----:B------:R-:W-:-:S07]  /*0870*/  IMAD.MOV.U32 R12, RZ, RZ, R14 ;  /* 0x000000ffff0c7224 */ /* 0x000fce00078e000e */
.L_x_461:
[----:B------:R-:W-:Y:S05]  /*0880*/  BSYNC.RECONVERGENT B0 ;  /* 0x0000000000007941 */ /* 0x000fea0003800200 */
.L_x_459:
        /* <DEDUP_REMOVED lines=8> */
.L_x_463:
[----:B------:R-:W-:Y:S02]  /*0910*/  IMAD.MOV.U32 R30, RZ, RZ, R17 ;  /* 0x000000ffff1e7224 */ /* 0x000fe400078e0011 */
[----:B------:R-:W-:Y:S02]  /*0920*/  IMAD.MOV.U32 R31, RZ, RZ, R16 ;  /* 0x000000ffff1f7224 */ /* 0x000fe400078e0010 */
[----:B------:R-:W-:Y:S02]  /*0930*/  IMAD.MOV.U32 R17, RZ, RZ, R19 ;  /* 0x000000ffff117224 */ /* 0x000fe400078e0013 */
[----:B------:R-:W-:-:S07]  /*0940*/  IMAD.MOV.U32 R16, RZ, RZ, R18 ;  /* 0x000000ffff107224 */ /* 0x000fce00078e0012 */
.L_x_464:
[----:B------:R-:W-:Y:S05]  /*0950*/  BSYNC.RECONVERGENT B0 ;  /* 0x0000000000007941 */ /* 0x000fea0003800200 */
.L_x_462:
        /* <DEDUP_REMOVED lines=8> */
.L_x_466:
[----:B------:R-:W-:Y:S02]  /*09e0*/  IMAD.MOV.U32 R10, RZ, RZ, R21 ;  /* 0x000000ffff0a7224 */ /* 0x000fe400078e0015 */
[----:B------:R-:W-:Y:S02]  /*09f0*/  IMAD.MOV.U32 R11, RZ, RZ, R20 ;  /* 0x000000ffff0b7224 */ /* 0x000fe400078e0014 */
[----:B------:R-:W-:Y:S02]  /*0a00*/  IMAD.MOV.U32 R21, RZ, RZ, R23 ;  /* 0x000000ffff157224 */ /* 0x000fe400078e0017 */
[----:B------:R-:W-:-:S07]  /*0a10*/  IMAD.MOV.U32 R20, RZ, RZ, R22 ;  /* 0x000000ffff147224 */ /* 0x000fce00078e0016 */
.L_x_467:
[----:B------:R-:W-:Y:S05]  /*0a20*/  BSYNC.RECONVERGENT B0 ;  /* 0x0000000000007941 */ /* 0x000fea0003800200 */
.L_x_465:
        /* <DEDUP_REMOVED lines=8> */
.L_x_469:
[----:B------:R-:W-:Y:S02]  /*0ab0*/  IMAD.MOV.U32 R14, RZ, RZ, R44 ;  /* 0x000000ffff0e7224 */ /* 0x000fe400078e002c */
[----:B------:R-:W-:Y:S02]  /*0ac0*/  IMAD.MOV.U32 R15, RZ, RZ, R45 ;  /* 0x000000ffff0f7224 */ /* 0x000fe400078e002d */
[----:B------:R-:W-:Y:S02]  /*0ad0*/  IMAD.MOV.U32 R44, RZ, RZ, R13 ;  /* 0x000000ffff2c7224 */ /* 0x000fe400078e000d */
[----:B------:R-:W-:-:S07]  /*0ae0*/  IMAD.MOV.U32 R45, RZ, RZ, R12 ;  /* 0x000000ffff2d7224 */ /* 0x000fce00078e000c */
.L_x_470:
[----:B------:R-:W-:Y:S05]  /*0af0*/  BSYNC.RECONVERGENT B0 ;  /* 0x0000000000007941 */ /* 0x000fea0003800200 */
.L_x_468:
        /* <DEDUP_REMOVED lines=8> */
.L_x_472:
[----:B------:R-:W-:Y:S02]  /*0b80*/  IMAD.MOV.U32 R19, RZ, RZ, R43 ;  /* 0x000000ffff137224 */ /* 0x000fe400078e002b */
[----:B------:R-:W-:Y:S02]  /*0b90*/  IMAD.MOV.U32 R18, RZ, RZ, R42 ;  /* 0x000000ffff127224 */ /* 0x000fe400078e002a */
[----:B------:R-:W-:Y:S02]  /*0ba0*/  IMAD.MOV.U32 R43, RZ, RZ, R17 ;  /* 0x000000ffff2b7224 */ /* 0x000fe400078e0011 */
[----:B------:R-:W-:-:S07]  /*0bb0*/  IMAD.MOV.U32 R42, RZ, RZ, R16 ;  /* 0x000000ffff2a7224 */ /* 0x000fce00078e0010 */
.L_x_473:
[----:B------:R-:W-:Y:S05]  /*0bc0*/  BSYNC.RECONVERGENT B0 ;  /* 0x0000000000007941 */ /* 0x000fea0003800200 */
.L_x_471:
        /* <DEDUP_REMOVED lines=8> */
.L_x_475:
[----:B------:R-:W-:Y:S01]  /*0c50*/  MOV R38, R30 ;  /* 0x0000001e00267202 */ /* 0x000fe20000000f00 */
[----:B------:R-:W-:Y:S02]  /*0c60*/  IMAD.MOV.U32 R39, RZ, RZ, R31 ;  /* 0x000000ffff277224 */ /* 0x000fe400078e001f */
[----:B------:R-:W-:Y:S02]  /*0c70*/  IMAD.MOV.U32 R30, RZ, RZ, R21 ;  /* 0x000000ffff1e7224 */ /* 0x000fe400078e0015 */
[----:B------:R-:W-:-:S07]  /*0c80*/  IMAD.MOV.U32 R31, RZ, RZ, R20 ;  /* 0x000000ffff1f7224 */ /* 0x000fce00078e0014 */
.L_x_476:
[----:B------:R-:W-:Y:S05]  /*0c90*/  BSYNC.RECONVERGENT B0 ;  /* 0x0000000000007941 */ /* 0x000fea0003800200 */
.L_x_474:
        /* <DEDUP_REMOVED lines=8> */
.L_x_478:
[----:B------:R-:W-:Y:S02]  /*0d20*/  IMAD.MOV.U32 R40, RZ, RZ, R9 ;  /* 0x000000ffff287224 */ /* 0x000fe400078e0009 */
[----:B------:R-:W-:Y:S02]  /*0d30*/  IMAD.MOV.U32 R41, RZ, RZ, R8 ;  /* 0x000000ffff297224 */ /* 0x000fe400078e0008 */
[----:B------:R-:W-:Y:S02]  /*0d40*/  IMAD.MOV.U32 R9, RZ, RZ, R44 ;  /* 0x000000ffff097224 */ /* 0x000fe400078e002c */
[----:B------:R-:W-:-:S07]  /*0d50*/  IMAD.MOV.U32 R8, RZ, RZ, R45 ;  /* 0x000000ffff087224 */ /* 0x000fce00078e002d */
.L_x_479:
[----:B------:R-:W-:Y:S05]  /*0d60*/  BSYNC.RECONVERGENT B0 ;  /* 0x0000000000007941 */ /* 0x000fea0003800200 */
.L_x_477:
        /* <DEDUP_REMOVED lines=8> */
.L_x_481:
[----:B------:R-:W-:Y:S02]  /*0df0*/  IMAD.MOV.U32 R22, RZ, RZ, R14 ;  /* 0x000000ffff167224 */ /* 0x000fe400078e000e */
[----:B------:R-:W-:Y:S02]  /*0e00*/  IMAD.MOV.U32 R23, RZ, RZ, R15 ;  /* 0x000000ffff177224 */ /* 0x000fe400078e000f */
[----:B------:R-:W-:Y:S02]  /*0e10*/  IMAD.MOV.U32 R14, RZ, RZ, R43 ;  /* 0x000000ffff0e7224 */ /* 0x000fe400078e002b */
[----:B------:R-:W-:-:S07]  /*0e20*/  IMAD.MOV.U32 R15, RZ, RZ, R42 ;  /* 0x000000ffff0f7224 */ /* 0x000fce00078e002a */
.L_x_482:
[----:B------:R-:W-:Y:S05]  /*0e30*/  BSYNC.RECONVERGENT B0 ;  /* 0x0000000000007941 */ /* 0x000fea0003800200 */
.L_x_480:
        /* <DEDUP_REMOVED lines=8> */
.L_x_484:
[----:B------:R-:W-:Y:S02]  /*0ec0*/  IMAD.MOV.U32 R13, RZ, RZ, R19 ;  /* 0x000000ffff0d7224 */ /* 0x000fe400078e0013 */
[----:B------:R-:W-:Y:S02]  /*0ed0*/  IMAD.MOV.U32 R12, RZ, RZ, R18 ;  /* 0x000000ffff0c7224 */ /* 0x000fe400078e0012 */
[----:B------:R-:W-:Y:S02]  /*0ee0*/  IMAD.MOV.U32 R19, RZ, RZ, R30 ;  /* 0x000000ffff137224 */ /* 0x000fe400078e001e */
[----:B------:R-:W-:-:S07]  /*0ef0*/  IMAD.MOV.U32 R18, RZ, RZ, R31 ;  /* 0x000000ffff127224 */ /* 0x000fce00078e001f */
.L_x_485:
[----:B------:R-:W-:Y:S05]  /*0f00*/  BSYNC.RECONVERGENT B0 ;  /* 0x0000000000007941 */ /* 0x000fea0003800200 */
.L_x_483:
        /* <DEDUP_REMOVED lines=8> */
.L_x_487:
[----:B------:R-:W-:Y:S02]  /*0f90*/  IMAD.MOV.U32 R17, RZ, RZ, R38 ;  /* 0x000000ffff117224 */ /* 0x000fe400078e0026 */
[----:B------:R-:W-:Y:S02]  /*0fa0*/  IMAD.MOV.U32 R16, RZ, RZ, R39 ;  /* 0x000000ffff107224 */ /* 0x000fe400078e0027 */
[----:B------:R-:W-:Y:S02]  /*0fb0*/  IMAD.MOV.U32 R38, RZ, RZ, R10 ;  /* 0x000000ffff267224 */ /* 0x000fe400078e000a */
[----:B------:R-:W-:-:S07]  /*0fc0*/  IMAD.MOV.U32 R39, RZ, RZ, R11 ;  /* 0x000000ffff277224 */ /* 0x000fce00078e000b */
.L_x_488:
[----:B------:R-:W-:Y:S05]  /*0fd0*/  BSYNC.RECONVERGENT B0 ;  /* 0x0000000000007941 */ /* 0x000fea0003800200 */
.L_x_486:
        /* <DEDUP_REMOVED lines=8> */
.L_x_490:
[----:B------:R-:W-:Y:S02]  /*1060*/  IMAD.MOV.U32 R21, RZ, RZ, R40 ;  /* 0x000000ffff157224 */ /* 0x000fe400078e0028 */
[----:B------:R-:W-:Y:S02]  /*1070*/  IMAD.MOV.U32 R20, RZ, RZ, R41 ;  /* 0x000000ffff147224 */ /* 0x000fe400078e0029 */
[----:B------:R-:W-:Y:S02]  /*1080*/  IMAD.MOV.U32 R40, RZ, RZ, R14 ;  /* 0x000000ffff287224 */ /* 0x000fe400078e000e */
[----:B------:R-:W-:-:S07]  /*1090*/  IMAD.MOV.U32 R41, RZ, RZ, R15 ;  /* 0x000000ffff297224 */ /* 0x000fce00078e000f */
.L_x_491:
[----:B------:R-:W-:Y:S05]  /*10a0*/  BSYNC.RECONVERGENT B0 ;  /* 0x0000000000007941 */ /* 0x000fea0003800200 */
.L_x_489:
        /* <DEDUP_REMOVED lines=8> */
.L_x_493:
[----:B------:R-:W-:Y:S02]  /*1130*/  IMAD.MOV.U32 R30, RZ, RZ, R22 ;  /* 0x000000ffff1e7224 */ /* 0x000fe400078e0016 */
[----:B------:R-:W-:Y:S02]  /*1140*/  IMAD.MOV.U32 R31, RZ, RZ, R23 ;  /* 0x000000ffff1f7224 */ /* 0x000fe400078e0017 */
[----:B------:R-:W-:Y:S02]  /*1150*/  IMAD.MOV.U32 R22, RZ, RZ, R19 ;  /* 0x000000ffff167224 */ /* 0x000fe400078e0013 */
[----:B------:R-:W-:-:S07]  /*1160*/  IMAD.MOV.U32 R23, RZ, RZ, R18 ;  /* 0x000000ffff177224 */ /* 0x000fce00078e0012 */
.L_x_494:
[----:B------:R-:W-:Y:S05]  /*1170*/  BSYNC.RECONVERGENT B0 ;  /* 0x0000000000007941 */ /* 0x000fea0003800200 */
.L_x_492:
        /* <DEDUP_REMOVED lines=8> */
.L_x_496:
[----:B------:R-:W-:Y:S02]  /*1200*/  IMAD.MOV.U32 R10, RZ, RZ, R13 ;  /* 0x000000ffff0a7224 */ /* 0x000fe400078e000d */
[----:B------:R-:W-:Y:S02]  /*1210*/  IMAD.MOV.U32 R11, RZ, RZ, R12 ;  /* 0x000000ffff0b7224 */ /* 0x000fe400078e000c */
[----:B------:R-:W-:Y:S02]  /*1220*/  IMAD.MOV.U32 R13, RZ, RZ, R38 ;  /* 0x000000ffff0d7224 */ /* 0x000fe400078e0026 */
[----:B------:R-:W-:-:S07]  /*1230*/  IMAD.MOV.U32 R12, RZ, RZ, R39 ;  /* 0x000000ffff0c7224 */ /* 0x000fce00078e0027 */
.L_x_497:
[----:B------:R-:W-:Y:S05]  /*1240*/  BSYNC.RECONVERGENT B0 ;  /* 0x0000000000007941 */ /* 0x000fea0003800200 */
.L_x_495:
        /* <DEDUP_REMOVED lines=8> */
.L_x_499:
[----:B------:R-:W-:Y:S02]  /*12d0*/  IMAD.MOV.U32 R14, RZ, RZ, R9 ;  /* 0x000000ffff0e7224 */ /* 0x000fe400078e0009 */
[----:B------:R-:W-:Y:S02]  /*12e0*/  IMAD.MOV.U32 R15, RZ, RZ, R8 ;  /* 0x000000ffff0f7224 */ /* 0x000fe400078e0008 */
[----:B------:R-:W-:Y:S02]  /*12f0*/  IMAD.MOV.U32 R9, RZ, RZ, R40 ;  /* 0x000000ffff097224 */ /* 0x000fe400078e0028 */
[----:B------:R-:W-:-:S07]  /*1300*/  IMAD.MOV.U32 R8, RZ, RZ, R41 ;  /* 0x000000ffff087224 */ /* 0x000fce00078e0029 */
.L_x_500:
[----:B------:R-:W-:Y:S05]  /*1310*/  BSYNC.RECONVERGENT B0 ;  /* 0x0000000000007941 */ /* 0x000fea0003800200 */
.L_x_498:
        /* <DEDUP_REMOVED lines=8> */
.L_x_502:
[----:B------:R-:W-:Y:S01]  /*13a0*/  IMAD.MOV.U32 R19, RZ, RZ, R21 ;  /* 0x000000ffff137224 */ /* 0x000fe200078e0015 */
[----:B------:R-:W-:Y:S01]  /*13b0*/  MOV R21, R22 ;  /* 0x0000001600157202 */ /* 0x000fe20000000f00 */
[----:B------:R-:W-:Y:S02]  /*13c0*/  IMAD.MOV.U32 R18, RZ, RZ, R20 ;  /* 0x000000ffff127224 */ /* 0x000fe400078e0014 */
[----:B------:R-:W-:-:S07]  /*13d0*/  IMAD.MOV.U32 R20, RZ, RZ, R23 ;  /* 0x000000ffff147224 */ /* 0x000fce00078e0017 */
.L_x_503:
[----:B------:R-:W-:Y:S05]  /*13e0*/  BSYNC.RECONVERGENT B0 ;  /* 0x0000000000007941 */ /* 0x000fea0003800200 */
.L_x_501:
        /* <DEDUP_REMOVED lines=8> */
.L_x_505:
[----:B------:R-:W-:Y:S02]  /*1470*/  IMAD.MOV.U32 R23, RZ, RZ, R30 ;  /* 0x000000ffff177224 */ /* 0x000fe400078e001e */
[----:B------:R-:W-:Y:S02]  /*1480*/  IMAD.MOV.U32 R22, RZ, RZ, R31 ;  /* 0x000000ffff167224 */ /* 0x000fe400078e001f */
[----:B------:R-:W-:Y:S02]  /*1490*/  IMAD.MOV.U32 R30, RZ, RZ, R13 ;  /* 0x000000ffff1e7224 */ /* 0x000fe400078e000d */
[----:B------:R-:W-:-:S07]  /*14a0*/  IMAD.MOV.U32 R31, RZ, RZ, R12 ;  /* 0x000000ffff1f7224 */ /* 0x000fce00078e000c */
.L_x_506:
[----:B------:R-:W-:Y:S05]  /*14b0*/  BSYNC.RECONVERGENT B0 ;  /* 0x0000000000007941 */ /* 0x000fea0003800200 */
.L_x_504:
        /* <DEDUP_REMOVED lines=8> */
.L_x_508:
[----:B------:R-:W-:Y:S02]  /*1540*/  IMAD.MOV.U32 R13, RZ, RZ, R10 ;  /* 0x000000ffff0d7224 */ /* 0x000fe400078e000a */
[----:B------:R-:W-:Y:S02]  /*1550*/  IMAD.MOV.U32 R12, RZ, RZ, R11 ;  /* 0x000000ffff0c7224 */ /* 0x000fe400078e000b */
[----:B------:R-:W-:Y:S02]  /*1560*/  IMAD.MOV.U32 R10, RZ, RZ, R17 ;  /* 0x000000ffff0a7224 */ /* 0x000fe400078e0011 */
[----:B------:R-:W-:-:S07]  /*1570*/  IMAD.MOV.U32 R11, RZ, RZ, R16 ;  /* 0x000000ffff0b7224 */ /* 0x000fce00078e0010 */
.L_x_509:
[----:B------:R-:W-:Y:S05]  /*1580*/  BSYNC.RECONVERGENT B0 ;  /* 0x0000000000007941 */ /* 0x000fea0003800200 */
.L_x_507:
        /* <DEDUP_REMOVED lines=8> */
.L_x_511:
[----:B------:R-:W-:Y:S02]  /*1610*/  IMAD.MOV.U32 R16, RZ, RZ, R14 ;  /* 0x000000ffff107224 */ /* 0x000fe400078e000e */
[----:B------:R-:W-:Y:S02]  /*1620*/  IMAD.MOV.U32 R17, RZ, RZ, R15 ;  /* 0x000000ffff117224 */ /* 0x000fe400078e000f */
[----:B------:R-:W-:Y:S02]  /*1630*/  IMAD.MOV.U32 R14, RZ, RZ, R21 ;  /* 0x000000ffff0e7224 */ /* 0x000fe400078e0015 */
[----:B------:R-:W-:-:S07]  /*1640*/  IMAD.MOV.U32 R15, RZ, RZ, R20 ;  /* 0x000000ffff0f7224 */ /* 0x000fce00078e0014 */
.L_x_512:
[----:B------:R-:W-:Y:S05]  /*1650*/  BSYNC.RECONVERGENT B0 ;  /* 0x0000000000007941 */ /* 0x000fea0003800200 */
.L_x_510:
        /* <DEDUP_REMOVED lines=8> */
.L_x_514:
[----:B------:R-:W-:Y:S02]  /*16e0*/  IMAD.MOV.U32 R20, RZ, RZ, R19 ;  /* 0x000000ffff147224 */ /* 0x000fe400078e0013 */
[----:B------:R-:W-:Y:S02]  /*16f0*/  IMAD.MOV.U32 R21, RZ, RZ, R18 ;  /* 0x000000ffff157224 */ /* 0x000fe400078e0012 */
[----:B------:R-:W-:Y:S02]  /*1700*/  IMAD.MOV.U32 R19, RZ, RZ, R30 ;  /* 0x000000ffff137224 */ /* 0x000fe400078e001e */
[----:B------:R-:W-:-:S07]  /*1710*/  IMAD.MOV.U32 R18, RZ, RZ, R31 ;  /* 0x000000ffff127224 */ /* 0x000fce00078e001f */
.L_x_515:
[----:B------:R-:W-:Y:S05]  /*1720*/  BSYNC.RECONVERGENT B0 ;  /* 0x0000000000007941 */ /* 0x000fea0003800200 */
.L_x_513:
        /* <DEDUP_REMOVED lines=8> */
.L_x_517:
[----:B------:R-:W-:Y:S01]  /*17b0*/  MOV R30, R23 ;  /* 0x00000017001e7202 */ /* 0x000fe20000000f00 */
[----:B------:R-:W-:Y:S02]  /*17c0*/  IMAD.MOV.U32 R31, RZ, RZ, R22 ;  /* 0x000000ffff1f7224 */ /* 0x000fe400078e0016 */
[----:B------:R-:W-:Y:S02]  /*17d0*/  IMAD.MOV.U32 R23, RZ, RZ, R10 ;  /* 0x000000ffff177224 */ /* 0x000fe400078e000a */
[----:B------:R-:W-:-:S07]  /*17e0*/  IMAD.MOV.U32 R22, RZ, RZ, R11 ;  /* 0x000000ffff167224 */ /* 0x000fce00078e000b */
.L_x_518:
[----:B------:R-:W-:Y:S05]  /*17f0*/  BSYNC.RECONVERGENT B0 ;  /* 0x0000000000007941 */ /* 0x000fea0003800200 */
.L_x_516:
        /* <DEDUP_REMOVED lines=8> */
.L_x_520:
[----:B------:R-:W-:Y:S02]  /*1880*/  IMAD.MOV.U32 R11, RZ, RZ, R9 ;  /* 0x000000ffff0b7224 */ /* 0x000fe400078e0009 */
[----:B------:R-:W-:Y:S02]  /*1890*/  IMAD.MOV.U32 R10, RZ, RZ, R8 ;  /* 0x000000ffff0a7224 */ /* 0x000fe400078e0008 */
[----:B------:R-:W-:Y:S02]  /*18a0*/  IMAD.MOV.U32 R9, RZ, RZ, R14 ;  /* 0x000000ffff097224 */ /* 0x000fe400078e000e */
[----:B------:R-:W-:-:S07]  /*18b0*/  IMAD.MOV.U32 R8, RZ, RZ, R15 ;  /* 0x000000ffff087224 */ /* 0x000fce00078e000f */
.L_x_521:
[----:B------:R-:W-:Y:S05]  /*18c0*/  BSYNC.RECONVERGENT B0 ;  /* 0x0000000000007941 */ /* 0x000fea0003800200 */
.L_x_519:
        /* <DEDUP_REMOVED lines=8> */
.L_x_523:
[----:B------:R-:W-:Y:S02]  /*1950*/  IMAD.MOV.U32 R15, RZ, RZ, R16 ;  /* 0x000000ffff0f7224 */ /* 0x000fe400078e0010 */
[----:B------:R-:W-:Y:S02]  /*1960*/  IMAD.MOV.U32 R14, RZ, RZ, R17 ;  /* 0x000000ffff0e7224 */ /* 0x000fe400078e0011 */
[----:B------:R-:W-:Y:S02]  /*1970*/  IMAD.MOV.U32 R16, RZ, RZ, R19 ;  /* 0x000000ffff107224 */ /* 0x000fe400078e0013 */
[----:B------:R-:W-:-:S07]  /*1980*/  IMAD.MOV.U32 R17, RZ, RZ, R18 ;  /* 0x000000ffff117224 */ /* 0x000fce00078e0012 */
.L_x_524:
[----:B------:R-:W-:Y:S05]  /*1990*/  BSYNC.RECONVERGENT B0 ;  /* 0x0000000000007941 */ /* 0x000fea0003800200 */
.L_x_522:
        /* <DEDUP_REMOVED lines=8> */
.L_x_526:
[----:B------:R-:W-:Y:S02]  /*1a20*/  IMAD.MOV.U32 R19, RZ, RZ, R20 ;  /* 0x000000ffff137224 */ /* 0x000fe400078e0014 */
[----:B------:R-:W-:Y:S02]  /*1a30*/  IMAD.MOV.U32 R18, RZ, RZ, R21 ;  /* 0x000000ffff127224 */ /* 0x000fe400078e0015 */
[----:B------:R-:W-:Y:S02]  /*1a40*/  IMAD.MOV.U32 R20, RZ, RZ, R23 ;  /* 0x000000ffff147224 */ /* 0x000fe400078e0017 */
[----:B------:R-:W-:-:S07]  /*1a50*/  IMAD.MOV.U32 R21, RZ, RZ, R22 ;  /* 0x000000ffff157224 */ /* 0x000fce00078e0016 */
.L_x_527:
[----:B------:R-:W-:Y:S05]  /*1a60*/  BSYNC.RECONVERGENT B0 ;  /* 0x0000000000007941 */ /* 0x000fea0003800200 */
.L_x_525:
        /* <DEDUP_REMOVED lines=8> */
.L_x_529:
[----:B------:R-:W-:Y:S02]  /*1af0*/  IMAD.MOV.U32 R23, RZ, RZ, R30 ;  /* 0x000000ffff177224 */ /* 0x000fe400078e001e */
[----:B------:R-:W-:Y:S02]  /*1b00*/  IMAD.MOV.U32 R22, RZ, RZ, R31 ;  /* 0x000000ffff167224 */ /* 0x000fe400078e001f */
[----:B------:R-:W-:Y:S02]  /*1b10*/  IMAD.MOV.U32 R30, RZ, RZ, R13 ;  /* 0x000000ffff1e7224 */ /* 0x000fe400078e000d */
[----:B------:R-:W-:-:S07]  /*1b20*/  IMAD.MOV.U32 R31, RZ, RZ, R12 ;  /* 0x000000ffff1f7224 */ /* 0x000fce00078e000c */
.L_x_530:
[----:B------:R-:W-:Y:S05]  /*1b30*/  BSYNC.RECONVERGENT B0 ;  /* 0x0000000000007941 */ /* 0x000fea0003800200 */
.L_x_528:
        /* <DEDUP_REMOVED lines=8> */
.L_x_532:
[----:B------:R-:W-:Y:S02]  /*1bc0*/  IMAD.MOV.U32 R13, RZ, RZ, R11 ;  /* 0x000000ffff0d7224 */ /* 0x000fe400078e000b */
[----:B------:R-:W-:Y:S02]  /*1bd0*/  IMAD.MOV.U32 R12, RZ, RZ, R10 ;  /* 0x000000ffff0c7224 */ /* 0x000fe400078e000a */
[----:B------:R-:W-:Y:S02]  /*1be0*/  IMAD.MOV.U32 R11, RZ, RZ, R16 ;  /* 0x000000ffff0b7224 */ /* 0x000fe400078e0010 */
[----:B------:R-:W-:-:S07]  /*1bf0*/  IMAD.MOV.U32 R10, RZ, RZ, R17 ;  /* 0x000000ffff0a7224 */ /* 0x000fce00078e0011 */
.L_x_533:
[----:B------:R-:W-:Y:S05]  /*1c00*/  BSYNC.RECONVERGENT B0 ;  /* 0x0000000000007941 */ /* 0x000fea0003800200 */
.L_x_531:
        /* <DEDUP_REMOVED lines=8> */
.L_x_535:
[----:B------:R-:W-:Y:S02]  /*1c90*/  IMAD.MOV.U32 R17, RZ, RZ, R15 ;  /* 0x000000ffff117224 */ /* 0x000fe400078e000f */
[----:B------:R-:W-:Y:S02]  /*1ca0*/  IMAD.MOV.U32 R16, RZ, RZ, R14 ;  /* 0x000000ffff107224 */ /* 0x000fe400078e000e */
[----:B------:R-:W-:Y:S02]  /*1cb0*/  IMAD.MOV.U32 R15, RZ, RZ, R20 ;  /* 0x000000ffff0f7224 */ /* 0x000fe400078e0014 */
[----:B------:R-:W-:-:S07]  /*1cc0*/  IMAD.MOV.U32 R14, RZ, RZ, R21 ;  /* 0x000000ffff0e7224 */ /* 0x000fce00078e0015 */
.L_x_536:
[----:B------:R-:W-:Y:S05]  /*1cd0*/  BSYNC.RECONVERGENT B0 ;  /* 0x0000000000007941 */ /* 0x000fea0003800200 */
.L_x_534:
        /* <DEDUP_REMOVED lines=8> */
.L_x_538:
[----:B------:R-:W-:Y:S02]  /*1d60*/  IMAD.MOV.U32 R21, RZ, RZ, R19 ;  /* 0x000000ffff157224 */ /* 0x000fe400078e0013 */
[----:B------:R-:W-:Y:S02]  /*1d70*/  IMAD.MOV.U32 R20, RZ, RZ, R18 ;  /* 0x000000ffff147224 */ /* 0x000fe400078e0012 */
[----:B------:R-:W-:Y:S02]  /*1d80*/  IMAD.MOV.U32 R19, RZ, RZ, R30 ;  /* 0x000000ffff137224 */ /* 0x000fe400078e001e */
[----:B------:R-:W-:-:S07]  /*1d90*/  IMAD.MOV.U32 R18, RZ, RZ, R31 ;  /* 0x000000ffff127224 */ /* 0x000fce00078e001f */
.L_x_539:
[----:B------:R-:W-:Y:S05]  /*1da0*/  BSYNC.RECONVERGENT B0 ;  /* 0x0000000000007941 */ /* 0x000fea0003800200 */
.L_x_537:
[----:B------:R-:W-:Y:S01]  /*1db0*/  LEA R40, R32, UR4, 0x6 ;  /* 0x0000000420287c11 */ /* 0x000fe2000f8e30ff */
[----:B------:R-:W-:-:S06]  /*1dc0*/  UMOV UR5, 0x2 ;  /* 0x0000000200057882 */ /* 0x000fcc0000000000 */
.L_x_561:
[----:B------:R-:W-:Y:S02]  /*1dd0*/  UIADD3 UR6, UPT, UPT, -UR5, URZ, URZ ;  /* 0x000000ff05067290 */ /* 0x000fe4000fffe1ff */
[----:B------:R-:W-:Y:S01]  /*1de0*/  IMAD.U32 R38, RZ, RZ, UR5 ;  /* 0x00000005ff267e24 */ /* 0x000fe2000f8e00ff */
[----:B------:R-:W-:Y:S01]  /*1df0*/  BAR.SYNC.DEFER_BLOCKING 0x0 ;  /* 0x0000000000007b1d */ /* 0x000fe20000010000 */
[----:B------:R-:W-:Y:S02]  /*1e00*/  IMAD.U32 R39, RZ, RZ, UR5 ;  /* 0x00000005ff277e24 */ /* 0x000fe4000f8e00ff */
[----:B------:R-:W-:Y:S01]  /*1e10*/  LOP3.LUT R30, R32, UR6, RZ, 0xc0, !PT ;  /* 0x00000006201e7c12 */ /* 0x000fe2000f8ec0ff */
[----:B------:R-:W-:Y:S02]  /*1e20*/  UIADD3 UR6, UPT, UPT, UR5, -0x1, URZ ;  /* 0xffffffff05067890 */ /* 0x000fe4000fffe0ff */
[----:B------:R-:W-:Y:S02]  /*1e30*/  BSSY.RECONVERGENT B0, `(.L_x_540) ;  /* 0x000002d000007945 */ /* 0x000fe40003800200 */
[----:B------:R-:W-:-:S05]  /*1e40*/  IMAD.SHL.U32 R30, R30, 0x8, RZ ;  /* 0x000000081e1e7824 */ /* 0x000fca00078e00ff */
[----:B------:R-:W-:Y:S02]  /*1e50*/  VIMNMX.U32 R31, PT, PT, R30, 0x800, PT ;  /* 0x000008001e1f7848 */ /* 0x000fe40003fe0000 */
[----:B------:R-:W-:-:S03]  /*1e60*/  LOP3.LUT R30, R32, UR6, RZ, 0xc0, !PT ;  /* 0x00000006201e7c12 */ /* 0x000fc6000f8ec0ff */
[----:B------:R-:W-:Y:S02]  /*1e70*/  IMAD R38, R38, 0x4, R31 ;  /* 0x0000000426267824 */ /* 0x000fe400078e021f */
[----:B------:R-:W-:-:S03]  /*1e80*/  IMAD.SHL.U32 R30, R30, 0x8, RZ ;  /* 0x000000081e1e7824 */ /* 0x000fc600078e00ff */
[----:B------:R-:W-:Y:S01]  /*1e90*/  VIMNMX.U32 R38, PT, PT, R38, 0x800, PT ;  /* 0x0000080026267848 */ /* 0x000fe20003fe0000 */
[----:B0-----:R0:W-:Y:S01]  /*1ea0*/  STS.128 [R40], R8 ;  /* 0x0000000828007388 */ /* 0x0011e20000000c00 */
[----:B------:R-:W-:-:S03]  /*1eb0*/  VIMNMX.U32 R41, PT, PT, R30, 0x800, PT ;  /* 0x000008001e297848 */ /* 0x000fc60003fe0000 */
[--C-:B------:R-:W-:Y:S01]  /*1ec0*/  IMAD R39, R39, 0x4, R38.reuse ;  /* 0x0000000427277824 */ /* 0x100fe200078e0226 */
[----:B------:R1:W-:Y:S04]  /*1ed0*/  STS.128 [R40+0x10], R12 ;  /* 0x0000100c28007388 */ /* 0x0003e80000000c00 */
[----:B------:R-:W-:Y:S01]  /*1ee0*/  VIMNMX.U32 R39, PT, PT, R39, 0x800, PT ;  /* 0x0000080027277848 */ /* 0x000fe20003fe0000 */
        /* <DEDUP_REMOVED lines=12> */
.L_x_544:
[----:B------:R-:W-:Y:S01]  /*1fb0*/  IADD3 R8, PT, PT, R12, -R30, RZ ;  /* 0x8000001e0c087210 */ /* 0x000fe20007ffe0ff */
[----:B------:R-:W-:Y:S01]  /*1fc0*/  BSSY.RECONVERGENT B1, `(.L_x_542) ;  /* 0x000000f000017945 */ /* 0x000fe20003800200 */
[----:B------:R-:W-:Y:S02]  /*1fd0*/  PLOP3.LUT P0, PT, PT, PT, PT, 0x8, 0x80 ;  /* 0x000000000080781c */ /* 0x000fe40003f0e170 */
        /* <DEDUP_REMOVED lines=13> */
.L_x_543:
[----:B------:R-:W-:Y:S05]  /*20b0*/  BSYNC.RECONVERGENT B1 ;  /* 0x0000000000017941 */ /* 0x000fea0003800200 */
.L_x_542:
[----:B------:R-:W-:Y:S01]  /*20c0*/  @P0 VIADD R30, R13, 0x1 ;  /* 0x000000010d1e0836 */ /* 0x000fe20000000000 */
[----:B------:R-:W-:-:S04]  /*20d0*/  SEL R12, R12, R13, P0 ;  /* 0x0000000d0c0c7207 */ /* 0x000fc80000000000 */
[----:B------:R-:W-:-:S13]  /*20e0*/  ISETP.GE.AND P0, PT, R30, R12, PT ;  /* 0x0000000c1e00720c */ /* 0x000fda0003f06270 */
[----:B------:R-:W-:Y:S05]  /*20f0*/  @!P0 BRA `(.L_x_544) ;  /* 0xfffffffc00ac8947 */ /* 0x000fea000383ffff */
.L_x_541:
[----:B------:R-:W-:Y:S05]  /*2100*/  BSYNC.RECONVERGENT B0 ;  /* 0x0000000000007941 */ /* 0x000fea0003800200 */
.L_x_540:
        /* <DEDUP_REMOVED lines=16> */
.L_x_546:
[----:B------:R-:W-:Y:S05]  /*2210*/  BSYNC.RECONVERGENT B0 ;  /* 0x0000000000007941 */ /* 0x000fea0003800200 */
.L_x_545:
        /* <DEDUP_REMOVED lines=20> */
.L_x_548:
[----:B------:R-:W-:Y:S05]  /*2360*/  BSYNC.RECONVERGENT B0 ;  /* 0x0000000000007941 */ /* 0x000fea0003800200 */
.L_x_547:
        /* <DEDUP_REMOVED lines=20> */
.L_x_550:
[----:B------:R-:W-:Y:S05]  /*24b0*/  BSYNC.RECONVERGENT B0 ;  /* 0x0000000000007941 */ /* 0x000fea0003800200 */
.L_x_549:
        /* <DEDUP_REMOVED lines=20> */
.L_x_552:
[----:B------:R-:W-:Y:S05]  /*2600*/  BSYNC.RECONVERGENT B0 ;  /* 0x0000000000007941 */ /* 0x000fea0003800200 */
.L_x_551:
        /* <DEDUP_REMOVED lines=20> */
.L_x_554:
[----:B------:R-:W-:Y:S05]  /*2750*/  BSYNC.RECONVERGENT B0 ;  /* 0x0000000000007941 */ /* 0x000fea0003800200 */
.L_x_553:
        /* <DEDUP_REMOVED lines=20> */
.L_x_556:
[----:B------:R-:W-:Y:S05]  /*28a0*/  BSYNC.RECONVERGENT B0 ;  /* 0x0000000000007941 */ /* 0x000fea0003800200 */
.L_x_555:
        /* <DEDUP_REMOVED lines=19> */
.L_x_558:
[----:B------:R-:W-:Y:S05]  /*29e0*/  BSYNC.RECONVERGENT B0 ;  /* 0x0000000000007941 */ /* 0x000fea0003800200 */
.L_x_557:
        /* <DEDUP_REMOVED lines=19> */
.L_x_560:
[----:B------:R-:W-:Y:S05]  /*2b20*/  BSYNC.RECONVERGENT B0 ;  /* 0x0000000000007941 */ /* 0x000fea0003800200 */
.L_x_559:
        /* <DEDUP_REMOVED lines=17> */
[----:B------:R1:W-:Y:S04]  /*2c40*/  STS.64 [R4+0x20], R16 ;  /* 0x0000201004007388 */ /* 0x0003e80000000a00 */
[----:B------:R-:W-:Y:S04]  /*2c50*/  STS.64 [R3+0x28], R18 ;  /* 0x0000281203007388 */ /* 0x000fe80000000a00 */
[----:B------:R-:W-:Y:S04]  /*2c60*/  STS.64 [R2+0x30], R20 ;  /* 0x0000301402007388 */ /* 0x000fe80000000a00 */
[----:B------:R3:W-:Y:S01]  /*2c70*/  STS.64 [R0+0x38], R22 ;  /* 0x0000381600007388 */ /* 0x0007e20000000a00 */
[----:B------:R-:W-:-:S03]  /*2c80*/  NOP ;  /* 0x0000000000007918 */ /* 0x000fc60000000000 */
[----:B------:R-:W4:Y:S01]  /*2c90*/  LDS.64 R28, [R37] ;  /* 0x00000000251c7984 */ /* 0x000f220000000a00 */
[C---:B-1----:R-:W-:Y:S01]  /*2ca0*/  LOP3.LUT R4, R32.reuse, 0x1f, RZ, 0xc0, !PT ;  /* 0x0000001f20047812 */ /* 0x042fe200078ec0ff */
[----:B------:R-:W-:Y:S02]  /*2cb0*/  IMAD.SHL.U32 R32, R32, 0x8, RZ ;  /* 0x0000000820207824 */ /* 0x000fe400078e00ff */
[----:B------:R-:W1:Y:S02]  /*2cc0*/  LDS.64 R30, [R36+0x100] ;  /* 0x00010000241e7984 */ /* 0x000e640000000a00 */
[----:B---3--:R-:W-:Y:S01]  /*2cd0*/  VIADD R0, R4, UR10 ;  /* 0x0000000a04007c36 */ /* 0x008fe20008000000 */
[----:B------:R-:W-:Y:S01]  /*2ce0*/  LOP3.LUT R3, R32, 0x1f00, RZ, 0xc0, !PT ;  /* 0x00001f0020037812 */ /* 0x000fe200078ec0ff */
[----:B------:R-:W3:Y:S03]  /*2cf0*/  LDS.64 R8, [R35+0x200] ;  /* 0x0002000023087984 */ /* 0x000ee60000000a00 */
[----:B------:R-:W-:Y:S01]  /*2d00*/  IADD3 R0, P0, PT, R3, R0, RZ ;  /* 0x0000000003007210 */ /* 0x000fe20007f1e0ff */
[----:B------:R-:W5:Y:S04]  /*2d10*/  LDS.64 R10, [R34+0x300] ;  /* 0x00030000220a7984 */ /* 0x000f680000000a00 */
[----:B------:R-:W0:Y:S01]  /*2d20*/  LDS.64 R6, [R33+0x400] ;  /* 0x0004000021067984 */ /* 0x000e220000000a00 */
[----:B------:R-:W-:-:S02]  /*2d30*/  IMAD.X R3, RZ, RZ, RZ, P0 ;  /* 0x000000ffff037224 */ /* 0x000fc400000e06ff */
        /* <DEDUP_REMOVED lines=8> */
[----:B------:R-:W-:-:S03]  /*2dc0*/  IADD3.X R5, PT, PT, R0, UR7, RZ, P1, !PT ;  /* 0x0000000700057c10 */ /* 0x000fc60008ffe4ff */
        /* <DEDUP_REMOVED lines=14> */
[----:B--2---:R-:W-:Y:S04]  /*2eb0*/  STG.E desc[UR8][R2.64+0x380], R24 ;  /* 0x0003801802007986 */ /* 0x004fe8000c101908 */
[----:B------:R-:W-:Y:S01]  /*2ec0*/  STG.E desc[UR8][R4.64+0x380], R25 ;  /* 0x0003801904007986 */ /* 0x000fe2000c101908 */
[----:B------:R-:W-:Y:S05]  /*2ed0*/  EXIT ;  /* 0x000000000000794d */ /* 0x000fea0003800000 */
.L_x_562:
[----:B------:R-:W-:Y:S01]  /*2ee0*/  STS.64 [R24], R8 ;  /* 0x0000000818007388 */ /* 0x000fe20000000a00 */
[----:B------:R-:W1:Y:S03]  /*2ef0*/  LDCU.64 UR4, c[0x0][0x3c0] ;  /* 0x00007800ff0477ac */ /* 0x000e660008000a00 */
[----:B------:R-:W-:Y:S04]  /*2f00*/  STS.64 [R7+0x8], R10 ;  /* 0x0000080a07007388 */ /* 0x000fe80000000a00 */
[----:B------:R-:W-:Y:S04]  /*2f10*/  STS.64 [R6+0x10], R12 ;  /* 0x0000100c06007388 */ /* 0x000fe80000000a00 */
[----:B------:R-:W-:Y:S04]  /*2f20*/  STS.64 [R5+0x18], R14 ;  /* 0x0000180e05007388 */ /* 0x000fe80000000a00 */
[----:B------:R-:W-:Y:S04]  /*2f30*/  STS.64 [R4+0x20], R16 ;  /* 0x0000201004007388 */ /* 0x000fe80000000a00 */
[----:B------:R-:W-:Y:S04]  /*2f40*/  STS.64 [R3+0x28], R18 ;  /* 0x0000281203007388 */ /* 0x000fe80000000a00 */
[----:B------:R1:W-:Y:S04]  /*2f50*/  STS.64 [R2+0x30], R20 ;  /* 0x0000301402007388 */ /* 0x0003e80000000a00 */
[----:B------:R-:W-:Y:S01]  /*2f60*/  STS.64 [R0+0x38], R22 ;  /* 0x0000381600007388 */ /* 0x000fe20000000a00 */
[----:B------:R-:W-:-:S03]  /*2f70*/  NOP ;  /* 0x0000000000007918 */ /* 0x000fc60000000000 */
[----:B------:R-:W2:Y:S01]  /*2f80*/  LDS.64 R30, [R37] ;  /* 0x00000000251e7984 */ /* 0x000ea20000000a00 */
[----:B-1----:R-:W-:-:S03]  /*2f90*/  LEA R2, P0, R29, UR4, 0x3 ;  /* 0x000000041d027c11 */ /* 0x002fc6000f8018ff */
[----:B------:R-:W1:Y:S01]  /*2fa0*/  LDS.64 R38, [R36+0x100] ;  /* 0x0001000024267984 */ /* 0x000e620000000a00 */
[----:B------:R-:W-:-:S03]  /*2fb0*/  LEA.HI.X R3, R29, UR5, R28, 0x3, P0 ;  /* 0x000000051d037c11 */ /* 0x000fc600080f1c1c */
[----:B------:R-:W3:Y:S04]  /*2fc0*/  LDS.64 R8, [R35+0x200] ;  /* 0x0002000023087984 */ /* 0x000ee80000000a00 */
[----:B------:R-:W4:Y:S04]  /*2fd0*/  LDS.64 R10, [R34+0x300] ;  /* 0x00030000220a7984 */ /* 0x000f280000000a00 */
[----:B------:R-:W5:Y:S04]  /*2fe0*/  LDS.64 R32, [R33+0x400] ;  /* 0x0004000021207984 */ /* 0x000f680000000a00 */
[----:B------:R-:W0:Y:S04]  /*2ff0*/  LDS.64 R6, [R27+0x500] ;  /* 0x000500001b067984 */ /* 0x000e280000000a00 */
[----:B------:R-:W0:Y:S04]  /*3000*/  LDS.64 R4, [R26+0x600] ;  /* 0x000600001a047984 */ /* 0x000e280000000a00 */
[----:B------:R-:W0:Y:S04]  /*3010*/  LDS.64 R24, [R25+0x700] ;  /* 0x0007000019187984 */ /* 0x000e280000000a00 */
[----:B--2---:R-:W-:Y:S04]  /*3020*/  STG.E desc[UR8][R2.64], R30 ;  /* 0x0000001e02007986 */ /* 0x004fe8000c101908 */
[----:B------:R-:W-:Y:S04]  /*3030*/  STG.E desc[UR8][R2.64+0x4], R31 ;  /* 0x0000041f02007986 */ /* 0x000fe8000c101908 */
[----:B-1----:R-:W-:Y:S04]  /*3040*/  STG.E desc[UR8][R2.64+0x100], R38 ;  /* 0x0001002602007986 */ /* 0x002fe8000c101908 */
        /* <DEDUP_REMOVED lines=14> */
.L_x_455:
[----:B------:R-:W1:Y:S01]  /*3130*/  LDCU.64 UR6, c[0x0][0x390] ;  /* 0x00007200ff0677ac */ /* 0x000e620008000a00 */
[----:B------:R-:W-:Y:S01]  /*3140*/  ACQBULK ;  /* 0x000000000000782e */ /* 0x000fe20000000000 */
[----:B------:R-:W2:Y:S01]  /*3150*/  LDCU.64 UR4, c[0x0][0x388] ;  /* 0x00007100ff0477ac */ /* 0x000ea20008000a00 */
[----:B------:R-:W3:Y:S01]  /*3160*/  S2R R57, SR_TID.X ;  /* 0x0000000000397919 */ /* 0x000ee20000002100 */
[----:B------:R-:W4:Y:S01]  /*3170*/  LDC R3, c[0x0][0x3b8] ;  /* 0x0000ee00ff037b82 */ /* 0x000f220000000800 */
[----:B-1----:R-:W-:Y:S02]  /*3180*/  UIMAD.WIDE.U32 UR6, UR10, 0x4, UR6 ;  /* 0x000000040a0678a5 */ /* 0x002fe4000f8e0006 */
[----:B--2---:R-:W-:-:S04]  /*3190*/  UIMAD.WIDE.U32 UR4, UR10, 0x4, UR4 ;  /* 0x000000040a0478a5 */ /* 0x004fc8000f8e0004 */
[----:B------:R-:W-:Y:S02]  /*31a0*/  IMAD.U32 R30, RZ, RZ, UR6 ;  /* 0x00000006ff1e7e24 */ /* 0x000fe4000f8e00ff */
[----:B------:R-:W-:Y:S02]  /*31b0*/  IMAD.U32 R31, RZ, RZ, UR7 ;  /* 0x00000007ff1f7e24 */ /* 0x000fe4000f8e00ff */
[----:B------:R-:W-:Y:S02]  /*31c0*/  IMAD.U32 R28, RZ, RZ, UR4 ;  /* 0x00000004ff1c7e24 */ /* 0x000fe4000f8e00ff */
[----:B------:R-:W-:Y:S01]  /*31d0*/  IMAD.U32 R29, RZ, RZ, UR5 ;  /* 0x00000005ff1d7e24 */ /* 0x000fe2000f8e00ff */
[----:B0-----:R-:W2:Y:S04]  /*31e0*/  LDG.E R7, desc[UR8][R30.64] ;  /* 0x000000081e077981 */ /* 0x001ea8000c1e1900 */
[----:B------:R0:W5:Y:S01]  /*31f0*/  LDG.E R6, desc[UR8][R28.64] ;  /* 0x000000081c067981 */ /* 0x000162000c1e1900 */
[----:B------:R-:W-:Y:S01]  /*3200*/  IMAD R0, RZ, RZ, -UR10 ;  /* 0x8000000aff007e24 */ /* 0x000fe2000f8e02ff */
[----:B------:R-:W-:Y:S01]  /*3210*/  CS2R R4, SRZ ;  /* 0x0000000000047805 */ /* 0x000fe2000001ff00 */
[----:B---3--:R-:W-:-:S03]  /*3220*/  IMAD.SHL.U32 R24, R57, 0x8, RZ ;  /* 0x0000000839187824 */ /* 0x008fc600078e00ff */
[----:B----4-:R-:W-:-:S04]  /*3230*/  VIADDMNMX R0, R0, R3, 0x800, PT ;  /* 0x0000080000007446 */ /* 0x010fc80003800103 */
[----:B------:R-:W-:Y:S02]  /*3240*/  R2UR UR7, R0 ;  /* 0x00000000000772ca */ /* 0x000fe400000e0000 */
[----:B------:R-:W-:-:S04]  /*3250*/  LOP3.LUT R0, R24, 0x1f00, RZ, 0xc0, !PT ;  /* 0x00001f0018007812 */ /* 0x000fc800078ec0ff */
[----:B------:R-:W-:-:S05]  /*3260*/  LOP3.LUT R25, R0, 0x1f, R57, 0xf8, !PT ;  /* 0x0000001f00197812 */ /* 0x000fca00078ef839 */
[C---:B------:R-:W-:Y:S02]  /*3270*/  VIADD R2, R25.reuse, 0x20 ;  /* 0x0000002019027836 */ /* 0x040fe40000000000 */
[C---:B------:R-:W-:Y:S01]  /*3280*/  VIADD R9, R25.reuse, 0xa0 ;  /* 0x000000a019097836 */ /* 0x040fe20000000000 */
[C---:B------:R-:W-:Y:S01]  /*3290*/  ISETP.GE.AND P4, PT, R25.reuse, UR7, PT ;  /* 0x0000000719007c0c */ /* 0x040fe2000bf86270 */
[C---:B------:R-:W-:Y:S01]  /*32a0*/  VIADD R3, R25.reuse, 0x60 ;  /* 0x0000006019037836 */ /* 0x040fe20000000000 */
[----:B------:R-:W-:Y:S01]  /*32b0*/  ISETP.GE.AND P3, PT, R2, UR7, PT ;  /* 0x0000000702007c0c */ /* 0x000fe2000bf66270 */
[----:B------:R-:W-:Y:S01]  /*32c0*/  VIADD R2, R25, 0x40 ;  /* 0x0000004019027836 */ /* 0x000fe20000000000 */
[----:B------:R-:W-:Y:S01]  /*32d0*/  ISETP.GE.AND P6, PT, R9, UR7, PT ;  /* 0x0000000709007c0c */ /* 0x000fe2000bfc6270 */
[----:B------:R-:W-:Y:S01]  /*32e0*/  VIADD R8, R25, 0x80 ;  /* 0x0000008019087836 */ /* 0x000fe20000000000 */
[----:B------:R-:W-:Y:S01]  /*32f0*/  ISETP.GE.AND P1, PT, R3, UR7, PT ;  /* 0x0000000703007c0c */ /* 0x000fe2000bf26270 */
[----:B0-----:R-:W-:Y:S01]  /*3300*/  IMAD.WIDE.U32 R28, R25, 0x4, R28 ;  /* 0x00000004191c7825 */ /* 0x001fe200078e001c */
[----:B------:R-:W-:-:S02]  /*3310*/  ISETP.GE.AND P2, PT, R2, UR7, PT ;  /* 0x0000000702007c0c */ /* 0x000fc4000bf46270 */
[----:B------:R-:W-:Y:S01]  /*3320*/  ISETP.GE.AND P0, PT, R8, UR7, PT ;  /* 0x0000000708007c0c */ /* 0x000fe2000bf06270 */
[----:B------:R-:W-:-:S04]  /*3330*/  IMAD.WIDE.U32 R30, R25, 0x4, R30 ;  /* 0x00000004191e7825 */ /* 0x000fc800078e001e */
[C---:B------:R-:W-:Y:S02]  /*3340*/  VIADD R59, R25.reuse, 0xc0 ;  /* 0x000000c0193b7836 */ /* 0x040fe40000000000 */
[----:B------:R-:W-:-:S03]  /*3350*/  VIADD R58, R25, 0xe0 ;  /* 0x000000e0193a7836 */ /* 0x000fc60000000000 */
[----:B------:R-:W-:Y:S01]  /*3360*/  ISETP.GE.AND P5, PT, R59, UR7, PT ;  /* 0x000000073b007c0c */ /* 0x000fe2000bfa6270 */
[--C-:B--2---:R-:W-:Y:S02]  /*3370*/  IMAD.MOV.U32 R21, RZ, RZ, R7.reuse ;  /* 0x000000ffff157224 */ /* 0x104fe400078e0007 */
[----:B------:R-:W-:Y:S02]  /*3380*/  IMAD.MOV.U32 R13, RZ, RZ, R7 ;  /* 0x000000ffff0d7224 */ /* 0x000fe400078e0007 */
[----:B-----5:R-:W-:Y:S01]  /*3390*/  IMAD.MOV.U32 R20, RZ, RZ, R6 ;  /* 0x000000ffff147224 */ /* 0x020fe200078e0006 */
[----:B------:R0:W-:Y:S01]  /*33a0*/  STL.128 [R1+0x20], R4 ;  /* 0x0000200401007387 */ /* 0x0001e20000100c00 */
[----:B------:R-:W-:Y:S01]  /*33b0*/  IMAD.MOV.U32 R19, RZ, RZ, R21 ;  /* 0x000000ffff137224 */ /* 0x000fe200078e0015 */
[----:B------:R-:W-:Y:S01]  /*33c0*/  MOV R14, R6 ;  /* 0x00000006000e7202 */ /* 0x000fe20000000f00 */
[--C-:B------:R-:W-:Y:S02]  /*33d0*/  IMAD.MOV.U32 R18, RZ, RZ, R20.reuse ;  /* 0x000000ffff127224 */ /* 0x100fe400078e0014 */
[----:B------:R-:W-:-:S02]  /*33e0*/  IMAD.MOV.U32 R22, RZ, RZ, R20 ;  /* 0x000000ffff167224 */ /* 0x000fc400078e0014 */
[--C-:B------:R-:W-:Y:S01]  /*33f0*/  IMAD.MOV.U32 R23, RZ, RZ, R21.reuse ;  /* 0x000000ffff177224 */ /* 0x100fe200078e0015 */
[----:B------:R-:W2:Y:S01]  /*3400*/  @!P3 LDG.E R19, desc[UR8][R30.64+0x80] ;  /* 0x000080081e13b981 */ /* 0x000ea2000c1e1900 */
[----:B------:R-:W-:Y:S02]  /*3410*/  IMAD.MOV.U32 R3, RZ, RZ, R21 ;  /* 0x000000ffff037224 */ /* 0x000fe400078e0015 */
[----:B------:R-:W-:Y:S01]  /*3420*/  IMAD.MOV.U32 R2, RZ, RZ, R20 ;  /* 0x000000ffff027224 */ /* 0x000fe200078e0014 */
[----:B------:R-:W2:Y:S01]  /*3430*/  @!P3 LDG.E R18, desc[UR8][R28.64+0x80] ;  /* 0x000080081c12b981 */ /* 0x000ea2000c1e1900 */
[--C-:B------:R-:W-:Y:S02]  /*3440*/  IMAD.MOV.U32 R15, RZ, RZ, R7.reuse ;  /* 0x000000ffff0f7224 */ /* 0x100fe400078e0007 */
[--C-:B------:R-:W-:Y:S01]  /*3450*/  IMAD.MOV.U32 R9, RZ, RZ, R7.reuse ;  /* 0x000000ffff097224 */ /* 0x100fe200078e0007 */
[----:B------:R-:W3:Y:S01]  /*3460*/  @!P6 LDG.E R22, desc[UR8][R28.64+0x280] ;  /* 0x000280081c16e981 */ /* 0x000ee2000c1e1900 */
[----:B------:R-:W-:-:S02]  /*3470*/  IMAD.MOV.U32 R11, RZ, RZ, R7 ;  /* 0x000000ffff0b7224 */ /* 0x000fc400078e0007 */
[--C-:B------:R-:W-:Y:S01]  /*3480*/  IMAD.MOV.U32 R12, RZ, RZ, R6.reuse ;  /* 0x000000ffff0c7224 */ /* 0x100fe200078e0006 */
[----:B0-----:R-:W4:Y:S01]  /*3490*/  @!P4 LDG.E R7, desc[UR8][R30.64] ;  /* 0x000000081e07c981 */ /* 0x001f22000c1e1900 */
[--C-:B------:R-:W-:Y:S02]  /*34a0*/  IMAD.MOV.U32 R8, RZ, RZ, R6.reuse ;  /* 0x000000ffff087224 */ /* 0x100fe400078e0006 */
[----:B------:R-:W-:Y:S01]  /*34b0*/  IMAD.MOV.U32 R10, RZ, RZ, R6 ;  /* 0x000000ffff0a7224 */ /* 0x000fe200078e0006 */
[----:B------:R-:W3:Y:S01]  /*34c0*/  @!P6 LDG.E R23, desc[UR8][R30.64+0x280] ;  /* 0x000280081e17e981 */ /* 0x000ee2000c1e1900 */
[----:B------:R-:W-:Y:S01]  /*34d0*/  ISETP.GE.AND P6, PT, R58, UR7, PT ;  /* 0x000000073a007c0c */ /* 0x000fe2000bfc6270 */
[----:B------:R-:W-:Y:S02]  /*34e0*/  IMAD.MOV.U32 R5, RZ, RZ, R21 ;  /* 0x000000ffff057224 */ /* 0x000fe400078e0015 */
[----:B------:R-:W4:Y:S01]  /*34f0*/  @!P4 LDG.E R6, desc[UR8][R28.64] ;  /* 0x000000081c06c981 */ /* 0x000f22000c1e1900 */
[----:B------:R-:W-:-:S02]  /*3500*/  IMAD.MOV.U32 R4, RZ, RZ, R20 ;  /* 0x000000ffff047224 */ /* 0x000fc400078e0014 */
[--C-:B------:R-:W-:Y:S01]  /*3510*/  IMAD.MOV.U32 R17, RZ, RZ, R21.reuse ;  /* 0x000000ffff117224 */ /* 0x100fe200078e0015 */
[----:B------:R-:W5:Y:S04]  /*3520*/  @!P2 LDG.E R3, desc[UR8][R30.64+0x100] ;  /* 0x000100081e03a981 */ /* 0x000f68000c1e1900 */
[----:B------:R-:W5:Y:S01]  /*3530*/  @!P2 LDG.E R2, desc[UR8][R28.64+0x100] ;  /* 0x000100081c02a981 */ /* 0x000f62000c1e1900 */
[--C-:B------:R-:W-:Y:S02]  /*3540*/  IMAD.MOV.U32 R16, RZ, RZ, R20.reuse ;  /* 0x000000ffff107224 */ /* 0x100fe400078e0014 */
[----:B------:R-:W-:Y:S01]  /*3550*/  IMAD.MOV.U32 R26, RZ, RZ, R20 ;  /* 0x000000ffff1a7224 */ /* 0x000fe200078e0014 */
[----:B------:R-:W3:Y:S01]  /*3560*/  @!P1 LDG.E R5, desc[UR8][R30.64+0x180] ;  /* 0x000180081e059981 */ /* 0x000ee2000c1e1900 */
[----:B------:R-:W-:-:S03]  /*3570*/  IMAD.MOV.U32 R27, RZ, RZ, R21 ;  /* 0x000000ffff1b7224 */ /* 0x000fc600078e0015 */
[----:B------:R-:W3:Y:S04]  /*3580*/  @!P1 LDG.E R4, desc[UR8][R28.64+0x180] ;  /* 0x000180081c049981 */ /* 0x000ee8000c1e1900 */
[----:B------:R-:W3:Y:S04]  /*3590*/  @!P0 LDG.E R17, desc[UR8][R30.64+0x200] ;  /* 0x000200081e118981 */ /* 0x000ee8000c1e1900 */
[----:B------:R-:W3:Y:S04]  /*35a0*/  @!P0 LDG.E R16, desc[UR8][R28.64+0x200] ;  /* 0x000200081c108981 */ /* 0x000ee8000c1e1900 */
[----:B------:R-:W3:Y:S04]  /*35b0*/  @!P5 LDG.E R26, desc[UR8][R28.64+0x300] ;  /* 0x000300081c1ad981 */ /* 0x000ee8000c1e1900 */
[----:B------:R-:W3:Y:S04]  /*35c0*/  @!P5 LDG.E R27, desc[UR8][R30.64+0x300] ;  /* 0x000300081e1bd981 */ /* 0x000ee8000c1e1900 */
[----:B------:R0:W3:Y:S04]  /*35d0*/  @!P6 LDG.E R21, desc[UR8][R30.64+0x380] ;  /* 0x000380081e15e981 */ /* 0x0000e8000c1e1900 */
[----:B------:R1:W3:Y:S01]  /*35e0*/  @!P6 LDG.E R20, desc[UR8][R28.64+0x380] ;  /* 0x000380081c14e981 */ /* 0x0002e2000c1e1900 */
        /* <DEDUP_REMOVED lines=9> */
[CC--:B------:R-:W-:Y:S02]  /*3680*/  LEA.HI.SX32 R56, R0.reuse, R0.reuse, 0x1b ;  /* 0x0000000000387211 */ /* 0x0c0fe400078fdaff */
[-C--:B------:R-:W-:Y:S02]  /*3690*/  LEA.HI.SX32 R33, R33, R0.reuse, 0x1b ;  /* 0x0000000021217211 */ /* 0x080fe400078fdaff */
[----:B------:R-:W-:Y:S01]  /*36a0*/  LEA.HI.SX32 R35, R35, R0, 0x1b ;  /* 0x0000000023237211 */ /* 0x000fe200078fdaff */
[----:B------:R-:W-:Y:S01]  /*36b0*/  VIADD R31, R0, 0x60 ;  /* 0x00000060001f7836 */ /* 0x000fe20000000000 */
[----:B------:R-:W-:Y:S01]  /*36c0*/  LEA R56, R56, UR4, 0x3 ;  /* 0x0000000438387c11 */ /* 0x000fe2000f8e18ff */
[C---:B------:R-:W-:Y:S01]  /*36d0*/  VIADD R29, R0.reuse, 0x80 ;  /* 0x00000080001d7836 */ /* 0x040fe20000000000 */
[----:B------:R-:W-:Y:S01]  /*36e0*/  LEA R55, R33, UR4, 0x3 ;  /* 0x0000000421377c11 */ /* 0x000fe2000f8e18ff */
[C---:B------:R-:W-:Y:S01]  /*36f0*/  VIADD R51, R0.reuse, 0xa0 ;  /* 0x000000a000337836 */ /* 0x040fe20000000000 */
[----:B------:R-:W-:Y:S01]  /*3700*/  LEA R54, R35, UR4, 0x3 ;  /* 0x0000000423367c11 */ /* 0x000fe2000f8e18ff */
[----:B------:R-:W-:-:S02]  /*3710*/  VIADD R37, R0, 0xc0 ;  /* 0x000000c000257836 */ /* 0x000fc40000000000 */
[----:B------:R-:W-:Y:S02]  /*3720*/  VIADD R49, R0, 0xe0 ;  /* 0x000000e000317836 */ /* 0x000fe40000000000 */
[----:B------:R-:W-:Y:S01]  /*3730*/  IMAD R25, R25, 0x7, R0 ;  /* 0x0000000719197824 */ /* 0x000fe200078e0200 */
[-C--:B------:R-:W-:Y:S02]  /*3740*/  LEA.HI.SX32 R31, R31, R0.reuse, 0x1b ;  /* 0x000000001f1f7211 */ /* 0x080fe400078fdaff */
[-C--:B------:R-:W-:Y:S02]  /*3750*/  LEA.HI.SX32 R29, R29, R0.reuse, 0x1b ;  /* 0x000000001d1d7211 */ /* 0x080fe400078fdaff */
[-C--:B------:R-:W-:Y:S02]  /*3760*/  LEA.HI.SX32 R51, R51, R0.reuse, 0x1b ;  /* 0x0000000033337211 */ /* 0x080fe400078fdaff */
[-C--:B------:R-:W-:Y:S02]  /*3770*/  LEA.HI.SX32 R50, R37, R0.reuse, 0x1b ;  /* 0x0000000025327211 */ /* 0x080fe400078fdaff */
[----:B------:R-:W-:Y:S01]  /*3780*/  LEA.HI.SX32 R49, R49, R0, 0x1b ;  /* 0x0000000031317211 */ /* 0x000fe200078fdaff */
[C---:B------:R-:W-:Y:S01]  /*3790*/  VIADD R0, R25.reuse, 0x1 ;  /* 0x0000000119007836 */ /* 0x040fe20000000000 */
[C---:B------:R-:W-:Y:S01]  /*37a0*/  IADD3 R9, PT, PT, R25.reuse, 0x5, RZ ;  /* 0x0000000519097810 */ /* 0x040fe20007ffe0ff */
[----:B------:R-:W-:-:S02]  /*37b0*/  VIADD R8, R25, 0x4 ;  /* 0x0000000419087836 */ /* 0x000fc40000000000 */
[----:B------:R-:W-:Y:S01]  /*37c0*/  VIADD R10, R25, 0x6 ;  /* 0x00000006190a7836 */ /* 0x000fe20000000000 */
[----:B------:R-:W-:Y:S02]  /*37d0*/  LEA R53, R31, UR4, 0x3 ;  /* 0x000000041f357c11 */ /* 0x000fe4000f8e18ff */
[----:B------:R-:W-:Y:S02]  /*37e0*/  LEA R52, R29, UR4, 0x3 ;  /* 0x000000041d347c11 */ /* 0x000fe4000f8e18ff */
[-C--:B------:R-:W-:Y:S02]  /*37f0*/  LEA.HI.SX32 R0, R0, R25.reuse, 0x1b ;  /* 0x0000001900007211 */ /* 0x080fe400078fdaff */
[----:B------:R-:W-:Y:S02]  /*3800*/  LEA R51, R51, UR4, 0x3 ;  /* 0x0000000433337c11 */ /* 0x000fe4000f8e18ff */
[-C--:B------:R-:W-:Y:S02]  /*3810*/  LEA.HI.SX32 R8, R8, R25.reuse, 0x1b ;  /* 0x0000001908087211 */ /* 0x080fe400078fdaff */
[----:B------:R-:W-:-:S02]  /*3820*/  LEA.HI.SX32 R10, R10, R25, 0x1b ;  /* 0x000000190a0a7211 */ /* 0x000fc400078fdaff */
[----:B------:R-:W-:Y:S02]  /*3830*/  LEA.HI.SX32 R48, R25, R25, 0x1b ;  /* 0x0000001919307211 */ /* 0x000fe400078fdaff */
[----:B------:R-:W-:Y:S02]  /*3840*/  LEA R50, R50, UR4, 0x3 ;  /* 0x0000000432327c11 */ /* 0x000fe4000f8e18ff */
[----:B------:R-:W-:Y:S02]  /*3850*/  LEA R49, R49, UR4, 0x3 ;  /* 0x0000000431317c11 */ /* 0x000fe4000f8e18ff */
[----:B------:R-:W-:Y:S02]  /*3860*/  LEA R47, R0, UR4, 0x3 ;  /* 0x00000004002f7c11 */ /* 0x000fe4000f8e18ff */
[----:B------:R-:W-:Y:S02]  /*3870*/  LEA R48, R48, UR4, 0x3 ;  /* 0x0000000430307c11 */ /* 0x000fe4000f8e18ff */
[----:B------:R-:W-:-:S02]  /*3880*/  LEA R44, R8, UR4, 0x3 ;  /* 0x00000004082c7c11 */ /* 0x000fc4000f8e18ff */
[----:B------:R-:W-:Y:S01]  /*3890*/  LEA R0, R10, UR4, 0x3 ;  /* 0x000000040a007c11 */ /* 0x000fe2000f8e18ff */
[----:B------:R-:W-:Y:S01]  /*38a0*/  STL.128 [R1+0x30], R12 ;  /* 0x0000300c01007387 */ /* 0x000fe20000100c00 */
[C---:B------:R-:W-:Y:S02]  /*38b0*/  VIADD R28, R1.reuse, 0x20 ;  /* 0x00000020011c7836 */ /* 0x040fe40000000000 */
[----:B------:R-:W-:Y:S01]  /*38c0*/  VIADD R30, R1, 0x30 ;  /* 0x00000030011e7836 */ /* 0x000fe20000000000 */
[----:B--2---:R-:W-:Y:S04]  /*38d0*/  @!P3 STL.64 [R1+0x18], R18 ;  /* 0x000018120100b387 */ /* 0x004fe80000100a00 */
[----:B----4-:R-:W-:Y:S04]  /*38e0*/  STS.64 [R56], R6 ;  /* 0x0000000638007388 */ /* 0x010fe80000000a00 */
[----:B------:R-:W-:Y:S04]  /*38f0*/  STS.64 [R55+0x100], R18 ;  /* 0x0001001237007388 */ /* 0x000fe80000000a00 */
[----:B------:R0:W-:Y:S04]  /*3900*/  @!P4 STL.64 [R1+0x10], R6 ;  /* 0x000010060100c387 */ /* 0x0001e80000100a00 */
[----:B-----5:R-:W-:Y:S04]  /*3910*/  @!P2 STL.64 [R1+0x20], R2 ;  /* 0x000020020100a387 */ /* 0x020fe80000100a00 */
[----:B------:R1:W-:Y:S01]  /*3920*/  STS.64 [R54+0x200], R2 ;  /* 0x0002000236007388 */ /* 0x0003e20000000a00 */
[----:B0-----:R-:W-:-:S02]  /*3930*/  VIADD R6, R25, 0x2 ;  /* 0x0000000219067836 */ /* 0x001fc40000000000 */
[C---:B------:R-:W-:Y:S02]  /*3940*/  VIADD R7, R25.reuse, 0x3 ;  /* 0x0000000319077836 */ /* 0x040fe40000000000 */
[----:B-1----:R-:W-:Y:S01]  /*3950*/  VIADD R2, R25, 0x7 ;  /* 0x0000000719027836 */ /* 0x002fe20000000000 */
[-C--:B------:R-:W-:Y:S02]  /*3960*/  LEA.HI.SX32 R6, R6, R25.reuse, 0x1b ;  /* 0x0000001906067211 */ /* 0x080fe400078fdaff */
[-C--:B------:R-:W-:Y:S02]  /*3970*/  LEA.HI.SX32 R7, R7, R25.reuse, 0x1b ;  /* 0x0000001907077211 */ /* 0x080fe400078fdaff */
[-C--:B------:R-:W-:Y:S02]  /*3980*/  LEA.HI.SX32 R3, R9, R25.reuse, 0x1b ;  /* 0x0000001909037211 */ /* 0x080fe400078fdaff */
[----:B------:R-:W-:Y:S01]  /*3990*/  LEA.HI.SX32 R2, R2, R25, 0x1b ;  /* 0x0000001902027211 */ /* 0x000fe200078fdaff */
[----:B---3--:R-:W-:Y:S01]  /*39a0*/  STS.64 [R53+0x300], R4 ;  /* 0x0003000435007388 */ /* 0x008fe20000000a00 */
[----:B------:R-:W-:-:S02]  /*39b0*/  LEA R46, R6, UR4, 0x3 ;  /* 0x00000004062e7c11 */ /* 0x000fc4000f8e18ff */
[----:B------:R-:W-:Y:S01]  /*39c0*/  LEA R45, R7, UR4, 0x3 ;  /* 0x00000004072d7c11 */ /* 0x000fe2000f8e18ff */
[----:B------:R-:W-:Y:S01]  /*39d0*/  STS.64 [R52+0x400], R16 ;  /* 0x0004001034007388 */ /* 0x000fe20000000a00 */
[----:B------:R-:W-:Y:S02]  /*39e0*/  LEA R3, R3, UR4, 0x3 ;  /* 0x0000000403037c11 */ /* 0x000fe4000f8e18ff */
[----:B------:R-:W-:Y:S01]  /*39f0*/  LEA R2, R2, UR4, 0x3 ;  /* 0x0000000402027c11 */ /* 0x000fe2000f8e18ff */
[----:B------:R-:W-:Y:S04]  /*3a00*/  STS.64 [R51+0x500], R22 ;  /* 0x0005001633007388 */ /* 0x000fe80000000a00 */
        /* <DEDUP_REMOVED lines=37> */
.L_x_566:
[----:B------:R-:W-:Y:S05]  /*3c60*/  BSYNC.RECONVERGENT B1 ;  /* 0x0000000000017941 */ /* 0x000fea0003800200 */
.L_x_565:
[----:B------:R-:W2:Y:S04]  /*3c70*/  LDL R20, [R23] ;  /* 0x0000000017147983 */ /* 0x000ea80000100800 */
[----:B--2---:R1:W-:Y:S04]  /*3c80*/  STL [R1], R20 ;  /* 0x0000001401007387 */ /* 0x0043e80000100800 */
[----:B------:R-:W2:Y:S04]  /*3c90*/  LDL R21, [R23+0x4] ;  /* 0x0000040017157983 */ /* 0x000ea80000100800 */
[----:B--2---:R1:W-:Y:S01]  /*3ca0*/  STL [R1+0x4], R21 ;  /* 0x0000041501007387 */ /* 0x0043e20000100800 */
[----:B------:R-:W-:Y:S05]  /*3cb0*/  BRA `(.L_x_567) ;  /* 0x0000000000207947 */ /* 0x000fea0003800000 */
.L_x_564:
[--C-:B------:R-:W-:Y:S02]  /*3cc0*/  IMAD.MOV.U32 R22, RZ, RZ, R16.reuse ;  /* 0x000000ffff167224 */ /* 0x100fe400078e0010 */
[--C-:B------:R-:W-:Y:S02]  /*3cd0*/  IMAD.MOV.U32 R23, RZ, RZ, R17.reuse ;  /* 0x000000ffff177224 */ /* 0x100fe400078e0011 */
[--C-:B------:R-:W-:Y:S02]  /*3ce0*/  IMAD.MOV.U32 R21, RZ, RZ, R17.reuse ;  /* 0x000000ffff157224 */ /* 0x100fe400078e0011 */
[--C-:B------:R-:W-:Y:S01]  /*3cf0*/  IMAD.MOV.U32 R20, RZ, RZ, R16.reuse ;  /* 0x000000ffff147224 */ /* 0x100fe200078e0010 */
[----:B------:R0:W-:Y:S01]  /*3d00*/  STL.64 [R1+0x18], R22 ;  /* 0x0000181601007387 */ /* 0x0001e20000100a00 */
[----:B------:R-:W-:Y:S02]  /*3d10*/  IMAD.MOV.U32 R19, RZ, RZ, R17 ;  /* 0x000000ffff137224 */ /* 0x000fe400078e0011 */
[----:B------:R-:W-:-:S02]  /*3d20*/  IMAD.MOV.U32 R32, RZ, RZ, R16 ;  /* 0x000000ffff207224 */ /* 0x000fc400078e0010 */
[----:B------:R-:W-:-:S07]  /*3d30*/  IMAD.MOV.U32 R18, RZ, RZ, R16 ;  /* 0x000000ffff127224 */ /* 0x000fce00078e0010 */
.L_x_567:
[----:B------:R-:W-:Y:S05]  /*3d40*/  BSYNC.RECONVERGENT B0 ;  /* 0x0000000000007941 */ /* 0x000fea0003800200 */
.L_x_563:
        /* <DEDUP_REMOVED lines=15> */
.L_x_571:
[----:B------:R-:W-:Y:S05]  /*3e40*/  BSYNC.RECONVERGENT B1 ;  /* 0x0000000000017941 */ /* 0x000fea0003800200 */
.L_x_570:
[----:B01----:R-:W2:Y:S04]  /*3e50*/  LDL R20, [R22] ;  /* 0x0000000016147983 */ /* 0x003ea80000100800 */
[----:B--2---:R2:W-:Y:S04]  /*3e60*/  STL [R1], R20 ;  /* 0x0000001401007387 */ /* 0x0045e80000100800 */
[----:B------:R-:W3:Y:S04]  /*3e70*/  LDL R21, [R22+0x4] ;  /* 0x0000040016157983 */ /* 0x000ee80000100800 */
[----:B---3--:R2:W-:Y:S02]  /*3e80*/  STL [R1+0x4], R21 ;  /* 0x0000041501007387 */ /* 0x0085e40000100800 */
.L_x_569:
[----:B------:R-:W-:Y:S05]  /*3e90*/  BSYNC.RECONVERGENT B0 ;  /* 0x0000000000007941 */ /* 0x000fea0003800200 */
.L_x_568:
        /* <DEDUP_REMOVED lines=9> */
[----:B------:R-:W-:-:S11]  /*3f30*/  MOV R22, R26 ;  /* 0x0000001a00167202 */ /* 0x000fd60000000f00 */
[----:B------:R-:W-:Y:S05]  /*3f40*/  @!P0 BRA `(.L_x_575) ;  /* 0x0000000000108947 */ /* 0x000fea0003800000 */
[----:B------:R-:W-:Y:S01]  /*3f50*/  FSETP.GEU.AND P0, PT, R6, R20, PT ;  /* 0x000000140600720b */ /* 0x000fe20003f0e000 */
[----:B------:R-:W-:-:S12]  /*3f60*/  IMAD.MOV.U32 R22, RZ, RZ, R1 ;  /* 0x000000ffff167224 */ /* 0x000fd800078e0001 */
[----:B------:R-:W-:-:S04]  /*3f70*/  @P0 ISETP.GE.AND P1, PT, R21, R7, PT ;  /* 0x000000071500020c */ /* 0x000fc80003f26270 */
[----:B------:R-:W-:-:S09]  /*3f80*/  @P0 SEL R22, R26, R1, !P1 ;  /* 0x000000011a160207 */ /* 0x000fd20004800000 */
.L_x_575:
[----:B------:R-:W-:Y:S05]  /*3f90*/  BSYNC.RECONVERGENT B1 ;  /* 0x0000000000017941 */ /* 0x000fea0003800200 */
.L_x_574:
[----:B0123--:R-:W2:Y:S04]  /*3fa0*/  LDL R20, [R22] ;  /* 0x0000000016147983 */ /* 0x00fea80000100800 */
[----:B--2---:R4:W-:Y:S04]  /*3fb0*/  STL [R1], R20 ;  /* 0x0000001401007387 */ /* 0x0049e80000100800 */
[----:B------:R-:W2:Y:S04]  /*3fc0*/  LDL R21, [R22+0x4] ;  /* 0x0000040016157983 */ /* 0x000ea80000100800 */
[----:B--2---:R4:W-:Y:S02]  /*3fd0*/  STL [R1+0x4], R21 ;  /* 0x0000041501007387 */ /* 0x0049e40000100800 */
.L_x_573:
[----:B------:R-:W-:Y:S05]  /*3fe0*/  BSYNC.RECONVERGENT B0 ;  /* 0x0000000000007941 */ /* 0x000fea0003800200 */
.L_x_572:
        /* <DEDUP_REMOVED lines=15> */
.L_x_579:
[----:B------:R-:W-:Y:S05]  /*40e0*/  BSYNC.RECONVERGENT B1 ;  /* 0x0000000000017941 */ /* 0x000fea0003800200 */
.L_x_578:
[----:B01234-:R-:W2:Y:S04]  /*40f0*/  LDL R20, [R22] ;  /* 0x0000000016147983 */ /* 0x01fea80000100800 */
[----:B--2---:R0:W-:Y:S04]  /*4100*/  STL [R1], R20 ;  /* 0x0000001401007387 */ /* 0x0041e80000100800 */
[----:B------:R-:W2:Y:S04]  /*4110*/  LDL R21, [R22+0x4] ;  /* 0x0000040016157983 */ /* 0x000ea80000100800 */
[----:B--2---:R0:W-:Y:S02]  /*4120*/  STL [R1+0x4], R21 ;  /* 0x0000041501007387 */ /* 0x0041e40000100800 */
.L_x_577:
[----:B------:R-:W-:Y:S05]  /*4130*/  BSYNC.RECONVERGENT B0 ;  /* 0x0000000000007941 */ /* 0x000fea0003800200 */
.L_x_576:
        /* <DEDUP_REMOVED lines=16> */
.L_x_583:
[----:B------:R-:W-:Y:S05]  /*4240*/  BSYNC.RECONVERGENT B1 ;  /* 0x0000000000017941 */ /* 0x000fea0003800200 */
.L_x_582:
[----:B01234-:R-:W2:Y:S04]  /*4250*/  LDL R20, [R22] ;  /* 0x0000000016147983 */ /* 0x01fea80000100800 */
[----:B--2---:R0:W-:Y:S04]  /*4260*/  STL [R1], R20 ;  /* 0x0000001401007387 */ /* 0x0041e80000100800 */
[----:B------:R-:W2:Y:S04]  /*4270*/  LDL R21, [R22+0x4] ;  /* 0x0000040016157983 */ /* 0x000ea80000100800 */
[----:B--2---:R0:W-:Y:S02]  /*4280*/  STL [R1+0x4], R21 ;  /* 0x0000041501007387 */ /* 0x0041e40000100800 */
.L_x_581:
[----:B------:R-:W-:Y:S05]  /*4290*/  BSYNC.RECONVERGENT B0 ;  /* 0x0000000000007941 */ /* 0x000fea0003800200 */
.L_x_580:
        /* <DEDUP_REMOVED lines=16> */
.L_x_587:
[----:B------:R-:W-:Y:S05]  /*43a0*/  BSYNC.RECONVERGENT B1 ;  /* 0x0000000000017941 */ /* 0x000fea0003800200 */
.L_x_586:
[----:B01234-:R-:W2:Y:S04]  /*43b0*/  LDL R20, [R23] ;  /* 0x0000000017147983 */ /* 0x01fea80000100800 */
[----:B--2---:R0:W-:Y:S04]  /*43c0*/  STL [R1], R20 ;  /* 0x0000001401007387 */ /* 0x0041e80000100800 */
[----:B------:R-:W2:Y:S04]  /*43d0*/  LDL R21, [R23+0x4] ;  /* 0x0000040017157983 */ /* 0x000ea80000100800 */
[----:B--2---:R0:W-:Y:S02]  /*43e0*/  STL [R1+0x4], R21 ;  /* 0x0000041501007387 */ /* 0x0041e40000100800 */
.L_x_585:
[----:B------:R-:W-:Y:S05]  /*43f0*/  BSYNC.RECONVERGENT B0 ;  /* 0x0000000000007941 */ /* 0x000fea0003800200 */
.L_x_584:
        /* <DEDUP_REMOVED lines=16> */
.L_x_591:
[----:B------:R-:W-:Y:S05]  /*4500*/  BSYNC.RECONVERGENT B1 ;  /* 0x0000000000017941 */ /* 0x000fea0003800200 */
.L_x_590:
[----:B01234-:R-:W2:Y:S04]  /*4510*/  LDL R20, [R23] ;  /* 0x0000000017147983 */ /* 0x01fea80000100800 */
[----:B--2---:R0:W-:Y:S04]  /*4520*/  STL [R1], R20 ;  /* 0x0000001401007387 */ /* 0x0041e80000100800 */
[----:B------:R-:W2:Y:S04]  /*4530*/  LDL R22, [R23+0x4] ;  /* 0x0000040017167983 */ /* 0x000ea80000100800 */
[----:B--2---:R0:W-:Y:S02]  /*4540*/  STL [R1+0x4], R22 ;  /* 0x0000041601007387 */ /* 0x0041e40000100800 */
.L_x_589:
[----:B------:R-:W-:Y:S05]  /*4550*/  BSYNC.RECONVERGENT B0 ;  /* 0x0000000000007941 */ /* 0x000fea0003800200 */
.L_x_588:
        /* <DEDUP_REMOVED lines=14> */
.L_x_596:
[----:B------:R-:W-:Y:S05]  /*4640*/  BSYNC.RELIABLE B2 ;  /* 0x0000000000027941 */ /* 0x000fea0003800100 */
.L_x_595:
[----:B------:R-:W-:Y:S01]  /*4650*/  MOV R33, R19 ;  /* 0x0000001300217202 */ /* 0x000fe20000000f00 */
[----:B------:R-:W-:Y:S02]  /*4660*/  IMAD.MOV.U32 R34, RZ, RZ, R16 ;  /* 0x000000ffff227224 */ /* 0x000fe400078e0010 */
[----:B------:R-:W-:Y:S02]  /*4670*/  IMAD.MOV.U32 R35, RZ, RZ, R17 ;  /* 0x000000ffff237224 */ /* 0x000fe400078e0011 */
[----:B------:R-:W-:Y:S02]  /*4680*/  IMAD.MOV.U32 R42, RZ, RZ, R32 ;  /* 0x000000ffff2a7224 */ /* 0x000fe400078e0020 */
[----:B------:R-:W-:Y:S01]  /*4690*/  IMAD.MOV.U32 R61, RZ, RZ, R18 ;  /* 0x000000ffff3d7224 */ /* 0x000fe200078e0012 */
[----:B------:R5:W-:Y:S01]  /*46a0*/  STL.128 [R1+0x10], R32 ;  /* 0x0000102001007387 */ /* 0x000be20000100c00 */
[----:B------:R-:W-:Y:S02]  /*46b0*/  IMAD.MOV.U32 R43, RZ, RZ, R19 ;  /* 0x000000ffff2b7224 */ /* 0x000fe400078e0013 */
[----:B------:R-:W-:-:S02]  /*46c0*/  IMAD.MOV.U32 R19, RZ, RZ, R17 ;  /* 0x000000ffff137224 */ /* 0x000fc400078e0011 */
[--C-:B------:R-:W-:Y:S02]  /*46d0*/  IMAD.MOV.U32 R18, RZ, RZ, R16.reuse ;  /* 0x000000ffff127224 */ /* 0x100fe400078e0010 */
[----:B-----5:R-:W-:-:S07]  /*46e0*/  IMAD.MOV.U32 R32, RZ, RZ, R16 ;  /* 0x000000ffff207224 */ /* 0x020fce00078e0010 */
.L_x_597:
[----:B------:R-:W-:Y:S05]  /*46f0*/  BSYNC.RECONVERGENT B1 ;  /* 0x0000000000017941 */ /* 0x000fea0003800200 */
.L_x_594:
        /* <DEDUP_REMOVED lines=10> */
.L_x_600:
[----:B------:R-:W-:Y:S05]  /*47a0*/  BSYNC.RELIABLE B2 ;  /* 0x0000000000027941 */ /* 0x000fea0003800100 */
.L_x_599:
[----:B------:R-:W-:Y:S02]  /*47b0*/  IMAD.MOV.U32 R24, RZ, RZ, R6 ;  /* 0x000000ffff187224 */ /* 0x000fe400078e0006 */
        /* <DEDUP_REMOVED lines=8> */
.L_x_601:
[----:B------:R-:W-:Y:S05]  /*4840*/  BSYNC.RECONVERGENT B1 ;  /* 0x0000000000017941 */ /* 0x000fea0003800200 */
.L_x_598:
        /* <DEDUP_REMOVED lines=10> */
.L_x_604:
[----:B------:R-:W-:Y:S05]  /*48f0*/  BSYNC.RELIABLE B2 ;  /* 0x0000000000027941 */ /* 0x000fea0003800100 */
.L_x_603:
[----:B------:R-:W-:Y:S02]  /*4900*/  IMAD.MOV.U32 R28, RZ, RZ, R10 ;  /* 0x000000ffff1c7224 */ /* 0x000fe400078e000a */
[----:B------:R-:W-:Y:S02]  /*4910*/  IMAD.MOV.U32 R29, RZ, RZ, R11 ;  /* 0x000000ffff1d7224 */ /* 0x000fe400078e000b */
[--C-:B------:R-:W-:Y:S02]  /*4920*/  IMAD.MOV.U32 R30, RZ, RZ, R8.reuse ;  /* 0x000000ffff1e7224 */ /* 0x100fe400078e0008 */
[--C-:B------:R-:W-:Y:S02]  /*4930*/  IMAD.MOV.U32 R31, RZ, RZ, R9.reuse ;  /* 0x000000ffff1f7224 */ /* 0x100fe400078e0009 */
[----:B0-----:R-:W-:Y:S02]  /*4940*/  IMAD.MOV.U32 R25, RZ, RZ, R9 ;  /* 0x000000ffff197224 */ /* 0x001fe400078e0009 */
[----:B------:R-:W-:Y:S01]  /*4950*/  IMAD.MOV.U32 R24, RZ, RZ, R8 ;  /* 0x000000ffff187224 */ /* 0x000fe200078e0008 */
[----:B------:R0:W-:Y:S01]  /*4960*/  STL.128 [R1+0x30], R28 ;  /* 0x0000301c01007387 */ /* 0x0001e20000100c00 */
[----:B------:R-:W-:Y:S01]  /*4970*/  IMAD.MOV.U32 R9, RZ, RZ, R11 ;  /* 0x000000ffff097224 */ /* 0x000fe200078e000b */
[----:B------:R-:W-:-:S07]  /*4980*/  MOV R8, R10 ;  /* 0x0000000a00087202 */ /* 0x000fce0000000f00 */
.L_x_605:
[----:B------:R-:W-:Y:S05]  /*4990*/  BSYNC.RECONVERGENT B1 ;  /* 0x0000000000017941 */ /* 0x000fea0003800200 */
.L_x_602:
        /* <DEDUP_REMOVED lines=10> */
.L_x_608:
[----:B------:R-:W-:Y:S05]  /*4a40*/  BSYNC.RELIABLE B2 ;  /* 0x0000000000027941 */ /* 0x000fea0003800100 */
.L_x_607:
        /* <DEDUP_REMOVED lines=9> */
.L_x_609:
[----:B------:R-:W-:Y:S05]  /*4ae0*/  BSYNC.RECONVERGENT B1 ;  /* 0x0000000000017941 */ /* 0x000fea0003800200 */
.L_x_606:
        /* <DEDUP_REMOVED lines=10> */
.L_x_612:
[----:B------:R-:W-:Y:S05]  /*4b90*/  BSYNC.RELIABLE B2 ;  /* 0x0000000000027941 */ /* 0x000fea0003800100 */
.L_x_611:
[--C-:B------:R-:W-:Y:S01]  /*4ba0*/  IMAD.MOV.U32 R33, RZ, RZ, R19.reuse ;  /* 0x000000ffff217224 */ /* 0x100fe200078e0013 */
[----:B------:R1:W-:Y:S01]  /*4bb0*/  STL.64 [R1+0x18], R4 ;  /* 0x0000180401007387 */ /* 0x0003e20000100a00 */
[----:B------:R-:W-:Y:S02]  /*4bc0*/  IMAD.MOV.U32 R23, RZ, RZ, R19 ;  /* 0x000000ffff177224 */ /* 0x000fe400078e0013 */
[----:B------:R-:W-:Y:S01]  /*4bd0*/  IMAD.MOV.U32 R22, RZ, RZ, R18 ;  /* 0x000000ffff167224 */ /* 0x000fe200078e0012 */
[----:B------:R1:W-:Y:S01]  /*4be0*/  STL.64 [R1+0x20], R32 ;  /* 0x0000202001007387 */ /* 0x0003e20000100a00 */
[----:B------:R-:W-:Y:S02]  /*4bf0*/  IMAD.MOV.U32 R19, RZ, RZ, R5 ;  /* 0x000000ffff137224 */ /* 0x000fe400078e0005 */
[----:B------:R-:W-:-:S07]  /*4c00*/  IMAD.MOV.U32 R18, RZ, RZ, R4 ;  /* 0x000000ffff127224 */ /* 0x000fce00078e0004 */
.L_x_613:
[----:B------:R-:W-:Y:S05]  /*4c10*/  BSYNC.RECONVERGENT B1 ;  /* 0x0000000000017941 */ /* 0x000fea0003800200 */
.L_x_610:
        /* <DEDUP_REMOVED lines=10> */
.L_x_616:
[----:B------:R-:W-:Y:S05]  /*4cc0*/  BSYNC.RELIABLE B2 ;  /* 0x0000000000027941 */ /* 0x000fea0003800100 */
.L_x_615:
[----:B------:R-:W-:Y:S01]  /*4cd0*/  STL.64 [R1+0x28], R8 ;  /* 0x0000280801007387 */ /* 0x000fe20000100a00 */
[----:B------:R-:W-:Y:S02]  /*4ce0*/  IMAD.MOV.U32 R27, RZ, RZ, R21 ;  /* 0x000000ffff1b7224 */ /* 0x000fe400078e0015 */
[----:B------:R-:W-:Y:S01]  /*4cf0*/  IMAD.MOV.U32 R26, RZ, RZ, R20 ;  /* 0x000000ffff1a7224 */ /* 0x000fe200078e0014 */
[----:B------:R2:W-:Y:S02]  /*4d00*/  STL.64 [R1+0x30], R20 ;  /* 0x0000301401007387 */ /* 0x0005e40000100a00 */
[----:B--2---:R-:W-:Y:S02]  /*4d10*/  IMAD.MOV.U32 R21, RZ, RZ, R9 ;  /* 0x000000ffff157224 */ /* 0x004fe400078e0009 */
[----:B------:R-:W-:-:S07]  /*4d20*/  IMAD.MOV.U32 R20, RZ, RZ, R8 ;  /* 0x000000ffff147224 */ /* 0x000fce00078e0008 */
.L_x_617:
[----:B------:R-:W-:Y:S05]  /*4d30*/  BSYNC.RECONVERGENT B1 ;  /* 0x0000000000017941 */ /* 0x000fea0003800200 */
.L_x_614:
        /* <DEDUP_REMOVED lines=10> */
.L_x_620:
[----:B------:R-:W-:Y:S05]  /*4de0*/  BSYNC.RELIABLE B2 ;  /* 0x0000000000027941 */ /* 0x000fea0003800100 */
.L_x_619:
[----:B------:R-:W-:Y:S01]  /*4df0*/  STL.64 [R1+0x38], R12 ;  /* 0x0000380c01007387 */ /* 0x000fe20000100a00 */
[----:B------:R-:W-:Y:S02]  /*4e00*/  IMAD.MOV.U32 R31, RZ, RZ, R25 ;  /* 0x000000ffff1f7224 */ /* 0x000fe400078e0019 */
[----:B------:R-:W-:Y:S01]  /*4e10*/  IMAD.MOV.U32 R30, RZ, RZ, R24 ;  /* 0x000000ffff1e7224 */ /* 0x000fe200078e0018 */
[----:B------:R2:W-:Y:S02]  /*4e20*/  STL.64 [R1+0x40], R24 ;  /* 0x0000401801007387 */ /* 0x0005e40000100a00 */
[----:B--2---:R-:W-:Y:S01]  /*4e30*/  MOV R25, R13 ;  /* 0x0000000d00197202 */ /* 0x004fe20000000f00 */
[----:B------:R-:W-:-:S07]  /*4e40*/  IMAD.MOV.U32 R24, RZ, RZ, R12 ;  /* 0x000000ffff187224 */ /* 0x000fce00078e000c */
.L_x_621:
[----:B------:R-:W-:Y:S05]  /*4e50*/  BSYNC.RECONVERGENT B1 ;  /* 0x0000000000017941 */ /* 0x000fea0003800200 */
.L_x_618:
        /* <DEDUP_REMOVED lines=10> */
.L_x_624:
[----:B------:R-:W-:Y:S05]  /*4f00*/  BSYNC.RELIABLE B2 ;  /* 0x0000000000027941 */ /* 0x000fea0003800100 */
.L_x_623:
[--C-:B------:R-:W-:Y:S02]  /*4f10*/  IMAD.MOV.U32 R40, RZ, RZ, R18.reuse ;  /* 0x000000ffff287224 */ /* 0x100fe400078e0012 */
[--C-:B------:R-:W-:Y:S02]  /*4f20*/  IMAD.MOV.U32 R41, RZ, RZ, R19.reuse ;  /* 0x000000ffff297224 */ /* 0x100fe400078e0013 */
[----:B------:R-:W-:Y:S02]  /*4f30*/  IMAD.MOV.U32 R7, RZ, RZ, R19 ;  /* 0x000000ffff077224 */ /* 0x000fe400078e0013 */
[----:B------:R-:W-:Y:S01]  /*4f40*/  IMAD.MOV.U32 R6, RZ, RZ, R18 ;  /* 0x000000ffff067224 */ /* 0x000fe200078e0012 */
[----:B------:R2:W-:Y:S01]  /*4f50*/  STL.128 [R1+0x10], R40 ;  /* 0x0000102801007387 */ /* 0x0005e20000100c00 */
[----:B------:R-:W-:Y:S02]  /*4f60*/  IMAD.MOV.U32 R19, RZ, RZ, R43 ;  /* 0x000000ffff137224 */ /* 0x000fe400078e002b */
[----:B------:R-:W-:-:S07]  /*4f70*/  IMAD.MOV.U32 R18, RZ, RZ, R61 ;  /* 0x000000ffff127224 */ /* 0x000fce00078e003d */
.L_x_625:
[----:B------:R-:W-:Y:S05]  /*4f80*/  BSYNC.RECONVERGENT B1 ;  /* 0x0000000000017941 */ /* 0x000fea0003800200 */
.L_x_622:
        /* <DEDUP_REMOVED lines=10> */
.L_x_628:
[----:B------:R-:W-:Y:S05]  /*5030*/  BSYNC.RELIABLE B2 ;  /* 0x0000000000027941 */ /* 0x000fea0003800100 */
.L_x_627:
[----:B------:R3:W-:Y:S01]  /*5040*/  STL.128 [R1+0x20], R20 ;  /* 0x0000201401007387 */ /* 0x0007e20000100c00 */
[----:B------:R-:W-:Y:S02]  /*5050*/  IMAD.MOV.U32 R9, RZ, RZ, R23 ;  /* 0x000000ffff097224 */ /* 0x000fe400078e0017 */
[----:B------:R-:W-:Y:S02]  /*5060*/  IMAD.MOV.U32 R8, RZ, RZ, R22 ;  /* 0x000000ffff087224 */ /* 0x000fe400078e0016 */
[----:B---3--:R-:W-:Y:S02]  /*5070*/  IMAD.MOV.U32 R23, RZ, RZ, R21 ;  /* 0x000000ffff177224 */ /* 0x008fe400078e0015 */
[----:B------:R-:W-:-:S07]  /*5080*/  IMAD.MOV.U32 R22, RZ, RZ, R20 ;  /* 0x000000ffff167224 */ /* 0x000fce00078e0014 */
.L_x_629:
[----:B------:R-:W-:Y:S05]  /*5090*/  BSYNC.RECONVERGENT B1 ;  /* 0x0000000000017941 */ /* 0x000fea0003800200 */
.L_x_626:
        /* <DEDUP_REMOVED lines=10> */
.L_x_632:
[----:B------:R-:W-:Y:S05]  /*5140*/  BSYNC.RELIABLE B2 ;  /* 0x0000000000027941 */ /* 0x000fea0003800100 */
.L_x_631:
[----:B------:R3:W-:Y:S01]  /*5150*/  STL.128 [R1+0x30], R24 ;  /* 0x0000301801007387 */ /* 0x0007e20000100c00 */
[----:B------:R-:W-:Y:S02]  /*5160*/  IMAD.MOV.U32 R21, RZ, RZ, R27 ;  /* 0x000000ffff157224 */ /* 0x000fe400078e001b */
[----:B------:R-:W-:Y:S02]  /*5170*/  IMAD.MOV.U32 R20, RZ, RZ, R26 ;  /* 0x000000ffff147224 */ /* 0x000fe400078e001a */
[----:B---3--:R-:W-:Y:S02]  /*5180*/  IMAD.MOV.U32 R27, RZ, RZ, R25 ;  /* 0x000000ffff1b7224 */ /* 0x008fe400078e0019 */
[----:B------:R-:W-:-:S07]  /*5190*/  IMAD.MOV.U32 R26, RZ, RZ, R24 ;  /* 0x000000ffff1a7224 */ /* 0x000fce00078e0018 */
.L_x_633:
[----:B------:R-:W-:Y:S05]  /*51a0*/  BSYNC.RECONVERGENT B1 ;  /* 0x0000000000017941 */ /* 0x000fea0003800200 */
.L_x_630:
        /* <DEDUP_REMOVED lines=10> */
.L_x_636:
[----:B------:R-:W-:Y:S05]  /*5250*/  BSYNC.RELIABLE B2 ;  /* 0x0000000000027941 */ /* 0x000fea0003800100 */
.L_x_635:
[----:B------:R3:W-:Y:S01]  /*5260*/  STL.128 [R1+0x40], R28 ;  /* 0x0000401c01007387 */ /* 0x0007e20000100c00 */
[----:B------:R-:W-:Y:S02]  /*5270*/  IMAD.MOV.U32 R13, RZ, RZ, R31 ;  /* 0x000000ffff0d7224 */ /* 0x000fe400078e001f */
[----:B------:R-:W-:Y:S02]  /*5280*/  IMAD.MOV.U32 R12, RZ, RZ, R30 ;  /* 0x000000ffff0c7224 */ /* 0x000fe400078e001e */
[----:B---3--:R-:W-:Y:S02]  /*5290*/  IMAD.MOV.U32 R31, RZ, RZ, R29 ;  /* 0x000000ffff1f7224 */ /* 0x008fe400078e001d */
[----:B------:R-:W-:-:S07]  /*52a0*/  IMAD.MOV.U32 R30, RZ, RZ, R28 ;  /* 0x000000ffff1e7224 */ /* 0x000fce00078e001c */
.L_x_637:
[----:B------:R-:W-:Y:S05]  /*52b0*/  BSYNC.RECONVERGENT B1 ;  /* 0x0000000000017941 */ /* 0x000fea0003800200 */
.L_x_634:
        /* <DEDUP_REMOVED lines=10> */
.L_x_640:
[----:B------:R-:W-:Y:S05]  /*5360*/  BSYNC.RELIABLE B2 ;  /* 0x0000000000027941 */ /* 0x000fea0003800100 */
.L_x_639:
[----:B------:R-:W-:Y:S01]  /*5370*/  STL.64 [R1+0x18], R22 ;  /* 0x0000181601007387 */ /* 0x000fe20000100a00 */
[----:B------:R-:W-:Y:S02]  /*5380*/  IMAD.MOV.U32 R11, RZ, RZ, R19 ;  /* 0x000000ffff0b7224 */ /* 0x000fe400078e0013 */
[----:B------:R-:W-:Y:S01]  /*5390*/  IMAD.MOV.U32 R10, RZ, RZ, R18 ;  /* 0x000000ffff0a7224 */ /* 0x000fe200078e0012 */
[----:B------:R3:W-:Y:S02]  /*53a0*/  STL.64 [R1+0x20], R18 ;  /* 0x0000201201007387 */ /* 0x0007e40000100a00 */
[----:B---3--:R-:W-:Y:S02]  /*53b0*/  IMAD.MOV.U32 R19, RZ, RZ, R23 ;  /* 0x000000ffff137224 */ /* 0x008fe400078e0017 */
[----:B------:R-:W-:-:S07]  /*53c0*/  IMAD.MOV.U32 R18, RZ, RZ, R22 ;  /* 0x000000ffff127224 */ /* 0x000fce00078e0016 */
.L_x_641:
[----:B------:R-:W-:Y:S05]  /*53d0*/  BSYNC.RECONVERGENT B1 ;  /* 0x0000000000017941 */ /* 0x000fea0003800200 */
.L_x_638:
        /* <DEDUP_REMOVED lines=10> */
.L_x_644:
[----:B------:R-:W-:Y:S05]  /*5480*/  BSYNC.RELIABLE B2 ;  /* 0x0000000000027941 */ /* 0x000fea0003800100 */
.L_x_643:
[----:B------:R-:W-:Y:S01]  /*5490*/  STL.64 [R1+0x28], R26 ;  /* 0x0000281a01007387 */ /* 0x000fe20000100a00 */
[----:B------:R-:W-:Y:S02]  /*54a0*/  IMAD.MOV.U32 R23, RZ, RZ, R9 ;  /* 0x000000ffff177224 */ /* 0x000fe400078e0009 */
[----:B------:R-:W-:Y:S01]  /*54b0*/  IMAD.MOV.U32 R22, RZ, RZ, R8 ;  /* 0x000000ffff167224 */ /* 0x000fe200078e0008 */
[----:B------:R3:W-:Y:S02]  /*54c0*/  STL.64 [R1+0x30], R8 ;  /* 0x0000300801007387 */ /* 0x0007e40000100a00 */
[----:B---3--:R-:W-:Y:S02]  /*54d0*/  IMAD.MOV.U32 R9, RZ, RZ, R27 ;  /* 0x000000ffff097224 */ /* 0x008fe400078e001b */
[----:B------:R-:W-:-:S07]  /*54e0*/  IMAD.MOV.U32 R8, RZ, RZ, R26 ;  /* 0x000000ffff087224 */ /* 0x000fce00078e001a */
.L_x_645:
[----:B------:R-:W-:Y:S05]  /*54f0*/  BSYNC.RECONVERGENT B1 ;  /* 0x0000000000017941 */ /* 0x000fea0003800200 */
.L_x_642:
        /* <DEDUP_REMOVED lines=10> */
.L_x_648:
[----:B------:R-:W-:Y:S05]  /*55a0*/  BSYNC.RELIABLE B2 ;  /* 0x0000000000027941 */ /* 0x000fea0003800100 */
.L_x_647:
[----:B------:R-:W-:Y:S01]  /*55b0*/  STL.64 [R1+0x38], R30 ;  /* 0x0000381e01007387 */ /* 0x000fe20000100a00 */
[----:B------:R-:W-:Y:S02]  /*55c0*/  IMAD.MOV.U32 R15, RZ, RZ, R21 ;  /* 0x000000ffff0f7224 */ /* 0x000fe400078e0015 */
[----:B------:R-:W-:Y:S01]  /*55d0*/  IMAD.MOV.U32 R14, RZ, RZ, R20 ;  /* 0x000000ffff0e7224 */ /* 0x000fe200078e0014 */
[----:B------:R3:W-:Y:S02]  /*55e0*/  STL.64 [R1+0x40], R20 ;  /* 0x0000401401007387 */ /* 0x0007e40000100a00 */
[----:B---3--:R-:W-:Y:S02]  /*55f0*/  IMAD.MOV.U32 R21, RZ, RZ, R31 ;  /* 0x000000ffff157224 */ /* 0x008fe400078e001f */
[----:B------:R-:W-:-:S07]  /*5600*/  IMAD.MOV.U32 R20, RZ, RZ, R30 ;  /* 0x000000ffff147224 */ /* 0x000fce00078e001e */
.L_x_649:
[----:B------:R-:W-:Y:S05]  /*5610*/  BSYNC.RECONVERGENT B1 ;  /* 0x0000000000017941 */ /* 0x000fea0003800200 */
.L_x_646:
        /* <DEDUP_REMOVED lines=10> */
.L_x_652:
[----:B------:R-:W-:Y:S05]  /*56c0*/  BSYNC.RELIABLE B2 ;  /* 0x0000000000027941 */ /* 0x000fea0003800100 */
.L_x_651:
[--C-:B-1----:R-:W-:Y:S02]  /*56d0*/  IMAD.MOV.U32 R4, RZ, RZ, R18.reuse ;  /* 0x000000ffff047224 */ /* 0x102fe400078e0012 */
[--C-:B------:R-:W-:Y:S02]  /*56e0*/  IMAD.MOV.U32 R5, RZ, RZ, R19.reuse ;  /* 0x000000ffff057224 */ /* 0x100fe400078e0013 */
[----:B------:R-:W-:Y:S02]  /*56f0*/  IMAD.MOV.U32 R27, RZ, RZ, R19 ;  /* 0x000000ffff1b7224 */ /* 0x000fe400078e0013 */
[----:B------:R-:W-:Y:S01]  /*5700*/  IMAD.MOV.U32 R26, RZ, RZ, R18 ;  /* 0x000000ffff1a7224 */ /* 0x000fe200078e0012 */
[----:B------:R3:W-:Y:S01]  /*5710*/  STL.128 [R1+0x10], R4 ;  /* 0x0000100401007387 */ /* 0x0007e20000100c00 */
[----:B------:R-:W-:Y:S02]  /*5720*/  IMAD.MOV.U32 R19, RZ, RZ, R7 ;  /* 0x000000ffff137224 */ /* 0x000fe400078e0007 */
[----:B------:R-:W-:-:S07]  /*5730*/  IMAD.MOV.U32 R18, RZ, RZ, R6 ;  /* 0x000000ffff127224 */ /* 0x000fce00078e0006 */
.L_x_653:
[----:B------:R-:W-:Y:S05]  /*5740*/  BSYNC.RECONVERGENT B1 ;  /* 0x0000000000017941 */ /* 0x000fea0003800200 */
.L_x_650:
[----:B------:R-:W-:Y:S01]  /*5750*/  FSETP.GEU.AND P0, PT, R8, R10, PT ;  /* 0x0000000a0800720b */ /* 0x000fe20003f0e000 */
[----:B------:R-:W-:Y:S04]  /*5760*/  BSSY.RECONVERGENT B1, `(.L_x_654) ;  /* 0x000000f000017945 */ /* 0x000fe80003800200 */
[----:B------:R-:W-:Y:S08]  /*5770*/  BSSY.RELIABLE B2, `(.L_x_655) ;  /* 0x0000008000027945 */ /* 0x000ff00003800100 */
[----:B------:R-:W-:Y:S05]  /*5780*/  @!P0 BRA `(.L_x_656) ;  /* 0x0000000000188947 */ /* 0x000fea0003800000 */
[----:B------:R-:W-:Y:S01]  /*5790*/  ISETP.GE.AND P0, PT, R9, R11, PT ;  /* 0x0000000b0900720c */ /* 0x000fe20003f06270 */
[----:B-1-3--:R-:W-:Y:S01]  /*57a0*/  IMAD.MOV.U32 R5, RZ, RZ, R9 ;  /* 0x000000ffff057224 */ /* 0x00afe200078e0009 */
[-C--:B------:R-:W-:Y:S02]  /*57b0*/  MOV R4, R8.reuse ;  /* 0x0000000800047202 */ /* 0x080fe40000000f00 */
[----:B------:R-:W-:-:S13]  /*57c0*/  FSETP.LT.OR P0, PT, R10, R8, P0 ;  /* 0x000000080a00720b */ /* 0x000fda0000701400 */
[----:B------:R-:W-:Y:S05]  /*57d0*/  @P0 BREAK.RELIABLE B2 ;  /* 0x0000000000020942 */ /* 0x000fea0003800100 */
[----:B------:R-:W-:Y:S05]  /*57e0*/  @P0 BRA `(.L_x_657) ;  /* 0x0000000000180947 */ /* 0x000fea0003800000 */
.L_x_656:
[----:B------:R-:W-:Y:S05]  /*57f0*/  BSYNC.RELIABLE B2 ;  /* 0x0000000000027941 */ /* 0x000fea0003800100 */
.L_x_655:
[----:B------:R4:W-:Y:S01]  /*5800*/  STL.128 [R1+0x20], R8 ;  /* 0x0000200801007387 */ /* 0x0009e20000100c00 */
[----:B-1-3--:R-:W-:Y:S02]  /*5810*/  IMAD.MOV.U32 R5, RZ, RZ, R11 ;  /* 0x000000ffff057224 */ /* 0x00afe400078e000b */
[----:B------:R-:W-:Y:S02]  /*5820*/  IMAD.MOV.U32 R4, RZ, RZ, R10 ;  /* 0x000000ffff047224 */ /* 0x000fe400078e000a */
[----:B----4-:R-:W-:Y:S02]  /*5830*/  IMAD.MOV.U32 R11, RZ, RZ, R9 ;  /* 0x000000ffff0b7224 */ /* 0x010fe400078e0009 */
[----:B------:R-:W-:-:S07]  /*5840*/  IMAD.MOV.U32 R10, RZ, RZ, R8 ;  /* 0x000000ffff0a7224 */ /* 0x000fce00078e0008 */
.L_x_657:
[----:B------:R-:W-:Y:S05]  /*5850*/  BSYNC.RECONVERGENT B1 ;  /* 0x0000000000017941 */ /* 0x000fea0003800200 */
.L_x_654:
        /* <DEDUP_REMOVED lines=10> */
.L_x_660:
[----:B------:R-:W-:Y:S05]  /*5900*/  BSYNC.RELIABLE B2 ;  /* 0x0000000000027941 */ /* 0x000fea0003800100 */
.L_x_659:
[----:B------:R1:W-:Y:S01]  /*5910*/  STL.128 [R1+0x30], R20 ;  /* 0x0000301401007387 */ /* 0x0003e20000100c00 */
[----:B------:R-:W-:Y:S02]  /*5920*/  IMAD.MOV.U32 R9, RZ, RZ, R23 ;  /* 0x000000ffff097224 */ /* 0x000fe400078e0017 */
[----:B------:R-:W-:Y:S02]  /*5930*/  IMAD.MOV.U32 R8, RZ, RZ, R22 ;  /* 0x000000ffff087224 */ /* 0x000fe400078e0016 */
[----:B-1----:R-:W-:Y:S02]  /*5940*/  IMAD.MOV.U32 R23, RZ, RZ, R21 ;  /* 0x000000ffff177224 */ /* 0x002fe400078e0015 */
[----:B------:R-:W-:-:S07]  /*5950*/  IMAD.MOV.U32 R22, RZ, RZ, R20 ;  /* 0x000000ffff167224 */ /* 0x000fce00078e0014 */
.L_x_661:
[----:B------:R-:W-:Y:S05]  /*5960*/  BSYNC.RECONVERGENT B1 ;  /* 0x0000000000017941 */ /* 0x000fea0003800200 */
.L_x_658:
        /* <DEDUP_REMOVED lines=10> */
.L_x_664:
[----:B------:R-:W-:Y:S05]  /*5a10*/  BSYNC.RELIABLE B2 ;  /* 0x0000000000027941 */ /* 0x000fea0003800100 */
.L_x_663:
[----:B------:R1:W-:Y:S01]  /*5a20*/  STL.128 [R1+0x40], R12 ;  /* 0x0000400c01007387 */ /* 0x0003e20000100c00 */
[----:B------:R-:W-:Y:S02]  /*5a30*/  IMAD.MOV.U32 R21, RZ, RZ, R15 ;  /* 0x000000ffff157224 */ /* 0x000fe400078e000f */
[----:B------:R-:W-:Y:S02]  /*5a40*/  IMAD.MOV.U32 R20, RZ, RZ, R14 ;  /* 0x000000ffff147224 */ /* 0x000fe400078e000e */
[----:B-1----:R-:W-:Y:S02]  /*5a50*/  IMAD.MOV.U32 R15, RZ, RZ, R13 ;  /* 0x000000ffff0f7224 */ /* 0x002fe400078e000d */
[----:B------:R-:W-:-:S07]  /*5a60*/  IMAD.MOV.U32 R14, RZ, RZ, R12 ;  /* 0x000000ffff0e7224 */ /* 0x000fce00078e000c */
.L_x_665:
[----:B------:R-:W-:Y:S05]  /*5a70*/  BSYNC.RECONVERGENT B1 ;  /* 0x0000000000017941 */ /* 0x000fea0003800200 */
.L_x_662:
        /* <DEDUP_REMOVED lines=10> */
.L_x_668:
[----:B------:R-:W-:Y:S05]  /*5b20*/  BSYNC.RELIABLE B2 ;  /* 0x0000000000027941 */ /* 0x000fea0003800100 */
.L_x_667:
[----:B------:R1:W-:Y:S01]  /*5b30*/  STL.64 [R1+0x20], R18 ;  /* 0x0000201201007387 */ /* 0x0003e20000100a00 */
[----:B------:R-:W-:Y:S02]  /*5b40*/  IMAD.MOV.U32 R13, RZ, RZ, R19 ;  /* 0x000000ffff0d7224 */ /* 0x000fe400078e0013 */
[----:B------:R-:W-:Y:S02]  /*5b50*/  IMAD.MOV.U32 R12, RZ, RZ, R18 ;  /* 0x000000ffff0c7224 */ /* 0x000fe400078e0012 */
[----:B-1----:R-:W-:Y:S02]  /*5b60*/  IMAD.MOV.U32 R19, RZ, RZ, R11 ;  /* 0x000000ffff137224 */ /* 0x002fe400078e000b */
[----:B------:R-:W-:-:S07]  /*5b70*/  IMAD.MOV.U32 R18, RZ, RZ, R10 ;  /* 0x000000ffff127224 */ /* 0x000fce00078e000a */
.L_x_669:
[----:B------:R-:W-:Y:S05]  /*5b80*/  BSYNC.RECONVERGENT B1 ;  /* 0x0000000000017941 */ /* 0x000fea0003800200 */
.L_x_666:
        /* <DEDUP_REMOVED lines=10> */
.L_x_672:
[----:B------:R-:W-:Y:S05]  /*5c30*/  BSYNC.RELIABLE B2 ;  /* 0x0000000000027941 */ /* 0x000fea0003800100 */
.L_x_671:
[----:B------:R-:W-:Y:S01]  /*5c40*/  STL.64 [R1+0x28], R22 ;  /* 0x0000281601007387 */ /* 0x000fe20000100a00 */
[----:B------:R-:W-:Y:S02]  /*5c50*/  IMAD.MOV.U32 R29, RZ, RZ, R5 ;  /* 0x000000ffff1d7224 */ /* 0x000fe400078e0005 */
[----:B------:R-:W-:Y:S01]  /*5c60*/  IMAD.MOV.U32 R28, RZ, RZ, R4 ;  /* 0x000000ffff1c7224 */ /* 0x000fe200078e0004 */
[----:B------:R1:W-:Y:S02]  /*5c70*/  STL.64 [R1+0x30], R4 ;  /* 0x0000300401007387 */ /* 0x0003e40000100a00 */
[----:B-1----:R-:W-:Y:S01]  /*5c80*/  MOV R5, R23 ;  /* 0x0000001700057202 */ /* 0x002fe20000000f00 */
[----:B------:R-:W-:-:S07]  /*5c90*/  IMAD.MOV.U32 R4, RZ, RZ, R22 ;  /* 0x000000ffff047224 */ /* 0x000fce00078e0016 */
.L_x_673:
[----:B------:R-:W-:Y:S05]  /*5ca0*/  BSYNC.RECONVERGENT B1 ;  /* 0x0000000000017941 */ /* 0x000fea0003800200 */
.L_x_670:
        /* <DEDUP_REMOVED lines=10> */
.L_x_676:
[----:B------:R-:W-:Y:S05]  /*5d50*/  BSYNC.RELIABLE B2 ;  /* 0x0000000000027941 */ /* 0x000fea0003800100 */
.L_x_675:
[----:B------:R-:W-:Y:S01]  /*5d60*/  STL.64 [R1+0x38], R14 ;  /* 0x0000380e01007387 */ /* 0x000fe20000100a00 */
[----:B------:R-:W-:Y:S02]  /*5d70*/  IMAD.MOV.U32 R23, RZ, RZ, R9 ;  /* 0x000000ffff177224 */ /* 0x000fe400078e0009 */
[----:B------:R-:W-:Y:S01]  /*5d80*/  IMAD.MOV.U32 R22, RZ, RZ, R8 ;  /* 0x000000ffff167224 */ /* 0x000fe200078e0008 */
[----:B------:R1:W-:Y:S02]  /*5d90*/  STL.64 [R1+0x40], R8 ;  /* 0x0000400801007387 */ /* 0x0003e40000100a00 */
[----:B-1----:R-:W-:Y:S02]  /*5da0*/  IMAD.MOV.U32 R9, RZ, RZ, R15 ;  /* 0x000000ffff097224 */ /* 0x002fe400078e000f */
[----:B------:R-:W-:-:S07]  /*5db0*/  IMAD.MOV.U32 R8, RZ, RZ, R14 ;  /* 0x000000ffff087224 */ /* 0x000fce00078e000e */
.L_x_677:
[----:B------:R-:W-:Y:S05]  /*5dc0*/  BSYNC.RECONVERGENT B1 ;  /* 0x0000000000017941 */ /* 0x000fea0003800200 */
.L_x_674:
        /* <DEDUP_REMOVED lines=10> */
.L_x_680:
[----:B------:R-:W-:Y:S05]  /*5e70*/  BSYNC.RELIABLE B2 ;  /* 0x0000000000027941 */ /* 0x000fea0003800100 */
.L_x_679:
[--C-:B------:R-:W-:Y:S02]  /*5e80*/  IMAD.MOV.U32 R24, RZ, RZ, R18.reuse ;  /* 0x000000ffff187224 */ /* 0x100fe400078e0012 */
[--C-:B------:R-:W-:Y:S02]  /*5e90*/  IMAD.MOV.U32 R25, RZ, RZ, R19.reuse ;  /* 0x000000ffff197224 */ /* 0x100fe400078e0013 */
[----:B------:R-:W-:Y:S02]  /*5ea0*/  IMAD.MOV.U32 R17, RZ, RZ, R19 ;  /* 0x000000ffff117224 */ /* 0x000fe400078e0013 */
[----:B------:R-:W-:Y:S01]  /*5eb0*/  IMAD.MOV.U32 R16, RZ, RZ, R18 ;  /* 0x000000ffff107224 */ /* 0x000fe200078e0012 */
[----:B------:R1:W-:Y:S01]  /*5ec0*/  STL.128 [R1+0x10], R24 ;  /* 0x0000101801007387 */ /* 0x0003e20000100c00 */
[----:B------:R-:W-:Y:S02]  /*5ed0*/  IMAD.MOV.U32 R19, RZ, RZ, R27 ;  /* 0x000000ffff137224 */ /* 0x000fe400078e001b */
[----:B------:R-:W-:-:S07]  /*5ee0*/  IMAD.MOV.U32 R18, RZ, RZ, R26 ;  /* 0x000000ffff127224 */ /* 0x000fce00078e001a */
.L_x_681:
[----:B------:R-:W-:Y:S05]  /*5ef0*/  BSYNC.RECONVERGENT B1 ;  /* 0x0000000000017941 */ /* 0x000fea0003800200 */
.L_x_678:
        /* <DEDUP_REMOVED lines=10> */
.L_x_684:
[----:B------:R-:W-:Y:S05]  /*5fa0*/  BSYNC.RELIABLE B2 ;  /* 0x0000000000027941 */ /* 0x000fea0003800100 */
.L_x_683:
[----:B------:R3:W-:Y:S01]  /*5fb0*/  STL.64 [R1+0x28], R12 ;  /* 0x0000280c01007387 */ /* 0x0007e20000100a00 */
[----:B------:R-:W-:Y:S02]  /*5fc0*/  IMAD.MOV.U32 R7, RZ, RZ, R13 ;  /* 0x000000ffff077224 */ /* 0x000fe400078e000d */
[----:B------:R-:W-:Y:S02]  /*5fd0*/  IMAD.MOV.U32 R6, RZ, RZ, R12 ;  /* 0x000000ffff067224 */ /* 0x000fe400078e000c */
[----:B---3--:R-:W-:Y:S02]  /*5fe0*/  IMAD.MOV.U32 R13, RZ, RZ, R5 ;  /* 0x000000ffff0d7224 */ /* 0x008fe400078e0005 */
[----:B------:R-:W-:-:S07]  /*5ff0*/  IMAD.MOV.U32 R12, RZ, RZ, R4 ;  /* 0x000000ffff0c7224 */ /* 0x000fce00078e0004 */
.L_x_685:
[----:B------:R-:W-:Y:S05]  /*6000*/  BSYNC.RECONVERGENT B1 ;  /* 0x0000000000017941 */ /* 0x000fea0003800200 */
.L_x_682:
        /* <DEDUP_REMOVED lines=10> */
.L_x_688:
[----:B------:R-:W-:Y:S05]  /*60b0*/  BSYNC.RELIABLE B2 ;  /* 0x0000000000027941 */ /* 0x000fea0003800100 */
.L_x_687:
[----:B------:R-:W-:Y:S01]  /*60c0*/  STL [R1+0x34], R9 ;  /* 0x0000340901007387 */ /* 0x000fe20000100800 */
[----:B------:R-:W-:Y:S02]  /*60d0*/  IMAD.MOV.U32 R11, RZ, RZ, R29 ;  /* 0x000000ffff0b7224 */ /* 0x000fe400078e001d */
[----:B------:R-:W-:Y:S01]  /*60e0*/  IMAD.MOV.U32 R10, RZ, RZ, R28 ;  /* 0x000000ffff0a7224 */ /* 0x000fe200078e001c */
[----:B------:R3:W-:Y:S02]  /*60f0*/  STL.64 [R1+0x38], R28 ;  /* 0x0000381c01007387 */ /* 0x0007e40000100a00 */
[----:B---3--:R-:W-:Y:S01]  /*6100*/  IMAD.MOV.U32 R29, RZ, RZ, R9 ;  /* 0x000000ffff1d7224 */ /* 0x008fe200078e0009 */
[----:B------:R-:W-:-:S07]  /*6110*/  MOV R28, R8 ;  /* 0x00000008001c7202 */ /* 0x000fce0000000f00 */
.L_x_689:
[----:B------:R-:W-:Y:S05]  /*6120*/  BSYNC.RECONVERGENT B1 ;  /* 0x0000000000017941 */ /* 0x000fea0003800200 */
.L_x_686:
        /* <DEDUP_REMOVED lines=10> */
.L_x_692:
[----:B------:R-:W-:Y:S05]  /*61d0*/  BSYNC.RELIABLE B2 ;  /* 0x0000000000027941 */ /* 0x000fea0003800100 */
.L_x_691:
[----:B------:R3:W-:Y:S01]  /*61e0*/  STL.128 [R1+0x40], R20 ;  /* 0x0000401401007387 */ /* 0x0007e20000100c00 */
[----:B------:R-:W-:Y:S02]  /*61f0*/  IMAD.MOV.U32 R15, RZ, RZ, R23 ;  /* 0x000000ffff0f7224 */ /* 0x000fe400078e0017 */
[----:B------:R-:W-:Y:S02]  /*6200*/  IMAD.MOV.U32 R14, RZ, RZ, R22 ;  /* 0x000000ffff0e7224 */ /* 0x000fe400078e0016 */
[----:B---3--:R-:W-:Y:S02]  /*6210*/  IMAD.MOV.U32 R23, RZ, RZ, R21 ;  /* 0x000000ffff177224 */ /* 0x008fe400078e0015 */
[----:B------:R-:W-:-:S07]  /*6220*/  IMAD.MOV.U32 R22, RZ, RZ, R20 ;  /* 0x000000ffff167224 */ /* 0x000fce00078e0014 */
.L_x_693:
[----:B------:R-:W-:Y:S05]  /*6230*/  BSYNC.RECONVERGENT B1 ;  /* 0x0000000000017941 */ /* 0x000fea0003800200 */
.L_x_690:
        /* <DEDUP_REMOVED lines=10> */
.L_x_696:
[----:B------:R-:W-:Y:S05]  /*62e0*/  BSYNC.RELIABLE B2 ;  /* 0x0000000000027941 */ /* 0x000fea0003800100 */
.L_x_695:
[----:B------:R-:W-:Y:S01]  /*62f0*/  STL.64 [R1+0x18], R12 ;  /* 0x0000180c01007387 */ /* 0x000fe20000100a00 */
[----:B------:R-:W-:Y:S02]  /*6300*/  IMAD.MOV.U32 R5, RZ, RZ, R19 ;  /* 0x000000ffff057224 */ /* 0x000fe400078e0013 */
[----:B------:R-:W-:Y:S01]  /*6310*/  IMAD.MOV.U32 R4, RZ, RZ, R18 ;  /* 0x000000ffff047224 */ /* 0x000fe200078e0012 */
[----:B------:R3:W-:Y:S02]  /*6320*/  STL.64 [R1+0x20], R18 ;  /* 0x0000201201007387 */ /* 0x0007e40000100a00 */
[----:B---3--:R-:W-:Y:S02]  /*6330*/  IMAD.MOV.U32 R19, RZ, RZ, R13 ;  /* 0x000000ffff137224 */ /* 0x008fe400078e000d */
[----:B------:R-:W-:-:S07]  /*6340*/  IMAD.MOV.U32 R18, RZ, RZ, R12 ;  /* 0x000000ffff127224 */ /* 0x000fce00078e000c */
.L_x_697:
[----:B------:R-:W-:Y:S05]  /*6350*/  BSYNC.RECONVERGENT B1 ;  /* 0x0000000000017941 */ /* 0x000fea0003800200 */
.L_x_694:
        /* <DEDUP_REMOVED lines=10> */
.L_x_700:
[----:B------:R-:W-:Y:S05]  /*6400*/  BSYNC.RELIABLE B2 ;  /* 0x0000000000027941 */ /* 0x000fea0003800100 */
.L_x_699:
[----:B------:R-:W-:Y:S01]  /*6410*/  STL.64 [R1+0x28], R28 ;  /* 0x0000281c01007387 */ /* 0x000fe20000100a00 */
[----:B------:R-:W-:Y:S02]  /*6420*/  IMAD.MOV.U32 R9, RZ, RZ, R7 ;  /* 0x000000ffff097224 */ /* 0x000fe400078e0007 */
[----:B------:R-:W-:Y:S01]  /*6430*/  IMAD.MOV.U32 R8, RZ, RZ, R6 ;  /* 0x000000ffff087224 */ /* 0x000fe200078e0006 */
[----:B------:R3:W-:Y:S02]  /*6440*/  STL.64 [R1+0x30], R6 ;  /* 0x0000300601007387 */ /* 0x0007e40000100a00 */
[----:B---3--:R-:W-:Y:S02]  /*6450*/  IMAD.MOV.U32 R7, RZ, RZ, R29 ;  /* 0x000000ffff077224 */ /* 0x008fe400078e001d */
[----:B------:R-:W-:-:S07]  /*6460*/  IMAD.MOV.U32 R6, RZ, RZ, R28 ;  /* 0x000000ffff067224 */ /* 0x000fce00078e001c */
.L_x_701:
[----:B------:R-:W-:Y:S05]  /*6470*/  BSYNC.RECONVERGENT B1 ;  /* 0x0000000000017941 */ /* 0x000fea0003800200 */
.L_x_698:
        /* <DEDUP_REMOVED lines=9> */
.L_x_703:
[----:B------:R-:W-:Y:S05]  /*6510*/  BSYNC.RELIABLE B1 ;  /* 0x0000000000017941 */ /* 0x000fea0003800100 */
.L_x_702:
[----:B------:R-:W-:Y:S01]  /*6520*/  STL.64 [R1+0x38], R22 ;  /* 0x0000381601007387 */ /* 0x000fe20000100a00 */
[----:B------:R-:W-:Y:S02]  /*6530*/  IMAD.MOV.U32 R13, RZ, RZ, R11 ;  /* 0x000000ffff0d7224 */ /* 0x000fe400078e000b */
[----:B------:R-:W-:Y:S01]  /*6540*/  IMAD.MOV.U32 R12, RZ, RZ, R10 ;  /* 0x000000ffff0c7224 */ /* 0x000fe200078e000a */
[----:B------:R3:W-:Y:S02]  /*6550*/  STL.64 [R1+0x40], R10 ;  /* 0x0000400a01007387 */ /* 0x0007e40000100a00 */
[----:B---3--:R-:W-:Y:S02]  /*6560*/  IMAD.MOV.U32 R11, RZ, RZ, R23 ;  /* 0x000000ffff0b7224 */ /* 0x008fe400078e0017 */
[----:B------:R-:W-:-:S07]  /*6570*/  IMAD.MOV.U32 R10, RZ, RZ, R22 ;  /* 0x000000ffff0a7224 */ /* 0x000fce00078e0016 */
.L_x_593:
[----:B------:R-:W-:Y:S05]  /*6580*/  BSYNC.RECONVERGENT B0 ;  /* 0x0000000000007941 */ /* 0x000fea0003800200 */
.L_x_592:
[----:B------:R-:W-:Y:S05]  /*6590*/  WARPSYNC.ALL ;  /* 0x0000000000007948 */ /* 0x000fea0003800000 */
[----:B------:R-:W-:-:S05]  /*65a0*/  UMOV UR4, 0x2 ;  /* 0x0000000200047882 */ /* 0x000fca0000000000 */
.L_x_725:
[----:B------:R-:W5:Y:S01]  /*65b0*/  S2UR UR6, SR_CgaCtaId ;  /* 0x00000000000679c3 */ /* 0x000f620000008800 */
[----:B------:R-:W-:Y:S02]  /*65c0*/  UIADD3 UR5, UPT, UPT, -UR4, URZ, URZ ;  /* 0x000000ff04057290 */ /* 0x000fe4000fffe1ff */
[----:B0-----:R-:W-:-:S05]  /*65d0*/  IMAD.U32 R22, RZ, RZ, UR4 ;  /* 0x00000004ff167e24 */ /* 0x001fca000f8e00ff */
[----:B------:R-:W-:Y:S01]  /*65e0*/  BAR.SYNC.DEFER_BLOCKING 0x0 ;  /* 0x0000000000007b1d */ /* 0x000fe20000010000 */
[----:B------:R-:W-:Y:S01]  /*65f0*/  IMAD.U32 R23, RZ, RZ, UR4 ;  /* 0x00000004ff177e24 */ /* 0x000fe2000f8e00ff */
[----:B-1234-:R-:W-:-:S04]  /*6600*/  LOP3.LUT R20, R57, UR5, RZ, 0xc0, !PT ;  /* 0x0000000539147c12 */ /* 0x01efc8000f8ec0ff */
[----:B------:R-:W-:Y:S01]  /*6610*/  UMOV UR5, 0x400 ;  /* 0x0000040000057882 */ /* 0x000fe20000000000 */
[----:B------:R-:W-:Y:S01]  /*6620*/  BSSY.RECONVERGENT B0, `(.L_x_704) ;  /* 0x000002f000007945 */ /* 0x000fe20003800200 */
[----:B------:R-:W-:-:S05]  /*6630*/  IMAD.SHL.U32 R20, R20, 0x8, RZ ;  /* 0x0000000814147824 */ /* 0x000fca00078e00ff */
[----:B------:R-:W-:-:S04]  /*6640*/  VIMNMX R21, PT, PT, R20, UR7, PT ;  /* 0x0000000714157c48 */ /* 0x000fc8000bfe0100 */
[----:B------:R-:W-:Y:S01]  /*6650*/  LEA R22, R22, R21, 0x2 ;  /* 0x0000001516167211 */ /* 0x000fe200078e10ff */
[----:B-----5:R-:W-:-:S03]  /*6660*/  ULEA UR5, UR6, UR5, 0x18 ;  /* 0x0000000506057291 */ /* 0x020fc6000f8ec0ff */
[----:B------:R-:W-:Y:S01]  /*6670*/  VIMNMX R22, PT, PT, R22, UR7, PT ;  /* 0x0000000716167c48 */ /* 0x000fe2000bfe0100 */
[----:B------:R-:W-:-:S04]  /*6680*/  UIADD3 UR6, UPT, UPT, UR4, -0x1, URZ ;  /* 0xffffffff04067890 */ /* 0x000fc8000fffe0ff */
[--C-:B------:R-:W-:Y:S01]  /*6690*/  IMAD R23, R23, 0x4, R22.reuse ;  /* 0x0000000417177824 */ /* 0x100fe200078e0216 */
[C---:B------:R-:W-:Y:S02]  /*66a0*/  LEA R24, R57.reuse, UR5, 0x6 ;  /* 0x0000000539187c11 */ /* 0x040fe4000f8e30ff */
[----:B------:R-:W-:Y:S02]  /*66b0*/  LOP3.LUT R20, R57, UR6, RZ, 0xc0, !PT ;  /* 0x0000000639147c12 */ /* 0x000fe4000f8ec0ff */
[----:B------:R-:W-:Y:S01]  /*66c0*/  VIMNMX R23, PT, PT, R23, UR7, PT ;  /* 0x0000000717177c48 */ /* 0x000fe2000bfe0100 */
[----:B------:R0:W-:Y:S02]  /*66d0*/  STS.128 [R24], R16 ;  /* 0x0000001018007388 */ /* 0x0001e40000000c00 */
[----:B------:R-:W-:Y:S02]  /*66e0*/  IMAD.SHL.U32 R20, R20, 0x8, RZ ;  /* 0x0000000814147824 */ /* 0x000fe400078e00ff */
[----:B------:R1:W-:Y:S03]  /*66f0*/  STS.128 [R24+0x10], R4 ;  /* 0x0000100418007388 */ /* 0x0003e60000000c00 */
[----:B------:R-:W-:Y:S01]  /*6700*/  VIMNMX R25, PT, PT, R20, UR7, PT ;  /* 0x0000000714197c48 */ /* 0x000fe2000bfe0100 */
[----:B------:R-:W-:Y:S01]  /*6710*/  IMAD.IADD R20, R23, 0x1, -R22 ;  /* 0x0000000117147824 */ /* 0x000fe200078e0a16 */
[----:B------:R1:W-:Y:S04]  /*6720*/  STS.128 [R24+0x20], R8 ;  /* 0x0000200818007388 */ /* 0x0003e80000000c00 */
[C---:B------:R-:W-:Y:S01]  /*6730*/  ISETP.GE.AND P0, PT, R25.reuse, R20, PT ;  /* 0x000000141900720c */ /* 0x040fe20003f06270 */
[----:B------:R-:W-:Y:S01]  /*6740*/  IMAD.IADD R20, R25, 0x1, -R20 ;  /* 0x0000000119147824 */ /* 0x000fe200078e0a14 */
[----:B------:R1:W-:Y:S01]  /*6750*/  STS.128 [R24+0x30], R12 ;  /* 0x0000300c18007388 */ /* 0x0003e20000000c00 */
[----:B0-----:R-:W-:-:S03]  /*6760*/  VIADDMNMX R16, R22, -R21, R25, PT ;  /* 0x8000001516107246 */ /* 0x001fc60003800119 */
[----:B------:R-:W-:Y:S01]  /*6770*/  SEL R20, R20, RZ, P0 ;  /* 0x000000ff14147207 */ /* 0x000fe20000000000 */
[----:B------:R-:W-:Y:S03]  /*6780*/  BAR.SYNC.DEFER_BLOCKING 0x0 ;  /* 0x0000000000007b1d */ /* 0x000fe60000010000 */
[----:B------:R-:W-:-:S13]  /*6790*/  ISETP.GE.AND P0, PT, R20, R16, PT ;  /* 0x000000101400720c */ /* 0x000fda0003f06270 */
[----:B-1----:R-:W-:Y:S05]  /*67a0*/  @P0 BRA `(.L_x_705) ;  /* 0x0000000000580947 */ /* 0x002fea0003800000 */
[----:B------:R-:W-:-:S07]  /*67b0*/  IMAD.IADD R8, R25, 0x1, R22 ;  /* 0x0000000119087824 */ /* 0x000fce00078e0216 */
.L_x_708:
        /* <DEDUP_REMOVED lines=16> */
.L_x_707:
[----:B------:R-:W-:Y:S05]  /*68c0*/  BSYNC.RECONVERGENT B1 ;  /* 0x0000000000017941 */ /* 0x000fea0003800200 */
.L_x_706:
[----:B------:R-:W-:Y:S01]  /*68d0*/  @P0 VIADD R20, R9, 0x1 ;  /* 0x0000000109140836 */ /* 0x000fe20000000000 */
[----:B------:R-:W-:-:S04]  /*68e0*/  SEL R16, R16, R9, P0 ;  /* 0x0000000910107207 */ /* 0x000fc80000000000 */
[----:B------:R-:W-:-:S13]  /*68f0*/  ISETP.GE.AND P0, PT, R20, R16, PT ;  /* 0x000000101400720c */ /* 0x000fda0003f06270 */
[----:B------:R-:W-:Y:S05]  /*6900*/  @!P0 BRA `(.L_x_708) ;  /* 0xfffffffc00ac8947 */ /* 0x000fea000383ffff */
.L_x_705:
[----:B------:R-:W-:Y:S05]  /*6910*/  BSYNC.RECONVERGENT B0 ;  /* 0x0000000000007941 */ /* 0x000fea0003800200 */
.L_x_704:
        /* <DEDUP_REMOVED lines=16> */
.L_x_710:
[----:B------:R-:W-:Y:S05]  /*6a20*/  BSYNC.RECONVERGENT B0 ;  /* 0x0000000000007941 */ /* 0x000fea0003800200 */
.L_x_709:
        /* <DEDUP_REMOVED lines=20> */
.L_x_712:
[----:B------:R-:W-:Y:S05]  /*6b70*/  BSYNC.RECONVERGENT B0 ;  /* 0x0000000000007941 */ /* 0x000fea0003800200 */
.L_x_711:
        /* <DEDUP_REMOVED lines=20> */
.L_x_714:
[----:B------:R-:W-:Y:S05]  /*6cc0*/  BSYNC.RECONVERGENT B0 ;  /* 0x0000000000007941 */ /* 0x000fea0003800200 */
.L_x_713:
        /* <DEDUP_REMOVED lines=20> */
.L_x_716:
[----:B------:R-:W-:Y:S05]  /*6e10*/  BSYNC.RECONVERGENT B0 ;  /* 0x0000000000007941 */ /* 0x000fea0003800200 */
.L_x_715:
[----:B------:R-:W-:Y:S01]  /*6e20*/  @!P0 IADD3 R10, PT, PT, R8, RZ, RZ ;  /* 0x000000ff080a8210 */ /* 0x000fe20007ffe0ff */
[----:B------:R-:W-:Y:S01]  /*6e30*/  @P0 IMAD.MOV R11, RZ, RZ, R9 ;  /* 0x000000ffff0b0224 */ /* 0x000fe200078e0209 */
[----:B------:R-:W-:Y:S01]  /*6e40*/  BSSY.RECONVERGENT B0, `(.L_x_717) ;  /* 0x0000012000007945 */ /* 0x000fe20003800200 */
[----:B012---:R-:W-:Y:S02]  /*6e50*/  FSEL R6, R20, R14, P0 ;  /* 0x0000000e14067208 */ /* 0x007fe40000000000 */
[C---:B------:R-:W-:Y:S01]  /*6e60*/  ISETP.GE.AND P1, PT, R10.reuse, R23, PT ;  /* 0x000000170a00720c */ /* 0x040fe20003f26270 */
[C---:B------:R-:W-:Y:S01]  /*6e70*/  VIADD R12, R10.reuse, 0x1 ;  /* 0x000000010a0c7836 */ /* 0x040fe20000000000 */
[C---:B------:R-:W-:Y:S01]  /*6e80*/  @!P0 LEA R8, R11.reuse, UR5, 0x3 ;  /* 0x000000050b088c11 */ /* 0x040fe2000f8e18ff */
[----:B------:R-:W-:Y:S01]  /*6e90*/  VIADD R13, R11, 0x1 ;  /* 0x000000010b0d7836 */ /* 0x000fe20000000000 */
        /* <DEDUP_REMOVED lines=12> */
.L_x_718:
[----:B------:R-:W-:Y:S05]  /*6f60*/  BSYNC.RECONVERGENT B0 ;  /* 0x0000000000007941 */ /* 0x000fea0003800200 */
.L_x_717:
        /* <DEDUP_REMOVED lines=20> */
.L_x_720:
[----:B------:R-:W-:Y:S05]  /*70b0*/  BSYNC.RECONVERGENT B0 ;  /* 0x0000000000007941 */ /* 0x000fea0003800200 */
.L_x_719:
        /* <DEDUP_REMOVED lines=19> */
.L_x_722:
[----:B------:R-:W-:Y:S05]  /*71f0*/  BSYNC.RECONVERGENT B0 ;  /* 0x0000000000007941 */ /* 0x000fea0003800200 */
.L_x_721:
[----:B------:R-:W-:Y:S01]  /*7200*/  VIADD R26, R24, 0x1 ;  /* 0x00000001181a7836 */ /* 0x000fe20000000000 */
[----:B------:R-:W-:Y:S01]  /*7210*/  BSSY.RECONVERGENT B0, `(.L_x_723) ;  /* 0x0000012000007945 */ /* 0x000fe20003800200 */
[----:B------:R-:W-:Y:S01]  /*7220*/  @!P0 IMAD.MOV R26, RZ, RZ, R24 ;  /* 0x000000ffff1a8224 */ /* 0x000fe200078e0218 */
[----:B012---:R-:W-:Y:S01]  /*7230*/  FSEL R12, R20, R14, P0 ;  /* 0x0000000e140c7208 */ /* 0x007fe20000000000 */
        /* <DEDUP_REMOVED lines=15> */
.L_x_724:
[----:B------:R-:W-:Y:S05]  /*7330*/  BSYNC.RECONVERGENT B0 ;  /* 0x0000000000007941 */ /* 0x000fea0003800200 */
.L_x_723:
[----:B------:R-:W-:Y:S01]  /*7340*/  UISETP.GE.U32.AND UP0, UPT, UR4, 0x81, UPT ;  /* 0x000000810400788c */ /* 0x000fe2000bf06070 */
[----:B-12---:R-:W-:Y:S01]  /*7350*/  FSEL R14, R20, R14, P0 ;  /* 0x0000000e140e7208 */ /* 0x006fe20000000000 */
[----:B------:R-:W-:Y:S01]  /*7360*/  USHF.L.U32 UR5, UR4, 0x1, URZ ;  /* 0x0000000104057899 */ /* 0x000fe200080006ff */
[----:B------:R-:W-:-:S06]  /*7370*/  SEL R15, R21, R15, P0 ;  /* 0x0000000f150f7207 */ /* 0x000fcc0000000000 */
[----:B------:R-:W-:Y:S01]  /*7380*/  UMOV UR4, UR5 ;  /* 0x0000000500047c82 */ /* 0x000fe20008000000 */
[----:B------:R-:W-:Y:S05]  /*7390*/  BRA.U !UP0, `(.L_x_725) ;  /* 0xfffffff108847547 */ /* 0x000fea000b83ffff */
[----:B------:R-:W1:Y:S01]  /*73a0*/  S2R R20, SR_TID.X ;  /* 0x0000000000147919 */ /* 0x000e620000002100 */
[----:B------:R-:W2:Y:S02]  /*73b0*/  LDCU.U8 UR4, c[0x0][0x380] ;  /* 0x00007000ff0477ac */ /* 0x000ea40008000000 */
[----:B--2---:R-:W-:-:S04]  /*73c0*/  UPRMT UR4, UR4, 0x8880, URZ ;  /* 0x0000888004047896 */ /* 0x004fc800080000ff */
[----:B------:R-:W-:Y:S01]  /*73d0*/  UISETP.NE.AND UP0, UPT, UR4, URZ, UPT ;  /* 0x000000ff0400728c */ /* 0x000fe2000bf05270 */
[----:B-1----:R-:W-:-:S05]  /*73e0*/  IMAD.SHL.U32 R21, R20, 0x8, RZ ;  /* 0x0000000814157824 */ /* 0x002fca00078e00ff */
[----:B------:R-:W-:-:S04]  /*73f0*/  LOP3.LUT R21, R21, 0x1f00, RZ, 0xc0, !PT ;  /* 0x00001f0015157812 */ /* 0x000fc800078ec0ff */
[----:B------:R-:W-:-:S05]  /*7400*/  LOP3.LUT R20, R21, 0x1f, R20, 0xf8, !PT ;  /* 0x0000001f15147812 */ /* 0x000fca00078ef814 */
[C---:B------:R-:W-:Y:S02]  /*7410*/  VIADD R23, R20.reuse, 0x20 ;  /* 0x0000002014177836 */ /* 0x040fe40000000000 */
[C---:B------:R-:W-:Y:S02]  /*7420*/  VIADD R21, R20.reuse, 0x40 ;  /* 0x0000004014157836 */ /* 0x040fe40000000000 */
[C---:B------:R-:W-:Y:S02]  /*7430*/  VIADD R22, R20.reuse, 0x60 ;  /* 0x0000006014167836 */ /* 0x040fe40000000000 */
[C---:B0-----:R-:W-:Y:S02]  /*7440*/  VIADD R24, R20.reuse, 0x80 ;  /* 0x0000008014187836 */ /* 0x041fe40000000000 */
[----:B------:R-:W-:Y:S01]  /*7450*/  VIADD R25, R20, 0xa0 ;  /* 0x000000a014197836 */ /* 0x000fe20000000000 */
[----:B------:R-:W-:Y:S06]  /*7460*/  BAR.SYNC.DEFER_BLOCKING 0x0 ;  /* 0x0000000000007b1d */ /* 0x000fec0000010000 */
[----:B------:R-:W-:Y:S05]  /*7470*/  BRA.U !UP0, `(.L_x_726) ;  /* 0x0000000508087547 */ /* 0x000fea000b800000 */
[----:B------:R-:W0:Y:S01]  /*7480*/  S2UR UR5, SR_CgaCtaId ;  /* 0x00000000000579c3 */ /* 0x000e220000008800 */
[----:B------:R-:W-:Y:S01]  /*7490*/  ISETP.NE.AND P0, PT, R57, RZ, PT ;  /* 0x000000ff3900720c */ /* 0x000fe20003f05270 */
[----:B------:R-:W-:Y:S01]  /*74a0*/  UMOV UR4, 0x400 ;  /* 0x0000040000047882 */ /* 0x000fe20000000000 */
[----:B------:R1:W-:Y:S01]  /*74b0*/  STS.64 [R48], R16 ;  /* 0x0000001030007388 */ /* 0x0003e20000000a00 */
[----:B------:R-:W-:Y:S01]  /*74c0*/  IMAD.U32 R26, RZ, RZ, UR7 ;  /* 0x00000007ff1a7e24 */ /* 0x000fe2000f8e00ff */
[----:B------:R-:W2:Y:S02]  /*74d0*/  LDCU.128 UR12, c[0x0][0x3a0] ;  /* 0x00007400ff0c77ac */ /* 0x000ea40008000c00 */
[----:B------:R-:W-:Y:S04]  /*74e0*/  STS.64 [R47+0x8], R18 ;  /* 0x000008122f007388 */ /* 0x000fe80000000a00 */
[----:B------:R-:W-:Y:S04]  /*74f0*/  STS.64 [R46+0x10], R4 ;  /* 0x000010042e007388 */ /* 0x000fe80000000a00 */
[----:B------:R-:W-:Y:S04]  /*7500*/  STS.64 [R45+0x18], R6 ;  /* 0x000018062d007388 */ /* 0x000fe80000000a00 */
[----:B------:R-:W-:Y:S04]  /*7510*/  STS.64 [R44+0x20], R8 ;  /* 0x000020082c007388 */ /* 0x000fe80000000a00 */
[----:B------:R-:W-:Y:S01]  /*7520*/  STS.64 [R3+0x28], R10 ;  /* 0x0000280a03007388 */ /* 0x000fe20000000a00 */
[----:B0-----:R-:W-:-:S03]  /*7530*/  ULEA UR4, UR5, UR4, 0x18 ;  /* 0x0000000405047291 */ /* 0x001fc6000f8ec0ff */
[----:B------:R-:W-:Y:S04]  /*7540*/  STS.64 [R0+0x30], R12 ;  /* 0x0000300c00007388 */ /* 0x000fe80000000a00 */
[----:B------:R0:W-:Y:S01]  /*7550*/  STS.64 [R2+0x38], R14 ;  /* 0x0000380e02007388 */ /* 0x0001e20000000a00 */
[----:B------:R-:W-:-:S03]  /*7560*/  NOP ;  /* 0x0000000000007918 */ /* 0x000fc60000000000 */
[----:B------:R-:W-:Y:S04]  /*7570*/  LDS.64 R56, [R56] ;  /* 0x0000000038387984 */ /* 0x000fe80000000a00 */
[----:B------:R-:W-:Y:S04]  /*7580*/  LDS.64 R4, [R55+0x100] ;  /* 0x0001000037047984 */ /* 0x000fe80000000a00 */
        /* <DEDUP_REMOVED lines=8> */
[----:B-1----:R-:W0:Y:S01]  /*7610*/  S2R R16, SR_TID.X ;  /* 0x0000000000107919 */ /* 0x002e220000002100 */
[----:B------:R-:W1:Y:S01]  /*7620*/  S2R R17, SR_CTAID.X ;  /* 0x0000000000117919 */ /* 0x000e620000002500 */
[----:B------:R-:W3:Y:S01]  /*7630*/  LDS R0, [UR4+0x4200] ;  /* 0x00420004ff007984 */ /* 0x000ee20008000800 */
[C---:B0-----:R-:W-:Y:S01]  /*7640*/  LOP3.LUT R14, R16.reuse, 0x1f, RZ, 0xc0, !PT ;  /* 0x0000001f100e7812 */ /* 0x041fe200078ec0ff */
[----:B------:R-:W-:-:S04]  /*7650*/  IMAD.SHL.U32 R16, R16, 0x8, RZ ;  /* 0x0000000810107824 */ /* 0x000fc800078e00ff */
[----:B-1----:R-:W-:Y:S01]  /*7660*/  IMAD R14, R17, 0x800, R14 ;  /* 0x00000800110e7824 */ /* 0x002fe200078e020e */
[----:B------:R-:W-:-:S04]  /*7670*/  LOP3.LUT R15, R16, 0x1f00, RZ, 0xc0, !PT ;  /* 0x00001f00100f7812 */ /* 0x000fc800078ec0ff */
[----:B------:R-:W-:-:S05]  /*7680*/  IADD3 R14, P0, PT, R15, R14, RZ ;  /* 0x0000000e0f0e7210 */ /* 0x000fca0007f1e0ff */
[----:B------:R-:W-:Y:S02]  /*7690*/  IMAD.X R17, RZ, RZ, RZ, P0 ;  /* 0x000000ffff117224 */ /* 0x000fe400000e06ff */
[----:B------:R-:W-:-:S03]  /*76a0*/  IMAD.SHL.U32 R16, R14, 0x4, RZ ;  /* 0x000000040e107824 */ /* 0x000fc600078e00ff */
[----:B------:R-:W-:Y:S02]  /*76b0*/  SHF.L.U64.HI R17, R14, 0x2, R17 ;  /* 0x000000020e117819 */ /* 0x000fe40000010211 */
[----:B--2---:R-:W-:Y:S02]  /*76c0*/  IADD3 R14, P4, PT, R16, UR12, RZ ;  /* 0x0000000c100e7c10 */ /* 0x004fe4000ff9e0ff */
[-C--:B---3--:R-:W-:Y:S02]  /*76d0*/  ISETP.GE.AND P0, PT, R20, R0.reuse, PT ;  /* 0x000000001400720c */ /* 0x088fe40003f06270 */
[-C--:B------:R-:W-:Y:S02]  /*76e0*/  ISETP.GE.AND P1, PT, R23, R0.reuse, PT ;  /* 0x000000001700720c */ /* 0x080fe40003f26270 */
[----:B------:R-:W-:Y:S02]  /*76f0*/  IADD3 R16, P5, PT, R16, UR14, RZ ;  /* 0x0000000e10107c10 */ /* 0x000fe4000ffbe0ff */
[----:B------:R-:W-:-:S02]  /*7700*/  ISETP.GE.AND P2, PT, R21, R0, PT ;  /* 0x000000001500720c */ /* 0x000fc40003f46270 */
[-C--:B------:R-:W-:Y:S02]  /*7710*/  ISETP.GE.AND P3, PT, R22, R0.reuse, PT ;  /* 0x000000001600720c */ /* 0x080fe40003f66270 */
        /* <DEDUP_REMOVED lines=24> */
.L_x_726:
[----:B------:R-:W0:Y:S01]  /*78a0*/  S2UR UR5, SR_CgaCtaId ;  /* 0x00000000000579c3 */ /* 0x000e220000008800 */
[----:B------:R-:W-:Y:S01]  /*78b0*/  ISETP.NE.AND P0, PT, R57, RZ, PT ;  /* 0x000000ff3900720c */ /* 0x000fe20003f05270 */
[----:B------:R-:W-:Y:S01]  /*78c0*/  UMOV UR4, 0x400 ;  /* 0x0000040000047882 */ /* 0x000fe20000000000 */
[----:B------:R-:W-:Y:S01]  /*78d0*/  STS.64 [R48], R16 ;  /* 0x0000001030007388 */ /* 0x000fe20000000a00 */
[----:B------:R-:W-:-:S03]  /*78e0*/  IMAD.U32 R26, RZ, RZ, UR7 ;  /* 0x00000007ff1a7e24 */ /* 0x000fc6000f8e00ff */
        /* <DEDUP_REMOVED lines=19> */
[----:B0-----:R-:W0:Y:S01]  /*7a20*/  S2R R15, SR_CTAID.X ;  /* 0x00000000000f7919 */ /* 0x001e220000002500 */
[----:B------:R-:W1:Y:S01]  /*7a30*/  LDS R0, [UR4+0x4200] ;  /* 0x00420004ff007984 */ /* 0x000e620008000800 */
[----:B------:R-:W2:Y:S01]  /*7a40*/  LDCU.64 UR4, c[0x0][0x3c0] ;  /* 0x00007800ff0477ac */ /* 0x000ea20008000a00 */
[----:B0-----:R-:W-:-:S05]  /*7a50*/  LEA R15, P0, R15, R20, 0xb ;  /* 0x000000140f0f7211 */ /* 0x001fca00078058ff */
[----:B------:R-:W-:Y:S01]  /*7a60*/  IMAD.X R16, RZ, RZ, RZ, P0 ;  /* 0x000000ffff107224 */ /* 0x000fe200000e06ff */
[----:B--2---:R-:W-:-:S04]  /*7a70*/  LEA R14, P0, R15, UR4, 0x3 ;  /* 0x000000040f0e7c11 */ /* 0x004fc8000f8018ff */
[----:B------:R-:W-:Y:S02]  /*7a80*/  LEA.HI.X R15, R15, UR5, R16, 0x3, P0 ;  /* 0x000000050f0f7c11 */ /* 0x000fe400080f1c10 */
[-C--:B-1----:R-:W-:Y:S02]  /*7a90*/  ISETP.GE.AND P6, PT, R20, R0.reuse, PT ;  /* 0x000000001400720c */ /* 0x082fe40003fc6270 */
[-C--:B------:R-:W-:Y:S02]  /*7aa0*/  ISETP.GE.AND P5, PT, R23, R0.reuse, PT ;  /* 0x000000001700720c */ /* 0x080fe40003fa6270 */
[-C--:B------:R-:W-:Y:S02]  /*7ab0*/  ISETP.GE.AND P4, PT, R21, R0.reuse, PT ;  /* 0x000000001500720c */ /* 0x080fe40003f86270 */
        /* <DEDUP_REMOVED lines=23> */
.L_x_727:
        /* <DEDUP_REMOVED lines=13> */
.L_x_818:


//--------------------- .text._ZN3cub18CUB_300001_SM_10006detail9transform16transform_kernelINS2_10policy_hubILb0EN4cuda3std3__45tupleIJN6thrust24THRUST_300001_SM_1000_NS10device_ptrIfEEEEEE10policy1000ElNS7_6negateIfEESC_JPfEEEvT0_iT1_T2_DpNS2_10kernel_argIT3_EE --------------------------
	.section	.text._ZN3cub18CUB_300001_SM_10006detail9transform16transform_kernelINS2_10policy_hubILb0EN4cuda3std3__45tupleIJN6thrust24THRUST_300001_SM_1000_NS10device_ptrIfEEEEEE10policy1000ElNS7_6negateIfEESC_JPfEEEvT0_iT1_T2_DpNS2_10kernel_argIT3_EE,"ax",@progbits
	.align	128
        .global         _ZN3cub18CUB_300001_SM_10006detail9transform16transform_kernelINS2_10policy_hubILb0EN4cuda3std3__45tupleIJN6thrust24THRUST_300001_SM_1000_NS10device_ptrIfEEEEEE10policy1000ElNS7_6negateIfEESC_JPfEEEvT0_iT1_T2_DpNS2_10kernel_argIT3_EE
        .type           _ZN3cub18CUB_300001_SM_10006detail9transform16transform_kernelINS2_10policy_hubILb0EN4cuda3std3__45tupleIJN6thrust24THRUST_300001_SM_1000_NS10device_ptrIfEEEEEE10policy1000ElNS7_6negateIfEESC_JPfEEEvT0_iT1_T2_DpNS2_10kernel_argIT3_EE,@function
        .size           _ZN3cub18CUB_300001_SM_10006detail9transform16transform_kernelINS2_10policy_hubILb0EN4cuda3std3__45tupleIJN6thrust24THRUST_300001_SM_1000_NS10device_ptrIfEEEEEE10policy1000ElNS7_6negateIfEESC_JPfEEEvT0_iT1_T2_DpNS2_10kernel_argIT3_EE,(.L_x_810 - _ZN3cub18CUB_300001_SM_10006detail9transform16transform_kernelINS2_10policy_hubILb0EN4cuda3std3__45tupleIJN6thrust24THRUST_300001_SM_1000_NS10device_ptrIfEEEEEE10policy1000ElNS7_6negateIfEESC_JPfEEEvT0_iT1_T2_DpNS2_10kernel_argIT3_EE)
        .other          _ZN3cub18CUB_300001_SM_10006detail9transform16transform_kernelINS2_10policy_hubILb0EN4cuda3std3__45tupleIJN6thrust24THRUST_300001_SM_1000_NS10device_ptrIfEEEEEE10policy1000ElNS7_6negateIfEESC_JPfEEEvT0_iT1_T2_DpNS2_10kernel_argIT3_EE,@"STO_CUDA_ENTRY STV_DEFAULT"
_ZN3cub18CUB_300001_SM_10006detail9transform16transform_kernelINS2_10policy_hubILb0EN4cuda3std3__45tupleIJN6thrust24THRUST_300001_SM_1000_NS10device_ptrIfEEEEEE10policy1000ElNS7_6negateIfEESC_JPfEEEvT0_iT1_T2_DpNS2_10kernel_argIT3_EE:
.text._ZN3cub18CUB_300001_SM_10006detail9transform16transform_kernelINS2_10policy_hubILb0EN4cuda3std3__45tupleIJN6thrust24THRUST_300001_SM_1000_NS10device_ptrIfEEEEEE10policy1000ElNS7_6negateIfEESC_JPfEEEvT0_iT1_T2_DpNS2_10kernel_argIT3_EE:
[----:B------:R-:W-:Y:S01]  /*0000*/  LDC R1, c[0x0][0x37c] ;  /* 0x0000df00ff017b82 */ /* 0x000fe20000000800 */
[----:B------:R-:W1:Y:S07]  /*0010*/  LDCU UR18, c[0x0][0x388] ;  /* 0x00007100ff1277ac */ /* 0x000e6e0008000800 */
[----:B------:R-:W2:Y:S01]  /*0020*/  S2UR UR5, SR_CTAID.X ;  /* 0x00000000000579c3 */ /* 0x000ea20000002500 */
[----:B------:R-:W3:Y:S01]  /*0030*/  LDCU UR6, c[0x0][0x370] ;  /* 0x00006e00ff0677ac */ /* 0x000ee20008000800 */
[----:B------:R-:W4:Y:S06]  /*0040*/  LDCU.64 UR16, c[0x0][0x358] ;  /* 0x00006b00ff1077ac */ /* 0x000f2c0008000a00 */
[----:B------:R-:W5:Y:S01]  /*0050*/  LDC.64 R2, c[0x0][0x380] ;  /* 0x0000e000ff027b82 */ /* 0x000f620000000a00 */
[----:B-1----:R-:W-:-:S04]  /*0060*/  USHF.L.U32 UR13, UR18, 0x7, URZ ;  /* 0x00000007120d7899 */ /* 0x002fc800080006ff */
[----:B------:R-:W-:Y:S02]  /*0070*/  USHF.R.S32.HI UR7, URZ, 0x1f, UR13 ;  /* 0x0000001fff077899 */ /* 0x000fe4000801140d */
[----:B--2---:R-:W-:Y:S02]  /*0080*/  UIMAD.WIDE.U32 UR14, UR13, UR5, URZ ;  /* 0x000000050d0e72a5 */ /* 0x004fe4000f8e00ff */
[----:B------:R-:W-:Y:S02]  /*0090*/  UIMAD UR12, UR7, UR5, URZ ;  /* 0x00000005070c72a4 */ /* 0x000fe4000f8e02ff */
[----:B------:R-:W-:Y:S02]  /*00a0*/  UIADD3 UR4, UPT, UPT, UR5, 0x2, URZ ;  /* 0x0000000205047890 */ /* 0x000fe4000fffe0ff */
[----:B------:R-:W-:Y:S02]  /*00b0*/  UIADD3 UR12, UPT, UPT, UR15, UR12, URZ ;  /* 0x0000000c0f0c7290 */ /* 0x000fe4000fffe0ff */
[----:B---3--:R-:W-:Y:S01]  /*00c0*/  UISETP.GE.U32.AND UP0, UPT, UR4, UR6, UPT ;  /* 0x000000060400728c */ /* 0x008fe2000bf06070 */
[----:B-----5:R-:W-:-:S03]  /*00d0*/  IADD3 R0, P0, PT, R2, -UR14, RZ ;  /* 0x8000000e02007c10 */ /* 0x020fc6000ff1e0ff */
[----:B------:R-:W-:Y:S01]  /*00e0*/  UISETP.EQ.OR UP0, UPT, UR5, URZ, UP0 ;  /* 0x000000ff0500728c */ /* 0x000fe20008702670 */
[----:B------:R-:W-:Y:S02]  /*00f0*/  IADD3.X R2, PT, PT, R3, ~UR12, RZ, P0, !PT ;  /* 0x8000000c03027c10 */ /* 0x000fe400087fe4ff */
[----:B------:R-:W-:-:S04]  /*0100*/  ISETP.LT.U32.AND P0, PT, R0, UR13, PT ;  /* 0x0000000d00007c0c */ /* 0x000fc8000bf01070 */
[----:B------:R-:W-:-:S04]  /*0110*/  ISETP.LT.AND.EX P0, PT, R2, UR7, PT, P0 ;  /* 0x0000000702007c0c */ /* 0x000fc8000bf01300 */
[----:B------:R-:W-:Y:S01]  /*0120*/  SEL R0, R0, UR13, P0 ;  /* 0x0000000d00007c07 */ /* 0x000fe20008000000 */
[----:B----4-:R-:W-:Y:S08]  /*0130*/  BRA.U UP0, `(.L_x_728) ;  /* 0x0000000100b07547 */ /* 0x010ff0000b800000 */
[----:B------:R-:W1:Y:S01]  /*0140*/  S2R R2, SR_TID.X ;  /* 0x0000000000027919 */ /* 0x000e620000002100 */
[----:B------:R-:W-:Y:S01]  /*0150*/  ELECT P0, URZ, PT ;  /* 0x0000000000ff782f */ /* 0x000fe20003800000 */
[----:B------:R-:W-:Y:S03]  /*0160*/  BSSY.RECONVERGENT B0, `(.L_x_729) ;  /* 0x0000021000007945 */ /* 0x000fe60003800200 */
[----:B-1----:R-:W-:-:S13]  /*0170*/  ISETP.GT.U32.OR P0, PT, R2, 0x1f, !P0 ;  /* 0x0000001f0200780c */ /* 0x002fda0004704470 */
[----:B------:R-:W-:Y:S05]  /*0180*/  @P0 BRA `(.L_x_730) ;  /* 0x0000000000780947 */ /* 0x000fea0003800000 */
[----:B------:R-:W1:Y:S01]  /*0190*/  S2UR UR10, SR_CgaCtaId ;  /* 0x00000000000a79c3 */ /* 0x000e620000008800 */
[----:B------:R-:W2:Y:S01]  /*01a0*/  LDCU UR9, c[0x0][0x3a0] ;  /* 0x00007400ff0977ac */ /* 0x000ea20008000800 */
[----:B------:R-:W-:Y:S01]  /*01b0*/  UMOV UR8, 0x400 ;  /* 0x0000040000087882 */ /* 0x000fe20000000000 */
[----:B------:R-:W-:Y:S01]  /*01c0*/  UMOV UR4, 0x1 ;  /* 0x0000000100047882 */ /* 0x000fe20000000000 */
[----:B------:R-:W3:Y:S01]  /*01d0*/  LDCU.64 UR6, c[0x0][0x398] ;  /* 0x00007300ff0677ac */ /* 0x000ee20008000a00 */
[----:B------:R-:W-:-:S04]  /*01e0*/  UIADD3 UR4, UPT, UPT, -UR4, 0x100000, URZ ;  /* 0x0010000004047890 */ /* 0x000fc8000fffe1ff */
[----:B------:R-:W-:Y:S02]  /*01f0*/  USHF.L.U32 UR5, UR4, 0xb, URZ ;  /* 0x0000000b04057899 */ /* 0x000fe400080006ff */
[----:B------:R-:W-:Y:S02]  /*0200*/  USHF.L.U32 UR4, UR4, 0x1, URZ ;  /* 0x0000000104047899 */ /* 0x000fe400080006ff */
[----:B--2---:R-:W-:-:S04]  /*0210*/  ULEA UR9, UR18, UR9, 0x9 ;  /* 0x0000000912097291 */ /* 0x004fc8000f8e48ff */
[----:B------:R-:W-:Y:S02]  /*0220*/  UIADD3 UR9, UPT, UPT, UR9, 0xf, URZ ;  /* 0x0000000f09097890 */ /* 0x000fe4000fffe0ff */
[----:B-1----:R-:W-:Y:S02]  /*0230*/  ULEA UR11, UR10, UR8, 0x18 ;  /* 0x000000080a0b7291 */ /* 0x002fe4000f8ec0ff */
[----:B------:R-:W-:Y:S02]  /*0240*/  UIADD3 UR8, UPT, UPT, UR8, 0x80, URZ ;  /* 0x0000008008087890 */ /* 0x000fe4000fffe0ff */
[----:B------:R-:W-:Y:S02]  /*0250*/  ULOP3.LUT UR9, UR9, 0xfffffff0, URZ, 0xc0, !UPT ;  /* 0xfffffff009097892 */ /* 0x000fe4000f8ec0ff */
[----:B------:R-:W-:Y:S02]  /*0260*/  ULEA UR10, UR10, UR8, 0x18 ;  /* 0x000000080a0a7291 */ /* 0x000fe4000f8ec0ff */
[----:B---3--:R-:W-:-:S02]  /*0270*/  ULEA UR6, UP0, UR14, UR6, 0x2 ;  /* 0x000000060e067291 */ /* 0x008fc4000f8010ff */
[----:B------:R-:W-:Y:S02]  /*0280*/  USHF.R.U32.HI UR8, URZ, 0x4, UR9 ;  /* 0x00000004ff087899 */ /* 0x000fe40008011609 */
[----:B------:R-:W-:Y:S01]  /*0290*/  IMAD.U32 R2, RZ, RZ, UR9 ;  /* 0x00000009ff027e24 */ /* 0x000fe2000f8e00ff */
[----:B------:R-:W1:Y:S02]  /*02a0*/  FENCE.VIEW.ASYNC.S ;  /* 0x00000000000073c6 */ /* 0x000e640000000000 */
[----:B-1----:R1:W2:Y:S02]  /*02b0*/  SYNCS.EXCH.64 URZ, [UR11], UR4 ;  /* 0x000000040bff75b2 */ /* 0x0022a40008000100 */
[----:B------:R-:W-:Y:S01]  /*02c0*/  @!PT LDS RZ, [RZ] ;  /* 0x00000000fffff984 */ /* 0x000fe20000000800 */
[----:B------:R-:W-:Y:S01]  /*02d0*/  @!PT LDS RZ, [RZ] ;  /* 0x00000000fffff984 */ /* 0x000fe20000000800 */
[----:B------:R-:W-:Y:S01]  /*02e0*/  @!PT LDS RZ, [RZ] ;  /* 0x00000000fffff984 */ /* 0x000fe20000000800 */
[----:B------:R-:W-:Y:S01]  /*02f0*/  @!PT LDS RZ, [RZ] ;  /* 0x00000000fffff984 */ /* 0x000fe20000000800 */
[----:B--2---:R2:W-:Y:S06]  /*0300*/  MEMBAR.ALL.CTA ;  /* 0x0000000000007992 */ /* 0x0045ec0000008000 */
[----:B--2---:R-:W2:Y:S01]  /*0310*/  FENCE.VIEW.ASYNC.S ;  /* 0x00000000000073c6 */ /* 0x004ea20000000000 */
[----:B------:R-:W-:-:S02]  /*0320*/  ULEA.HI.X UR7, UR14, UR7, UR12, 0x2, UP0 ;  /* 0x000000070e077291 */ /* 0x000fc400080f140c */
[----:B------:R-:W-:-:S09]  /*0330*/  UPRMT UR8, UR8, 0x5410, URZ ;  /* 0x0000541008087896 */ /* 0x000fd200080000ff */
[----:B--2---:R1:W-:Y:S01]  /*0340*/  UBLKCP.S.G [UR10], [UR6], UR8 ;  /* 0x0000000a060073ba */ /* 0x0043e20008000208 */
[----:B------:R1:W-:Y:S01]  /*0350*/  SYNCS.ARRIVE.TRANS64 RZ, [UR11], R2 ;  /* 0x00000002ffff79a7 */ /* 0x0003e2000800000b */
[----:B------:R-:W-:Y:S01]  /*0360*/  NOP ;  /* 0x0000000000007918 */ /* 0x000fe20000000000 */
.L_x_730:
[----:B-1----:R-:W-:Y:S05]  /*0370*/  BSYNC.RECONVERGENT B0 ;  /* 0x0000000000007941 */ /* 0x002fea0003800200 */
.L_x_729:
[----:B------:R-:W1:Y:S08]  /*0380*/  S2UR UR5, SR_CgaCtaId ;  /* 0x00000000000579c3 */ /* 0x000e700000008800 */
[----:B------:R-:W-:Y:S01]  /*0390*/  BAR.SYNC.DEFER_BLOCKING 0x0 ;  /* 0x0000000000007b1d */ /* 0x000fe20000010000 */
[----:B------:R-:W-:-:S05]  /*03a0*/  SHF.L.U32 R2, RZ, 0x1f, RZ ;  /* 0x0000001fff027819 */ /* 0x000fca00000006ff */
[----:B------:R-:W-:Y:S02]  /*03b0*/  UMOV UR4, 0x400 ;  /* 0x0000040000047882 */ /* 0x000fe40000000000 */
[----:B-1----:R-:W-:-:S12]  /*03c0*/  ULEA UR4, UR5, UR4, 0x18 ;  /* 0x0000000405047291 */ /* 0x002fd8000f8ec0ff */
.L_x_731:
[----:B------:R-:W1:Y:S02]  /*03d0*/  SYNCS.PHASECHK.TRANS64.TRYWAIT P0, [UR4], R2 ;  /* 0x00000002ff0075a7 */ /* 0x000e640008001104 */
[----:B-1----:R-:W-:Y:S05]  /*03e0*/  @!P0 BRA `(.L_x_731) ;  /* 0xfffffffc00f88947 */ /* 0x002fea000383ffff */
[----:B------:R-:W-:Y:S05]  /*03f0*/  BRA `(.L_x_732) ;  /* 0x0000000800b87947 */ /* 0x000fea0003800000 */
.L_x_728:
[----:B------:R-:W1:Y:S01]  /*0400*/  S2R R3, SR_TID.Y ;  /* 0x0000000000037919 */ /* 0x000e620000002200 */
[----:B------:R-:W2:Y:S01]  /*0410*/  LDCU UR10, c[0x0][0x360] ;  /* 0x00006c00ff0a77ac */ /* 0x000ea20008000800 */
[----:B------:R-:W-:Y:S01]  /*0420*/  IMAD.SHL.U32 R2, R0, 0x4, RZ ;  /* 0x0000000400027824 */ /* 0x000fe200078e00ff */
[----:B------:R-:W-:Y:S01]  /*0430*/  BSSY.RECONVERGENT B0, `(.L_x_733) ;  /* 0x00000a7000007945 */ /* 0x000fe20003800200 */
[----:B------:R-:W1:Y:S01]  /*0440*/  S2R R4, SR_TID.Z ;  /* 0x0000000000047919 */ /* 0x000e620000002300 */
[----:B------:R-:W1:Y:S01]  /*0450*/  LDCU UR11, c[0x0][0x364] ;  /* 0x00006c80ff0b77ac */ /* 0x000e620008000800 */
[----:B------:R-:W3:Y:S01]  /*0460*/  LDC R5, c[0x0][0x368] ;  /* 0x0000da00ff057b82 */ /* 0x000ee20000000800 */
[----:B------:R-:W-:Y:S01]  /*0470*/  SHF.R.S32.HI R7, RZ, 0x1f, R2 ;  /* 0x0000001fff077819 */ /* 0x000fe20000011402 */
[----:B------:R-:W2:Y:S03]  /*0480*/  S2R R6, SR_TID.X ;  /* 0x0000000000067919 */ /* 0x000ea60000002100 */
[----:B------:R-:W-:Y:S01]  /*0490*/  SHF.R.U64 R2, R2, 0x2, R7 ;  /* 0x0000000202027819 */ /* 0x000fe20000001207 */
[----:B-1----:R-:W-:-:S04]  /*04a0*/  IMAD R3, R4, UR11, R3 ;  /* 0x0000000b04037c24 */ /* 0x002fc8000f8e0203 */
[----:B--2---:R-:W-:Y:S01]  /*04b0*/  IMAD R27, R3, UR10, R6 ;  /* 0x0000000a031b7c24 */ /* 0x004fe2000f8e0206 */
[----:B------:R-:W-:-:S04]  /*04c0*/  SHF.R.U32.HI R3, RZ, 0x2, R7 ;  /* 0x00000002ff037819 */ /* 0x000fc80000011607 */
[----:B------:R-:W-:-:S04]  /*04d0*/  ISETP.GT.U32.AND P0, PT, R2, R27, PT ;  /* 0x0000001b0200720c */ /* 0x000fc80003f04070 */
[----:B------:R-:W-:-:S13]  /*04e0*/  ISETP.GT.U32.AND.EX P0, PT, R3, RZ, PT, P0 ;  /* 0x000000ff0300720c */ /* 0x000fda0003f04100 */
[----:B---3--:R-:W-:Y:S05]  /*04f0*/  @!P0 BRA `(.L_x_734) ;  /* 0x0000000800688947 */ /* 0x008fea0003800000 */
[----:B------:R-:W-:Y:S01]  /*0500*/  UIMAD UR4, UR10, UR11, URZ ;  /* 0x0000000b0a0472a4 */ /* 0x000fe2000f8e02ff */
[----:B------:R-:W-:Y:S01]  /*0510*/  IMAD.MOV.U32 R8, RZ, RZ, -0x1 ;  /* 0xffffffffff087424 */ /* 0x000fe200078e00ff */
[----:B------:R-:W-:Y:S04]  /*0520*/  BSSY.RECONVERGENT B1, `(.L_x_735) ;  /* 0x0000025000017945 */ /* 0x000fe80003800200 */
[----:B------:R-:W-:-:S04]  /*0530*/  IMAD R4, R5, UR4, RZ ;  /* 0x0000000405047c24 */ /* 0x000fc8000f8e02ff */
[----:B------:R-:W-:-:S05]  /*0540*/  IMAD.IADD R13, R4, 0x1, R27 ;  /* 0x00000001040d7824 */ /* 0x000fca00078e021b */
[CC--:B------:R-:W-:Y:S02]  /*0550*/  ISETP.GT.U32.AND P1, PT, R2.reuse, R13.reuse, PT ;  /* 0x0000000d0200720c */ /* 0x0c0fe40003f24070 */
[CC--:B------:R-:W-:Y:S02]  /*0560*/  ISETP.GT.U32.AND P0, PT, R2.reuse, R13.reuse, PT ;  /* 0x0000000d0200720c */ /* 0x0c0fe40003f04070 */
[C---:B------:R-:W-:Y:S02]  /*0570*/  ISETP.GT.U32.AND.EX P1, PT, R3.reuse, RZ, PT, P1 ;  /* 0x000000ff0300720c */ /* 0x040fe40003f24110 */
[----:B------:R-:W-:Y:S02]  /*0580*/  ISETP.GT.U32.AND.EX P0, PT, R3, RZ, PT, P0 ;  /* 0x000000ff0300720c */ /* 0x000fe40003f04100 */
[----:B------:R-:W-:Y:S02]  /*0590*/  SEL R6, R2, R13, P1 ;  /* 0x0000000d02067207 */ /* 0x000fe40000800000 */
[----:B------:R-:W-:-:S02]  /*05a0*/  SEL R7, RZ, 0x1, !P0 ;  /* 0x00000001ff077807 */ /* 0x000fc40004000000 */
[----:B------:R-:W-:Y:S02]  /*05b0*/  SEL R11, R3, RZ, P1 ;  /* 0x000000ff030b7207 */ /* 0x000fe40000800000 */
[----:B------:R-:W-:Y:S01]  /*05c0*/  IADD3 R13, P0, P1, R6, -R7, -R13 ;  /* 0x80000007060d7210 */ /* 0x000fe2000791e80d */
[----:B------:R-:W-:-:S03]  /*05d0*/  IMAD.MOV.U32 R6, RZ, RZ, RZ ;  /* 0x000000ffff067224 */ /* 0x000fc600078e00ff */
[----:B------:R-:W-:-:S04]  /*05e0*/  IADD3.X R11, PT, PT, R11, -0x1, R8, P0, P1 ;  /* 0xffffffff0b0b7810 */ /* 0x000fc800007e2408 */
[----:B------:R-:W-:-:S13]  /*05f0*/  ISETP.NE.U32.AND P0, PT, R11, RZ, PT ;  /* 0x000000ff0b00720c */ /* 0x000fda0003f05070 */
[----:B------:R-:W-:Y:S05]  /*0600*/  @P0 BRA `(.L_x_736) ;  /* 0x0000000000500947 */ /* 0x000fea0003800000 */
[----:B------:R-:W1:Y:S01]  /*0610*/  I2F.U32.RP R10, R4 ;  /* 0x00000004000a7306 */ /* 0x000e620000209000 */
[----:B------:R-:W-:Y:S01]  /*0620*/  IMAD.MOV R11, RZ, RZ, -R4 ;  /* 0x000000ffff0b7224 */ /* 0x000fe200078e0a04 */
[----:B------:R-:W-:-:S06]  /*0630*/  ISETP.NE.U32.AND P2, PT, R4, RZ, PT ;  /* 0x000000ff0400720c */ /* 0x000fcc0003f45070 */
[----:B-1----:R-:W1:Y:S02]  /*0640*/  MUFU.RCP R10, R10 ;  /* 0x0000000a000a7308 */ /* 0x002e640000001000 */
[----:B-1----:R-:W-:-:S06]  /*0650*/  VIADD R8, R10, 0xffffffe ;  /* 0x0ffffffe0a087836 */ /* 0x002fcc0000000000 */
[----:B------:R1:W2:Y:S02]  /*0660*/  F2I.FTZ.U32.TRUNC.NTZ R9, R8 ;  /* 0x0000000800097305 */ /* 0x0002a4000021f000 */
[----:B-1----:R-:W-:Y:S02]  /*0670*/  IMAD.MOV.U32 R8, RZ, RZ, RZ ;  /* 0x000000ffff087224 */ /* 0x002fe400078e00ff */
[----:B--2---:R-:W-:-:S04]  /*0680*/  IMAD R11, R11, R9, RZ ;  /* 0x000000090b0b7224 */ /* 0x004fc800078e02ff */
[----:B------:R-:W-:-:S06]  /*0690*/  IMAD.HI.U32 R12, R9, R11, R8 ;  /* 0x0000000b090c7227 */ /* 0x000fcc00078e0008 */
[----:B------:R-:W-:-:S04]  /*06a0*/  IMAD.HI.U32 R8, R12, R13, RZ ;  /* 0x0000000d0c087227 */ /* 0x000fc800078e00ff */
[----:B------:R-:W-:-:S04]  /*06b0*/  IMAD.MOV R9, RZ, RZ, -R8 ;  /* 0x000000ffff097224 */ /* 0x000fc800078e0a08 */
[----:B------:R-:W-:Y:S02]  /*06c0*/  IMAD R13, R4, R9, R13 ;  /* 0x00000009040d7224 */ /* 0x000fe400078e020d */
[----:B------:R-:W-:-:S03]  /*06d0*/  IMAD.MOV.U32 R9, RZ, RZ, RZ ;  /* 0x000000ffff097224 */ /* 0x000fc600078e00ff */
[----:B------:R-:W-:-:S13]  /*06e0*/  ISETP.GE.U32.AND P0, PT, R13, R4, PT ;  /* 0x000000040d00720c */ /* 0x000fda0003f06070 */
[----:B------:R-:W-:Y:S01]  /*06f0*/  @P0 IMAD.IADD R13, R13, 0x1, -R4 ;  /* 0x000000010d0d0824 */ /* 0x000fe200078e0a04 */
[----:B------:R-:W-:-:S04]  /*0700*/  @P0 IADD3 R8, PT, PT, R8, 0x1, RZ ;  /* 0x0000000108080810 */ /* 0x000fc80007ffe0ff */
[----:B------:R-:W-:-:S13]  /*0710*/  ISETP.GE.U32.AND P1, PT, R13, R4, PT ;  /* 0x000000040d00720c */ /* 0x000fda0003f26070 */
[----:B------:R-:W-:Y:S01]  /*0720*/  @P1 VIADD R8, R8, 0x1 ;  /* 0x0000000108081836 */ /* 0x000fe20000000000 */
[----:B------:R-:W-:Y:S01]  /*0730*/  @!P2 LOP3.LUT R8, RZ, R4, RZ, 0x33, !PT ;  /* 0x00000004ff08a212 */ /* 0x000fe200078e33ff */
[----:B------:R-:W-:Y:S06]  /*0740*/  BRA `(.L_x_737) ;  /* 0x0000000000087947 */ /* 0x000fec0003800000 */
.L_x_736:
[----:B------:R-:W-:-:S07]  /*0750*/  MOV R10, 0x770 ;  /* 0x00000770000a7802 */ /* 0x000fce0000000f00 */
[----:B------:R-:W-:Y:S05]  /*0760*/  CALL.REL.NOINC `($__internal_0_$__cuda_sm20_div_u64) ;  /* 0x0000000800c07944 */ /* 0x000fea0003c00000 */
.L_x_737:
[----:B------:R-:W-:Y:S05]  /*0770*/  BSYNC.RECONVERGENT B1 ;  /* 0x0000000000017941 */ /* 0x000fea0003800200 */
.L_x_735:
[----:B------:R-:W-:Y:S01]  /*0780*/  IADD3 R12, P0, PT, R8, R7, RZ ;  /* 0x00000007080c7210 */ /* 0x000fe20007f1e0ff */
[----:B------:R-:W-:Y:S03]  /*0790*/  BSSY.RECONVERGENT B1, `(.L_x_738) ;  /* 0x0000030000017945 */ /* 0x000fe60003800200 */
[C---:B------:R-:W-:Y:S01]  /*07a0*/  LOP3.LUT R7, R12.reuse, 0x3, RZ, 0xc0, !PT ;  /* 0x000000030c077812 */ /* 0x040fe200078ec0ff */
[----:B------:R-:W-:Y:S01]  /*07b0*/  IMAD.X R8, RZ, RZ, R9, P0 ;  /* 0x000000ffff087224 */ /* 0x000fe200000e0609 */
[----:B------:R-:W-:Y:S02]  /*07c0*/  ISETP.GE.U32.AND P0, PT, R12, 0x3, PT ;  /* 0x000000030c00780c */ /* 0x000fe40003f06070 */
[----:B------:R-:W-:Y:S02]  /*07d0*/  ISETP.NE.U32.AND P1, PT, R7, 0x3, PT ;  /* 0x000000030700780c */ /* 0x000fe40003f25070 */
[----:B------:R-:W-:-:S02]  /*07e0*/  ISETP.GE.U32.AND.EX P0, PT, R8, RZ, PT, P0 ;  /* 0x000000ff0800720c */ /* 0x000fc40003f06100 */
[----:B------:R-:W-:-:S13]  /*07f0*/  ISETP.NE.AND.EX P1, PT, RZ, RZ, PT, P1 ;  /* 0x000000ffff00720c */ /* 0x000fda0003f25310 */
[----:B------:R-:W-:Y:S05]  /*0800*/  @!P1 BRA `(.L_x_739) ;  /* 0x0000000000a09947 */ /* 0x000fea0003800000 */
[----:B------:R-:W1:Y:S01]  /*0810*/  S2UR UR6, SR_CgaCtaId ;  /* 0x00000000000679c3 */ /* 0x000e620000008800 */
[----:B------:R-:W2:Y:S01]  /*0820*/  LDCU UR4, c[0x0][0x3a0] ;  /* 0x00007400ff0477ac */ /* 0x000ea20008000800 */
[C---:B------:R-:W-:Y:S01]  /*0830*/  IMAD.SHL.U32 R13, R27.reuse, 0x4, RZ ;  /* 0x000000041b0d7824 */ /* 0x040fe200078e00ff */
[----:B------:R-:W-:Y:S01]  /*0840*/  SHF.L.U64.HI R7, R27, 0x2, R6 ;  /* 0x000000021b077819 */ /* 0x000fe20000010206 */
[----:B------:R-:W-:Y:S01]  /*0850*/  IMAD.U32 R10, RZ, RZ, UR14 ;  /* 0x0000000eff0a7e24 */ /* 0x000fe2000f8e00ff */
[----:B------:R-:W-:Y:S01]  /*0860*/  UMOV UR5, 0x400 ;  /* 0x0000040000057882 */ /* 0x000fe20000000000 */
[----:B------:R-:W-:Y:S01]  /*0870*/  IMAD.U32 R11, RZ, RZ, UR15 ;  /* 0x0000000fff0b7e24 */ /* 0x000fe2000f8e00ff */
[----:B------:R-:W-:Y:S01]  /*0880*/  UIADD3 UR5, UPT, UPT, UR5, 0x80, URZ ;  /* 0x0000008005057890 */ /* 0x000fe2000fffe0ff */
[----:B------:R-:W3:Y:S01]  /*0890*/  LDC.64 R8, c[0x0][0x398] ;  /* 0x0000e600ff087b82 */ /* 0x000ee20000000a00 */
[----:B------:R-:W-:Y:S01]  /*08a0*/  VIADD R11, R12, 0x1 ;  /* 0x000000010c0b7836 */ /* 0x000fe20000000000 */
[----:B------:R-:W-:Y:S01]  /*08b0*/  LEA R13, P1, R10, R13, 0x2 ;  /* 0x0000000d0a0d7211 */ /* 0x000fe200078210ff */
[----:B------:R-:W-:-:S03]  /*08c0*/  IMAD.U32 R14, RZ, RZ, UR12 ;  /* 0x0000000cff0e7e24 */ /* 0x000fc6000f8e00ff */
[----:B------:R-:W-:Y:S02]  /*08d0*/  LOP3.LUT R11, R11, 0x3, RZ, 0xc0, !PT ;  /* 0x000000030b0b7812 */ /* 0x000fe400078ec0ff */
[----:B------:R-:W-:Y:S01]  /*08e0*/  LEA.HI.X R10, R10, R7, R14, 0x2, P1 ;  /* 0x000000070a0a7211 */ /* 0x000fe200008f140e */
[----:B------:R-:W-:Y:S01]  /*08f0*/  IMAD R7, R5, UR11, RZ ;  /* 0x0000000b05077c24 */ /* 0x000fe2000f8e02ff */
[----:B------:R-:W-:-:S03]  /*0900*/  IADD3 R11, P3, PT, RZ, -R11, RZ ;  /* 0x8000000bff0b7210 */ /* 0x000fc60007f7e0ff */
[----:B------:R-:W-:Y:S02]  /*0910*/  IMAD R7, R7, UR10, RZ ;  /* 0x0000000a07077c24 */ /* 0x000fe4000f8e02ff */
[----:B------:R-:W-:Y:S01]  /*0920*/  IMAD.X R12, RZ, RZ, -0x1, P3 ;  /* 0xffffffffff0c7424 */ /* 0x000fe200018e06ff */
[----:B-1----:R-:W-:Y:S02]  /*0930*/  ULEA UR5, UR6, UR5, 0x18 ;  /* 0x0000000506057291 */ /* 0x002fe4000f8ec0ff */
[----:B--2---:R-:W-:Y:S02]  /*0940*/  USHF.R.S32.HI UR6, URZ, 0x1f, UR4 ;  /* 0x0000001fff067899 */ /* 0x004fe40008011404 */
[----:B---3--:R-:W-:Y:S01]  /*0950*/  IADD3 R13, P1, P2, R13, UR4, R8 ;  /* 0x000000040d0d7c10 */ /* 0x008fe2000fa3e008 */
[----:B------:R-:W-:-:S03]  /*0960*/  UIADD3 UR4, UPT, UPT, UR5, UR4, URZ ;  /* 0x0000000405047290 */ /* 0x000fc6000fffe0ff */
[----:B------:R-:W-:-:S03]  /*0970*/  IADD3.X R14, PT, PT, R10, UR6, R9, P1, P2 ;  /* 0x000000060a0e7c10 */ /* 0x000fc60008fe4409 */
[----:B------:R-:W-:-:S07]  /*0980*/  LEA R10, R27, UR4, 0x2 ;  /* 0x000000041b0a7c11 */ /* 0x000fce000f8e10ff */
.L_x_740:
[----:B------:R-:W-:Y:S01]  /*0990*/  IADD3 R11, P1, PT, R11, 0x1, RZ ;  /* 0x000000010b0b7810 */ /* 0x000fe20007f3e0ff */
[----:B------:R-:W-:Y:S01]  /*09a0*/  IMAD.MOV.U32 R9, RZ, RZ, R14 ;  /* 0x000000ffff097224 */ /* 0x000fe200078e000e */
[----:B------:R-:W-:Y:S02]  /*09b0*/  MOV R8, R13 ;  /* 0x0000000d00087202 */ /* 0x000fe40000000f00 */
[C---:B------:R-:W-:Y:S01]  /*09c0*/  IADD3 R27, P2, PT, R4.reuse, R27, RZ ;  /* 0x0000001b041b7210 */ /* 0x040fe20007f5e0ff */
[----:B------:R-:W-:Y:S01]  /*09d0*/  IMAD.X R12, RZ, RZ, R12, P1 ;  /* 0x000000ffff0c7224 */ /* 0x000fe200008e060c */
[----:B------:R-:W-:Y:S01]  /*09e0*/  ISETP.NE.U32.AND P1, PT, R11, RZ, PT ;  /* 0x000000ff0b00720c */ /* 0x000fe20003f25070 */
[----:B------:R-:W-:Y:S01]  /*09f0*/  @!PT LDS RZ, [RZ] ;  /* 0x00000000fffff984 */ /* 0x000fe20000000800 */
[----:B------:R-:W-:Y:S01]  /*0a00*/  @!PT LDS RZ, [RZ] ;  /* 0x00000000fffff984 */ /* 0x000fe20000000800 */
[----:B------:R-:W-:Y:S01]  /*0a10*/  @!PT LDS RZ, [RZ] ;  /* 0x00000000fffff984 */ /* 0x000fe20000000800 */
[----:B------:R1:W-:Y:S01]  /*0a20*/  LDGSTS.E [R10], desc[UR16][R8.64] ;  /* 0x00000000080a7fae */ /* 0x0003e2000b9a1010 */
[----:B------:R-:W-:Y:S01]  /*0a30*/  LEA R13, P3, R4, R13, 0x2 ;  /* 0x0000000d040d7211 */ /* 0x000fe200078610ff */
[----:B------:R-:W-:Y:S01]  /*0a40*/  IMAD.X R6, RZ, RZ, R6, P2 ;  /* 0x000000ffff067224 */ /* 0x000fe200010e0606 */
[----:B------:R-:W-:-:S02]  /*0a50*/  ISETP.NE.AND.EX P1, PT, R12, RZ, PT, P1 ;  /* 0x000000ff0c00720c */ /* 0x000fc40003f25310 */
[----:B------:R-:W-:Y:S01]  /*0a60*/  LEA.HI.X R14, R4, R14, RZ, 0x2, P3 ;  /* 0x0000000e040e7211 */ /* 0x000fe200018f14ff */
[----:B-1----:R-:W-:-:S10]  /*0a70*/  IMAD R10, R7, 0x4, R10 ;  /* 0x00000004070a7824 */ /* 0x002fd400078e020a */
[----:B------:R-:W-:Y:S05]  /*0a80*/  @P1 BRA `(.L_x_740) ;  /* 0xfffffffc00c01947 */ /* 0x000fea000383ffff */
.L_x_739:
[----:B------:R-:W-:Y:S05]  /*0a90*/  BSYNC.RECONVERGENT B1 ;  /* 0x0000000000017941 */ /* 0x000fea0003800200 */
.L_x_738:
[----:B------:R-:W-:Y:S05]  /*0aa0*/  @!P0 BRA `(.L_x_734) ;  /* 0x0000000000fc8947 */ /* 0x000fea0003800000 */
[----:B------:R-:W1:Y:S01]  /*0ab0*/  LDCU UR9, c[0x0][0x3a0] ;  /* 0x00007400ff0977ac */ /* 0x000e620008000800 */
[----:B------:R-:W2:Y:S01]  /*0ac0*/  S2UR UR8, SR_CgaCtaId ;  /* 0x00000000000879c3 */ /* 0x000ea20000008800 */
[C---:B------:R-:W-:Y:S01]  /*0ad0*/  IMAD.SHL.U32 R7, R27.reuse, 0x4, RZ ;  /* 0x000000041b077824 */ /* 0x040fe200078e00ff */
[----:B------:R-:W1:Y:S01]  /*0ae0*/  LDCU.64 UR6, c[0x0][0x398] ;  /* 0x00007300ff0677ac */ /* 0x000e620008000a00 */
[----:B------:R-:W-:Y:S02]  /*0af0*/  IMAD.U32 R8, RZ, RZ, UR14 ;  /* 0x0000000eff087e24 */ /* 0x000fe4000f8e00ff */
[----:B------:R-:W-:Y:S01]  /*0b00*/  IMAD.U32 R9, RZ, RZ, UR15 ;  /* 0x0000000fff097e24 */ /* 0x000fe2000f8e00ff */
[----:B------:R-:W-:Y:S01]  /*0b10*/  SHF.L.U64.HI R9, R27, 0x2, R6 ;  /* 0x000000021b097819 */ /* 0x000fe20000010206 */
[----:B------:R-:W-:Y:S01]  /*0b20*/  IMAD.U32 R10, RZ, RZ, UR12 ;  /* 0x0000000cff0a7e24 */ /* 0x000fe2000f8e00ff */
[----:B------:R-:W-:Y:S01]  /*0b30*/  LEA R7, P0, R8, R7, 0x2 ;  /* 0x0000000708077211 */ /* 0x000fe200078010ff */
[----:B------:R-:W-:Y:S01]  /*0b40*/  IMAD R11, R5, UR11, RZ ;  /* 0x0000000b050b7c24 */ /* 0x000fe2000f8e02ff */
[----:B------:R-:W-:-:S02]  /*0b50*/  UMOV UR4, URZ ;  /* 0x000000ff00047c82 */ /* 0x000fc40008000000 */
[----:B------:R-:W-:Y:S01]  /*0b60*/  LEA.HI.X R9, R8, R9, R10, 0x2, P0 ;  /* 0x0000000908097211 */ /* 0x000fe200000f140a */
[----:B------:R-:W-:Y:S01]  /*0b70*/  IMAD.SHL.U32 R8, R4, 0x4, RZ ;  /* 0x0000000404087824 */ /* 0x000fe200078e00ff */
[----:B------:R-:W-:Y:S01]  /*0b80*/  IADD3 R12, P0, PT, R27, UR14, RZ ;  /* 0x0000000e1b0c7c10 */ /* 0x000fe2000ff1e0ff */
[----:B------:R-:W-:Y:S01]  /*0b90*/  IMAD R11, R11, UR10, RZ ;  /* 0x0000000a0b0b7c24 */ /* 0x000fe2000f8e02ff */
[----:B------:R-:W-:Y:S02]  /*0ba0*/  SHF.R.U32.HI R10, RZ, 0x1e, R4 ;  /* 0x0000001eff0a7819 */ /* 0x000fe40000011604 */
[----:B------:R-:W-:Y:S01]  /*0bb0*/  IADD3.X R15, PT, PT, R6, UR12, RZ, P0, !PT ;  /* 0x0000000c060f7c10 */ /* 0x000fe200087fe4ff */
[----:B-1----:R-:W-:Y:S01]  /*0bc0*/  UIADD3 UR5, UP0, UPT, UR9, UR6, URZ ;  /* 0x0000000609057290 */ /* 0x002fe2000ff1e0ff */
[C---:B------:R-:W-:Y:S02]  /*0bd0*/  SHF.L.U32 R14, R12.reuse, 0x2, RZ ;  /* 0x000000020c0e7819 */ /* 0x040fe400000006ff */
[----:B------:R-:W-:Y:S01]  /*0be0*/  SHF.L.U64.HI R15, R12, 0x2, R15 ;  /* 0x000000020c0f7819 */ /* 0x000fe2000001020f */
[----:B------:R-:W-:Y:S01]  /*0bf0*/  ULEA.HI.X.SX32 UR6, UR9, UR7, 0x1, UP0 ;  /* 0x0000000709067291 */ /* 0x000fe200080f0eff */
[-C--:B------:R-:W-:Y:S01]  /*0c00*/  IADD3 R20, P1, PT, R8, R7.reuse, RZ ;  /* 0x0000000708147210 */ /* 0x080fe20007f3e0ff */
[----:B------:R-:W-:Y:S01]  /*0c10*/  IMAD.U32 R5, RZ, RZ, UR5 ;  /* 0x00000005ff057e24 */ /* 0x000fe2000f8e00ff */
[----:B------:R-:W-:Y:S01]  /*0c20*/  UMOV UR7, 0x400 ;  /* 0x0000040000077882 */ /* 0x000fe20000000000 */
[C---:B------:R-:W-:Y:S01]  /*0c30*/  LEA R12, P0, R4.reuse, R7, 0x3 ;  /* 0x00000007040c7211 */ /* 0x040fe200078018ff */
[----:B------:R-:W-:Y:S01]  /*0c40*/  UIADD3 UR7, UPT, UPT, UR7, 0x80, URZ ;  /* 0x0000008007077890 */ /* 0x000fe2000fffe0ff */
[----:B------:R-:W-:-:S02]  /*0c50*/  IMAD.WIDE.U32 R14, R4, 0xc, R14 ;  /* 0x0000000c040e7825 */ /* 0x000fc400078e000e */
[----:B------:R-:W-:Y:S01]  /*0c60*/  LEA.HI.X R22, R4, R9, RZ, 0x3, P0 ;  /* 0x0000000904167211 */ /* 0x000fe200000f1cff */
[----:B--2---:R-:W-:Y:S01]  /*0c70*/  ULEA UR7, UR8, UR7, 0x18 ;  /* 0x0000000708077291 */ /* 0x004fe2000f8ec0ff */
[----:B------:R-:W-:Y:S02]  /*0c80*/  IMAD.U32 R13, RZ, RZ, UR6 ;  /* 0x00000006ff0d7e24 */ /* 0x000fe4000f8e00ff */
[----:B------:R-:W-:Y:S01]  /*0c90*/  IMAD.X R28, R10, 0x1, R9, P1 ;  /* 0x000000010a1c7824 */ /* 0x000fe200008e0609 */
[----:B------:R-:W-:Y:S01]  /*0ca0*/  UIADD3 UR7, UPT, UPT, UR7, UR9, URZ ;  /* 0x0000000907077290 */ /* 0x000fe2000fffe0ff */
[----:B------:R-:W-:-:S05]  /*0cb0*/  VIADD R21, R15, UR4 ;  /* 0x000000040f157c36 */ /* 0x000fca0008000000 */
[----:B------:R-:W-:-:S05]  /*0cc0*/  LEA R26, R27, UR7, 0x2 ;  /* 0x000000071b1a7c11 */ /* 0x000fca000f8e10ff */
[C-C-:B------:R-:W-:Y:S02]  /*0cd0*/  IMAD R24, R11.reuse, 0x4, R26.reuse ;  /* 0x000000040b187824 */ /* 0x140fe400078e021a */
[C-C-:B------:R-:W-:Y:S02]  /*0ce0*/  IMAD R23, R11.reuse, 0x8, R26.reuse ;  /* 0x000000080b177824 */ /* 0x140fe400078e021a */
[----:B------:R-:W-:-:S07]  /*0cf0*/  IMAD R25, R11, 0xc, R26 ;  /* 0x0000000c0b197824 */ /* 0x000fce00078e021a */
.L_x_741:
[----:B------:R-:W-:-:S05]  /*0d00*/  IADD3 R18, P0, PT, R5, R7, RZ ;  /* 0x0000000705127210 */ /* 0x000fca0007f1e0ff */
[----:B------:R-:W-:Y:S01]  /*0d10*/  IMAD.X R19, R13, 0x1, R9, P0 ;  /* 0x000000010d137824 */ /* 0x000fe200000e0609 */
[----:B------:R-:W-:-:S04]  /*0d20*/  IADD3 R16, P0, PT, R5, R20, RZ ;  /* 0x0000001405107210 */ /* 0x000fc80007f1e0ff */
[----:B------:R-:W-:Y:S01]  /*0d30*/  @!PT LDS RZ, [RZ] ;  /* 0x00000000fffff984 */ /* 0x000fe20000000800 */
[----:B------:R-:W-:Y:S01]  /*0d40*/  @!PT LDS RZ, [RZ] ;  /* 0x00000000fffff984 */ /* 0x000fe20000000800 */
[----:B------:R-:W-:Y:S01]  /*0d50*/  @!PT LDS RZ, [RZ] ;  /* 0x00000000fffff984 */ /* 0x000fe20000000800 */
[----:B------:R1:W-:Y:S01]  /*0d60*/  LDGSTS.E [R26], desc[UR16][R18.64] ;  /* 0x00000000121a7fae */ /* 0x0003e2000b9a1010 */
[----:B------:R-:W-:-:S05]  /*0d70*/  IMAD.X R17, R13, 0x1, R28, P0 ;  /* 0x000000010d117824 */ /* 0x000fca00000e061c */
[----:B------:R2:W-:Y:S01]  /*0d80*/  LDGSTS.E [R24], desc[UR16][R16.64] ;  /* 0x0000000010187fae */ /* 0x0005e2000b9a1010 */
[----:B-1----:R-:W-:Y:S01]  /*0d90*/  IMAD R26, R11, 0x10, R26 ;  /* 0x000000100b1a7824 */ /* 0x002fe200078e021a */
[----:B--2---:R-:W-:Y:S01]  /*0da0*/  IADD3 R16, P0, PT, R5, R12, RZ ;  /* 0x0000000c05107210 */ /* 0x004fe20007f1e0ff */
[----:B------:R-:W-:-:S04]  /*0db0*/  IMAD R24, R11, 0x10, R24 ;  /* 0x000000100b187824 */ /* 0x000fc800078e0218 */
[----:B------:R-:W-:Y:S01]  /*0dc0*/  IMAD.X R17, R13, 0x1, R22, P0 ;  /* 0x000000010d117824 */ /* 0x000fe200000e0616 */
[----:B------:R-:W-:Y:S02]  /*0dd0*/  IADD3 R18, P0, PT, R5, R14, RZ ;  /* 0x0000000e05127210 */ /* 0x000fe40007f1e0ff */
[----:B------:R-:W-:Y:S02]  /*0de0*/  LEA R5, P1, R4, R5, 0x4 ;  /* 0x0000000504057211 */ /* 0x000fe400078220ff */
[----:B------:R-:W-:Y:S01]  /*0df0*/  IADD3.X R19, PT, PT, R13, R21, RZ, P0, !PT ;  /* 0x000000150d137210 */ /* 0x000fe200007fe4ff */
[----:B------:R1:W-:Y:S01]  /*0e00*/  LDGSTS.E [R23], desc[UR16][R16.64] ;  /* 0x0000000010177fae */ /* 0x0003e2000b9a1010 */
[----:B------:R-:W-:Y:S02]  /*0e10*/  IADD3 R27, P0, PT, R8, R27, RZ ;  /* 0x0000001b081b7210 */ /* 0x000fe40007f1e0ff */
[----:B------:R-:W-:Y:S01]  /*0e20*/  LEA.HI.X R13, R4, R13, RZ, 0x4, P1 ;  /* 0x0000000d040d7211 */ /* 0x000fe200008f24ff */
[----:B------:R2:W-:Y:S02]  /*0e30*/  LDGSTS.E [R25], desc[UR16][R18.64] ;  /* 0x0000000012197fae */ /* 0x0005e4000b9a1010 */
[----:B------:R-:W-:Y:S01]  /*0e40*/  IMAD.X R6, R10, 0x1, R6, P0 ;  /* 0x000000010a067824 */ /* 0x000fe200000e0606 */
[----:B------:R-:W-:-:S04]  /*0e50*/  ISETP.GE.U32.AND P0, PT, R27, R2, PT ;  /* 0x000000021b00720c */ /* 0x000fc80003f06070 */
[----:B------:R-:W-:Y:S01]  /*0e60*/  ISETP.GE.U32.AND.EX P0, PT, R6, R3, PT, P0 ;  /* 0x000000030600720c */ /* 0x000fe20003f06100 */
[C---:B-1----:R-:W-:Y:S02]  /*0e70*/  IMAD R23, R11.reuse, 0x10, R23 ;  /* 0x000000100b177824 */ /* 0x042fe400078e0217 */
[----:B--2---:R-:W-:-:S10]  /*0e80*/  IMAD R25, R11, 0x10, R25 ;  /* 0x000000100b197824 */ /* 0x004fd400078e0219 */
[----:B------:R-:W-:Y:S05]  /*0e90*/  @!P0 BRA `(.L_x_741) ;  /* 0xfffffffc00988947 */ /* 0x000fea000383ffff */
.L_x_734:
[----:B------:R-:W-:Y:S05]  /*0ea0*/  BSYNC.RECONVERGENT B0 ;  /* 0x0000000000007941 */ /* 0x000fea0003800200 */
.L_x_733:
[----:B------:R-:W0:Y:S01]  /*0eb0*/  LDGDEPBAR ;  /* 0x00000000000079af */ /* 0x000e220000000000 */
[----:B------:R-:W-:-:S04]  /*0ec0*/  DEPBAR.LE SB0, 0x0 ;  /* 0x000080000000791a */ /* 0x000fc80000000000 */
[----:B------:R-:W-:Y:S06]  /*0ed0*/  BAR.SYNC.DEFER_BLOCKING 0x0 ;  /* 0x0000000000007b1d */ /* 0x000fec0000010000 */
.L_x_732:
[----:B------:R-:W-:-:S13]  /*0ee0*/  ISETP.NE.AND P0, PT, R0, UR13, PT ;  /* 0x0000000d00007c0c */ /* 0x000fda000bf05270 */
[----:B------:R-:W-:Y:S05]  /*0ef0*/  @!P0 BRA `(.L_x_742) ;  /* 0x0000000000708947 */ /* 0x000fea0003800000 */
[----:B------:R-:W1:Y:S02]  /*0f00*/  LDC R4, c[0x0][0x388] ;  /* 0x0000e200ff047b82 */ /* 0x000e640000000800 */
[----:B-1----:R-:W-:-:S13]  /*0f10*/  ISETP.GE.AND P0, PT, R4, 0x1, PT ;  /* 0x000000010400780c */ /* 0x002fda0003f06270 */
[----:B------:R-:W-:Y:S05]  /*0f20*/  @!P0 EXIT ;  /* 0x000000000000894d */ /* 0x000fea0003800000 */
[----:B------:R-:W1:Y:S01]  /*0f30*/  S2R R5, SR_TID.X ;  /* 0x0000000000057919 */ /* 0x000e620000002100 */
[----:B------:R-:W2:Y:S01]  /*0f40*/  S2UR UR7, SR_CgaCtaId ;  /* 0x00000000000779c3 */ /* 0x000ea20000008800 */
[----:B------:R-:W1:Y:S01]  /*0f50*/  LDCU UR8, c[0x0][0x3a0] ;  /* 0x00007400ff0877ac */ /* 0x000e620008000800 */
[----:B------:R-:W-:Y:S01]  /*0f60*/  IMAD.MOV R4, RZ, RZ, -R4 ;  /* 0x000000ffff047224 */ /* 0x000fe200078e0a04 */
[----:B------:R-:W3:Y:S01]  /*0f70*/  LDCU.64 UR4, c[0x0][0x390] ;  /* 0x00007200ff0477ac */ /* 0x000ee20008000a00 */
[----:B------:R-:W-:Y:S02]  /*0f80*/  UMOV UR6, 0x400 ;  /* 0x0000040000067882 */ /* 0x000fe40000000000 */
[----:B------:R-:W-:Y:S02]  /*0f90*/  UIADD3 UR6, UPT, UPT, UR6, 0x80, URZ ;  /* 0x0000008006067890 */ /* 0x000fe4000fffe0ff */
[----:B---3--:R-:W-:Y:S02]  /*0fa0*/  ULEA UR4, UP0, UR14, UR4, 0x2 ;  /* 0x000000040e047291 */ /* 0x008fe4000f8010ff */
[----:B--2---:R-:W-:-:S02]  /*0fb0*/  ULEA UR6, UR7, UR6, 0x18 ;  /* 0x0000000607067291 */ /* 0x004fc4000f8ec0ff */
[----:B------:R-:W-:Y:S01]  /*0fc0*/  ULEA.HI.X UR5, UR14, UR5, UR12, 0x2, UP0 ;  /* 0x000000050e057291 */ /* 0x000fe200080f140c */
[----:B-1----:R-:W-:-:S05]  /*0fd0*/  LEA R2, R5, UR8, 0x2 ;  /* 0x0000000805027c11 */ /* 0x002fca000f8e10ff */
[----:B------:R-:W-:-:S07]  /*0fe0*/  VIADD R6, R2, UR6 ;  /* 0x0000000602067c36 */ /* 0x000fce0008000000 */
.L_x_743:
[----:B------:R-:W-:Y:S01]  /*0ff0*/  ISETP.GE.AND P0, PT, R5, R0, PT ;  /* 0x000000000500720c */ /* 0x000fe20003f06270 */
[----:B------:R-:W-:Y:S01]  /*1000*/  IMAD.U32 R2, RZ, RZ, UR4 ;  /* 0x00000004ff027e24 */ /* 0x000fe2000f8e00ff */
[----:B------:R-:W-:Y:S01]  /*1010*/  MOV R3, UR5 ;  /* 0x0000000500037c02 */ /* 0x000fe20008000f00 */
[----:B------:R-:W-:-:S10]  /*1020*/  VIADD R4, R4, 0x1 ;  /* 0x0000000104047836 */ /* 0x000fd40000000000 */
[----:B------:R1:W2:Y:S01]  /*1030*/  @!P0 LDS R7, [R6] ;  /* 0x0000000006078984 */ /* 0x0002a20000000800 */
[----:B------:R-:W-:-:S04]  /*1040*/  @!P0 IMAD.WIDE R2, R5, 0x4, R2 ;  /* 0x0000000405028825 */ /* 0x000fc800078e0202 */
[----:B------:R-:W-:Y:S02]  /*1050*/  VIADD R5, R5, 0x80 ;  /* 0x0000008005057836 */ /* 0x000fe40000000000 */
[----:B-1----:R-:W-:Y:S02]  /*1060*/  VIADD R6, R6, 0x200 ;  /* 0x0000020006067836 */ /* 0x002fe40000000000 */
[----:B--2---:R-:W-:-:S05]  /*1070*/  @!P0 FADD R7, -R7, -RZ ;  /* 0x800000ff07078221 */ /* 0x004fca0000000100 */
[----:B------:R1:W-:Y:S01]  /*1080*/  @!P0 STG.E desc[UR16][R2.64], R7 ;  /* 0x0000000702008986 */ /* 0x0003e2000c101910 */
[----:B------:R-:W-:-:S13]  /*1090*/  ISETP.NE.AND P0, PT, R4, RZ, PT ;  /* 0x000000ff0400720c */ /* 0x000fda0003f05270 */
[----:B-1----:R-:W-:Y:S05]  /*10a0*/  @P0 BRA `(.L_x_743) ;  /* 0xfffffffc00d00947 */ /* 0x002fea000383ffff */
[----:B------:R-:W-:Y:S05]  /*10b0*/  EXIT ;  /* 0x000000000000794d */ /* 0x000fea0003800000 */
.L_x_742:
        /* <DEDUP_REMOVED lines=15> */
.L_x_744:
[----:B-1----:R-:W1:Y:S01]  /*11b0*/  LDS R6, [R4] ;  /* 0x0000000004067984 */ /* 0x002e620000000800 */
[----:B------:R-:W-:Y:S02]  /*11c0*/  VIADD R0, R0, 0x1 ;  /* 0x0000000100007836 */ /* 0x000fe40000000000 */
[----:B------:R-:W-:Y:S02]  /*11d0*/  IMAD.U32 R2, RZ, RZ, UR6 ;  /* 0x00000006ff027e24 */ /* 0x000fe4000f8e00ff */
[----:B------:R-:W-:Y:S01]  /*11e0*/  IMAD.U32 R3, RZ, RZ, UR7 ;  /* 0x00000007ff037e24 */ /* 0x000fe2000f8e00ff */
[----:B------:R-:W-:Y:S01]  /*11f0*/  ISETP.NE.AND P0, PT, R0, RZ, PT ;  /* 0x000000ff0000720c */ /* 0x000fe20003f05270 */
[----:B------:R-:W-:-:S04]  /*1200*/  IMAD.WIDE R2, R5, 0x4, R2 ;  /* 0x0000000405027825 */ /* 0x000fc800078e0202 */
[----:B-1----:R-:W-:-:S05]  /*1210*/  FADD R7, -R6, -RZ ;  /* 0x800000ff06077221 */ /* 0x002fca0000000100 */
[----:B------:R1:W-:Y:S03]  /*1220*/  STG.E desc[UR16][R2.64], R7 ;  /* 0x0000000702007986 */ /* 0x0003e6000c101910 */
[----:B------:R-:W-:Y:S05]  /*1230*/  @!P0 EXIT ;  /* 0x000000000000894d */ /* 0x000fea0003800000 */
[----:B------:R-:W-:Y:S01]  /*1240*/  IADD3 R4, PT, PT, R4, 0x200, RZ ;  /* 0x0000020004047810 */ /* 0x000fe20007ffe0ff */
[----:B------:R-:W-:Y:S01]  /*1250*/  VIADD R5, R5, 0x80 ;  /* 0x0000008005057836 */ /* 0x000fe20000000000 */
[----:B------:R-:W-:Y:S06]  /*1260*/  BRA `(.L_x_744) ;  /* 0xfffffffc00d07947 */ /* 0x000fec000383ffff */
        .weak           $__internal_0_$__cuda_sm20_div_u64
        .type           $__internal_0_$__cuda_sm20_div_u64,@function
        .size           $__internal_0_$__cuda_sm20_div_u64,(.L_x_810 - $__internal_0_$__cuda_sm20_div_u64)
$__internal_0_$__cuda_sm20_div_u64:
[----:B------:R-:W-:Y:S02]  /*1270*/  IMAD.MOV.U32 R16, RZ, RZ, R4 ;  /* 0x000000ffff107224 */ /* 0x000fe400078e0004 */
[----:B------:R-:W-:-:S04]  /*1280*/  IMAD.MOV.U32 R17, RZ, RZ, RZ ;  /* 0x000000ffff117224 */ /* 0x000fc800078e00ff */
[----:B------:R-:W1:Y:S08]  /*1290*/  I2F.U64.RP R12, R16 ;  /* 0x00000010000c7312 */ /* 0x000e700000309000 */
[----:B-1----:R-:W1:Y:S02]  /*12a0*/  MUFU.RCP R12, R12 ;  /* 0x0000000c000c7308 */ /* 0x002e640000001000 */
[----:B-1----:R-:W-:-:S06]  /*12b0*/  VIADD R8, R12, 0x1ffffffe ;  /* 0x1ffffffe0c087836 */ /* 0x002fcc0000000000 */
[----:B------:R-:W1:Y:S02]  /*12c0*/  F2I.U64.TRUNC R8, R8 ;  /* 0x0000000800087311 */ /* 0x000e64000020d800 */
[----:B-1----:R-:W-:-:S04]  /*12d0*/  IMAD.WIDE.U32 R14, R8, R4, RZ ;  /* 0x00000004080e7225 */ /* 0x002fc800078e00ff */
[----:B------:R-:W-:Y:S01]  /*12e0*/  IMAD R15, R9, R4, R15 ;  /* 0x00000004090f7224 */ /* 0x000fe200078e020f */
[----:B------:R-:W-:-:S05]  /*12f0*/  IADD3 R19, P0, PT, RZ, -R14, RZ ;  /* 0x8000000eff137210 */ /* 0x000fca0007f1e0ff */
[----:B------:R-:W-:-:S04]  /*1300*/  IMAD.HI.U32 R14, R8, R19, RZ ;  /* 0x00000013080e7227 */ /* 0x000fc800078e00ff */
[----:B------:R-:W-:Y:S02]  /*1310*/  IMAD.X R21, RZ, RZ, ~R15, P0 ;  /* 0x000000ffff157224 */ /* 0x000fe400000e0e0f */
[----:B------:R-:W-:Y:S02]  /*1320*/  IMAD.MOV.U32 R15, RZ, RZ, R8 ;  /* 0x000000ffff0f7224 */ /* 0x000fe400078e0008 */
[-C--:B------:R-:W-:Y:S02]  /*1330*/  IMAD R17, R9, R21.reuse, RZ ;  /* 0x0000001509117224 */ /* 0x080fe400078e02ff */
[----:B------:R-:W-:-:S04]  /*1340*/  IMAD.WIDE.U32 R14, P0, R8, R21, R14 ;  /* 0x00000015080e7225 */ /* 0x000fc8000780000e */
[----:B------:R-:W-:-:S04]  /*1350*/  IMAD.HI.U32 R21, R9, R21, RZ ;  /* 0x0000001509157227 */ /* 0x000fc800078e00ff */
[----:B------:R-:W-:-:S04]  /*1360*/  IMAD.HI.U32 R14, P1, R9, R19, R14 ;  /* 0x00000013090e7227 */ /* 0x000fc8000782000e */
[----:B------:R-:W-:Y:S01]  /*1370*/  IMAD.X R12, R21, 0x1, R9, P0 ;  /* 0x00000001150c7824 */ /* 0x000fe200000e0609 */
[----:B------:R-:W-:-:S04]  /*1380*/  IADD3 R15, P2, PT, R17, R14, RZ ;  /* 0x0000000e110f7210 */ /* 0x000fc80007f5e0ff */
[----:B------:R-:W-:Y:S01]  /*1390*/  IADD3.X R17, PT, PT, RZ, RZ, R12, P2, P1 ;  /* 0x000000ffff117210 */ /* 0x000fe200017e240c */
[----:B------:R-:W-:-:S03]  /*13a0*/  IMAD.WIDE.U32 R8, R15, R4, RZ ;  /* 0x000000040f087225 */ /* 0x000fc600078e00ff */
[----:B------:R-:W-:Y:S01]  /*13b0*/  IADD3 R19, P0, PT, RZ, -R8, RZ ;  /* 0x80000008ff137210 */ /* 0x000fe20007f1e0ff */
[----:B------:R-:W-:-:S04]  /*13c0*/  IMAD R8, R17, R4, R9 ;  /* 0x0000000411087224 */ /* 0x000fc800078e0209 */
[----:B------:R-:W-:-:S04]  /*13d0*/  IMAD.HI.U32 R14, R15, R19, RZ ;  /* 0x000000130f0e7227 */ /* 0x000fc800078e00ff */
[----:B------:R-:W-:-:S04]  /*13e0*/  IMAD.X R8, RZ, RZ, ~R8, P0 ;  /* 0x000000ffff087224 */ /* 0x000fc800000e0e08 */
[----:B------:R-:W-:-:S04]  /*13f0*/  IMAD.WIDE.U32 R14, P0, R15, R8, R14 ;  /* 0x000000080f0e7225 */ /* 0x000fc8000780000e */
[C---:B------:R-:W-:Y:S02]  /*1400*/  IMAD R9, R17.reuse, R8, RZ ;  /* 0x0000000811097224 */ /* 0x040fe400078e02ff */
[----:B------:R-:W-:-:S04]  /*1410*/  IMAD.HI.U32 R12, P1, R17, R19, R14 ;  /* 0x00000013110c7227 */ /* 0x000fc8000782000e */
[----:B------:R-:W-:Y:S01]  /*1420*/  IMAD.HI.U32 R8, R17, R8, RZ ;  /* 0x0000000811087227 */ /* 0x000fe200078e00ff */
[----:B------:R-:W-:-:S03]  /*1430*/  IADD3 R12, P2, PT, R9, R12, RZ ;  /* 0x0000000c090c7210 */ /* 0x000fc60007f5e0ff */
[----:B------:R-:W-:Y:S01]  /*1440*/  IMAD.MOV.U32 R9, RZ, RZ, RZ ;  /* 0x000000ffff097224 */ /* 0x000fe200078e00ff */
[----:B------:R-:W-:Y:S01]  /*1450*/  IADD3.X R17, PT, PT, R8, R17, RZ, P0, !PT ;  /* 0x0000001108117210 */ /* 0x000fe200007fe4ff */
[----:B------:R-:W-:-:S03]  /*1460*/  IMAD.HI.U32 R8, R12, R13, RZ ;  /* 0x0000000d0c087227 */ /* 0x000fc600078e00ff */
[----:B------:R-:W-:Y:S01]  /*1470*/  IADD3.X R14, PT, PT, RZ, RZ, R17, P2, P1 ;  /* 0x000000ffff0e7210 */ /* 0x000fe200017e2411 */
[----:B------:R-:W-:-:S04]  /*1480*/  IMAD.WIDE.U32 R8, R12, R11, R8 ;  /* 0x0000000b0c087225 */ /* 0x000fc800078e0008 */
[C---:B------:R-:W-:Y:S02]  /*1490*/  IMAD R15, R14.reuse, R11, RZ ;  /* 0x0000000b0e0f7224 */ /* 0x040fe400078e02ff */
[----:B------:R-:W-:-:S04]  /*14a0*/  IMAD.HI.U32 R8, P0, R14, R13, R8 ;  /* 0x0000000d0e087227 */ /* 0x000fc80007800008 */
[----:B------:R-:W-:Y:S01]  /*14b0*/  IMAD.HI.U32 R14, R14, R11, RZ ;  /* 0x0000000b0e0e7227 */ /* 0x000fe200078e00ff */
[----:B------:R-:W-:-:S03]  /*14c0*/  IADD3 R15, P1, PT, R15, R8, RZ ;  /* 0x000000080f0f7210 */ /* 0x000fc60007f3e0ff */
[----:B------:R-:W-:-:S04]  /*14d0*/  IMAD.X R8, RZ, RZ, R14, P0 ;  /* 0x000000ffff087224 */ /* 0x000fc800000e060e */
[----:B------:R-:W-:Y:S02]  /*14e0*/  IMAD.X R17, RZ, RZ, R8, P1 ;  /* 0x000000ffff117224 */ /* 0x000fe400008e0608 */
[----:B------:R-:W-:-:S04]  /*14f0*/  IMAD.WIDE.U32 R8, R15, R4, RZ ;  /* 0x000000040f087225 */ /* 0x000fc800078e00ff */
[-C--:B------:R-:W-:Y:S01]  /*1500*/  IMAD R12, R17, R4.reuse, R9 ;  /* 0x00000004110c7224 */ /* 0x080fe200078e0209 */
[----:B------:R-:W-:Y:S02]  /*1510*/  IADD3 R13, P0, PT, -R8, R13, RZ ;  /* 0x0000000d080d7210 */ /* 0x000fe40007f1e1ff */
[----:B------:R-:W-:Y:S02]  /*1520*/  IADD3 R8, P2, PT, R15, 0x1, RZ ;  /* 0x000000010f087810 */ /* 0x000fe40007f5e0ff */
[----:B------:R-:W-:Y:S01]  /*1530*/  IADD3 R9, P1, PT, -R4, R13, RZ ;  /* 0x0000000d04097210 */ /* 0x000fe20007f3e1ff */
[----:B------:R-:W-:Y:S01]  /*1540*/  IMAD.X R14, R11, 0x1, ~R12, P0 ;  /* 0x000000010b0e7824 */ /* 0x000fe200000e0e0c */
[----:B------:R-:W-:Y:S01]  /*1550*/  ISETP.GE.U32.AND P0, PT, R13, R4, PT ;  /* 0x000000040d00720c */ /* 0x000fe20003f06070 */
[----:B------:R-:W-:-:S03]  /*1560*/  IMAD.X R12, RZ, RZ, R17, P2 ;  /* 0x000000ffff0c7224 */ /* 0x000fc600010e0611 */
[C---:B------:R-:W-:Y:S02]  /*1570*/  ISETP.GE.U32.AND.EX P0, PT, R14.reuse, RZ, PT, P0 ;  /* 0x000000ff0e00720c */ /* 0x040fe40003f06100 */
[----:B------:R-:W-:Y:S02]  /*1580*/  IADD3.X R11, PT, PT, R14, -0x1, RZ, P1, !PT ;  /* 0xffffffff0e0b7810 */ /* 0x000fe40000ffe4ff */
[----:B------:R-:W-:Y:S02]  /*1590*/  SEL R15, R8, R15, P0 ;  /* 0x0000000f080f7207 */ /* 0x000fe40000000000 */
[----:B------:R-:W-:Y:S02]  /*15a0*/  SEL R9, R9, R13, P0 ;  /* 0x0000000d09097207 */ /* 0x000fe40000000000 */
[----:B------:R-:W-:Y:S02]  /*15b0*/  SEL R12, R12, R17, P0 ;  /* 0x000000110c0c7207 */ /* 0x000fe40000000000 */
[----:B------:R-:W-:-:S02]  /*15c0*/  IADD3 R8, P2, PT, R15, 0x1, RZ ;  /* 0x000000010f087810 */ /* 0x000fc40007f5e0ff */
[----:B------:R-:W-:Y:S02]  /*15d0*/  SEL R11, R11, R14, P0 ;  /* 0x0000000e0b0b7207 */ /* 0x000fe40000000000 */
[----:B------:R-:W-:Y:S01]  /*15e0*/  ISETP.GE.U32.AND P0, PT, R9, R4, PT ;  /* 0x000000040900720c */ /* 0x000fe20003f06070 */
[----:B------:R-:W-:Y:S01]  /*15f0*/  IMAD.X R9, RZ, RZ, R12, P2 ;  /* 0x000000ffff097224 */ /* 0x000fe200010e060c */
[----:B------:R-:W-:Y:S02]  /*1600*/  ISETP.NE.U32.AND P1, PT, R4, RZ, PT ;  /* 0x000000ff0400720c */ /* 0x000fe40003f25070 */
[----:B------:R-:W-:Y:S01]  /*1610*/  ISETP.GE.U32.AND.EX P0, PT, R11, RZ, PT, P0 ;  /* 0x000000ff0b00720c */ /* 0x000fe20003f06100 */
[----:B------:R-:W-:Y:S01]  /*1620*/  IMAD.MOV.U32 R11, RZ, RZ, 0x0 ;  /* 0x00000000ff0b7424 */ /* 0x000fe200078e00ff */
[----:B------:R-:W-:Y:S02]  /*1630*/  ISETP.NE.AND.EX P1, PT, RZ, RZ, PT, P1 ;  /* 0x000000ffff00720c */ /* 0x000fe40003f25310 */
[----:B------:R-:W-:-:S02]  /*1640*/  SEL R8, R8, R15, P0 ;  /* 0x0000000f08087207 */ /* 0x000fc40000000000 */
[----:B------:R-:W-:Y:S02]  /*1650*/  SEL R9, R9, R12, P0 ;  /* 0x0000000c09097207 */ /* 0x000fe40000000000 */
[----:B------:R-:W-:Y:S02]  /*1660*/  SEL R8, R8, 0xffffffff, P1 ;  /* 0xffffffff08087807 */ /* 0x000fe40000800000 */
[----:B------:R-:W-:Y:S01]  /*1670*/  SEL R9, R9, 0xffffffff, P1 ;  /* 0xffffffff09097807 */ /* 0x000fe20000800000 */
[----:B------:R-:W-:Y:S06]  /*1680*/  RET.REL.NODEC R10 `(_ZN3cub18CUB_300001_SM_10006detail9transform16transform_kernelINS2_10policy_hubILb0EN4cuda3std3__45tupleIJN6thrust24THRUST_300001_SM_1000_NS10device_ptrIfEEEEEE10policy1000ElNS7_6negateIfEESC_JPfEEEvT0_iT1_T2_DpNS2_10kernel_argIT3_EE) ;  /* 0xffffffe80a5c7950 */ /* 0x000fec0003c3ffff */
.L_x_745:
        /* <DEDUP_REMOVED lines=15> */
.L_x_810:


//--------------------- .text._ZN3cub18CUB_300001_SM_10006detail9transform16transform_kernelINS2_10policy_hubILb0EN4cuda3std3__45tupleIJN6thrust24THRUST_300001_SM_1000_NS10device_ptrIfEEEEEE10policy1000EiNS7_6negateIfEESC_JPfEEEvT0_iT1_T2_DpNS2_10kernel_argIT3_EE --------------------------
	.section	.text._ZN3cub18CUB_300001_SM_10006detail9transform16transform_kernelINS2_10policy_hubILb0EN4cuda3std3__45tupleIJN6thrust24THRUST_300001_SM_1000_NS10device_ptrIfEEEEEE10policy1000EiNS7_6negateIfEESC_JPfEEEvT0_iT1_T2_DpNS2_10kernel_argIT3_EE,"ax",@progbits
	.align	128
        .global         _ZN3cub18CUB_300001_SM_10006detail9transform16transform_kernelINS2_10policy_hubILb0EN4cuda3std3__45tupleIJN6thrust24THRUST_300001_SM_1000_NS10device_ptrIfEEEEEE10policy1000EiNS7_6negateIfEESC_JPfEEEvT0_iT1_T2_DpNS2_10kernel_argIT3_EE
        .type           _ZN3cub18CUB_300001_SM_10006detail9transform16transform_kernelINS2_10policy_hubILb0EN4cuda3std3__45tupleIJN6thrust24THRUST_300001_SM_1000_NS10device_ptrIfEEEEEE10policy1000EiNS7_6negateIfEESC_JPfEEEvT0_iT1_T2_DpNS2_10kernel_argIT3_EE,@function
        .size           _ZN3cub18CUB_300001_SM_10006detail9transform16transform_kernelINS2_10policy_hubILb0EN4cuda3std3__45tupleIJN6thrust24THRUST_300001_SM_1000_NS10device_ptrIfEEEEEE10policy1000EiNS7_6negateIfEESC_JPfEEEvT0_iT1_T2_DpNS2_10kernel_argIT3_EE,(.L_x_811 - _ZN3cub18CUB_300001_SM_10006detail9transform16transform_kernelINS2_10policy_hubILb0EN4cuda3std3__45tupleIJN6thrust24THRUST_300001_SM_1000_NS10device_ptrIfEEEEEE10policy1000EiNS7_6negateIfEESC_JPfEEEvT0_iT1_T2_DpNS2_10kernel_argIT3_EE)
        .other          _ZN3cub18CUB_300001_SM_10006detail9transform16transform_kernelINS2_10policy_hubILb0EN4cuda3std3__45tupleIJN6thrust24THRUST_300001_SM_1000_NS10device_ptrIfEEEEEE10policy1000EiNS7_6negateIfEESC_JPfEEEvT0_iT1_T2_DpNS2_10kernel_argIT3_EE,@"STO_CUDA_ENTRY STV_DEFAULT"
_ZN3cub18CUB_300001_SM_10006detail9transform16transform_kernelINS2_10policy_hubILb0EN4cuda3std3__45tupleIJN6thrust24THRUST_300001_SM_1000_NS10device_ptrIfEEEEEE10policy1000EiNS7_6negateIfEESC_JPfEEEvT0_iT1_T2_DpNS2_10kernel_argIT3_EE:
.text._ZN3cub18CUB_300001_SM_10006detail9transform16transform_kernelINS2_10policy_hubILb0EN4cuda3std3__45tupleIJN6thrust24THRUST_300001_SM_1000_NS10device_ptrIfEEEEEE10policy1000EiNS7_6negateIfEESC_JPfEEEvT0_iT1_T2_DpNS2_10kernel_argIT3_EE:
[----:B------:R-:W-:Y:S08]  /*0000*/  LDC R1, c[0x0][0x37c] ;  /* 0x0000df00ff017b82 */ /* 0x000ff00000000800 */
[----:B------:R-:W1:Y:S01]  /*0010*/  S2UR UR5, SR_CTAID.X ;  /* 0x00000000000579c3 */ /* 0x000e620000002500 */
[----:B------:R-:W2:Y:S01]  /*0020*/  LDCU UR6, c[0x0][0x370] ;  /* 0x00006e00ff0677ac */ /* 0x000ea20008000800 */
[----:B------:R-:W3:Y:S01]  /*0030*/  LDCU.64 UR10, c[0x0][0x380] ;  /* 0x00007000ff0a77ac */ /* 0x000ee20008000a00 */
[----:B------:R-:W4:Y:S01]  /*0040*/  LDCU.64 UR14, c[0x0][0x358] ;  /* 0x00006b00ff0e77ac */ /* 0x000f220008000a00 */
[----:B---3--:R-:W-:-:S02]  /*0050*/  USHF.L.U32 UR17, UR11, 0x7, URZ ;  /* 0x000000070b117899 */ /* 0x008fc400080006ff */
[----:B-1----:R-:W-:Y:S02]  /*0060*/  UIADD3 UR4, UPT, UPT, UR5, 0x2, URZ ;  /* 0x0000000205047890 */ /* 0x002fe4000fffe0ff */
[----:B------:R-:W-:Y:S02]  /*0070*/  UIMAD UR16, UR17, UR5, URZ ;  /* 0x00000005111072a4 */ /* 0x000fe4000f8e02ff */
[----:B--2---:R-:W-:Y:S02]  /*0080*/  UISETP.GE.U32.AND UP0, UPT, UR4, UR6, UPT ;  /* 0x000000060400728c */ /* 0x004fe4000bf06070 */
[----:B------:R-:W-:Y:S02]  /*0090*/  UIADD3 UR8, UPT, UPT, -UR16, UR10, URZ ;  /* 0x0000000a10087290 */ /* 0x000fe4000fffe1ff */
[----:B------:R-:W-:Y:S02]  /*00a0*/  UISETP.EQ.OR UP0, UPT, UR5, URZ, UP0 ;  /* 0x000000ff0500728c */ /* 0x000fe40008702670 */
[----:B------:R-:W-:-:S04]  /*00b0*/  UISETP.LT.AND UP1, UPT, UR17, UR8, UPT ;  /* 0x000000081100728c */ /* 0x000fc8000bf21270 */
[----:B------:R-:W-:-:S03]  /*00c0*/  USEL UR18, UR17, UR8, UP1 ;  /* 0x0000000811127287 */ /* 0x000fc60008800000 */
[----:B----4-:R-:W-:Y:S09]  /*00d0*/  BRA.U UP0, `(.L_x_746) ;  /* 0x0000000100ac7547 */ /* 0x010ff2000b800000 */
        /* <DEDUP_REMOVED lines=19> */
[----:B------:R-:W-:-:S02]  /*0210*/  USHF.R.U32.HI UR9, URZ, 0x4, UR10 ;  /* 0x00000004ff097899 */ /* 0x000fc4000801160a */
[----:B---3--:R-:W-:Y:S01]  /*0220*/  UIMAD.WIDE UR4, UR16, 0x4, UR4 ;  /* 0x00000004100478a5 */ /* 0x008fe2000f8e0204 */
        /* <DEDUP_REMOVED lines=9> */
[----:B------:R-:W-:-:S09]  /*02c0*/  UPRMT UR9, UR9, 0x5410, URZ ;  /* 0x0000541009097896 */ /* 0x000fd200080000ff */
[----:B--2---:R1:W-:Y:S01]  /*02d0*/  UBLKCP.S.G [UR12], [UR4], UR9 ;  /* 0x0000000c040073ba */ /* 0x0043e20008000209 */
[----:B------:R1:W-:Y:S01]  /*02e0*/  SYNCS.ARRIVE.TRANS64 RZ, [UR13], R0 ;  /* 0x00000000ffff79a7 */ /* 0x0003e2000800000d */
[----:B------:R-:W-:Y:S01]  /*02f0*/  NOP ;  /* 0x0000000000007918 */ /* 0x000fe20000000000 */
.L_x_748:
[----:B-1----:R-:W-:Y:S05]  /*0300*/  BSYNC.RECONVERGENT B0 ;  /* 0x0000000000007941 */ /* 0x002fea0003800200 */
.L_x_747:
[----:B------:R-:W1:Y:S08]  /*0310*/  S2UR UR5, SR_CgaCtaId ;  /* 0x00000000000579c3 */ /* 0x000e700000008800 */
[----:B------:R-:W-:Y:S01]  /*0320*/  BAR.SYNC.DEFER_BLOCKING 0x0 ;  /* 0x0000000000007b1d */ /* 0x000fe20000010000 */
[----:B------:R-:W-:-:S05]  /*0330*/  SHF.L.U32 R0, RZ, 0x1f, RZ ;  /* 0x0000001fff007819 */ /* 0x000fca00000006ff */
[----:B------:R-:W-:Y:S02]  /*0340*/  UMOV UR4, 0x400 ;  /* 0x0000040000047882 */ /* 0x000fe40000000000 */
[----:B-1----:R-:W-:-:S12]  /*0350*/  ULEA UR4, UR5, UR4, 0x18 ;  /* 0x0000000405047291 */ /* 0x002fd8000f8ec0ff */
.L_x_749:
[----:B------:R-:W1:Y:S02]  /*0360*/  SYNCS.PHASECHK.TRANS64.TRYWAIT P0, [UR4], R0 ;  /* 0x00000000ff0075a7 */ /* 0x000e640008001104 */
[----:B-1----:R-:W-:Y:S05]  /*0370*/  @!P0 BRA `(.L_x_749) ;  /* 0xfffffffc00f88947 */ /* 0x002fea000383ffff */
[----:B------:R-:W-:Y:S05]  /*0380*/  BRA `(.L_x_750) ;  /* 0x0000000800b47947 */ /* 0x000fea0003800000 */
.L_x_746:
[----:B------:R-:W1:Y:S01]  /*0390*/  S2R R0, SR_TID.Y ;  /* 0x0000000000007919 */ /* 0x000e620000002200 */
[----:B------:R-:W2:Y:S01]  /*03a0*/  LDCU UR19, c[0x0][0x360] ;  /* 0x00006c00ff1377ac */ /* 0x000ea20008000800 */
[----:B------:R-:W-:Y:S01]  /*03b0*/  BSSY.RECONVERGENT B0, `(.L_x_751) ;  /* 0x00000a7000007945 */ /* 0x000fe20003800200 */
[----:B------:R-:W1:Y:S01]  /*03c0*/  S2R R3, SR_TID.Z ;  /* 0x0000000000037919 */ /* 0x000e620000002300 */
[----:B------:R-:W1:Y:S01]  /*03d0*/  LDCU UR20, c[0x0][0x364] ;  /* 0x00006c80ff1477ac */ /* 0x000e620008000800 */
[----:B------:R-:W3:Y:S01]  /*03e0*/  LDC R6, c[0x0][0x368] ;  /* 0x0000da00ff067b82 */ /* 0x000ee20000000800 */
[----:B------:R-:W2:Y:S01]  /*03f0*/  S2R R5, SR_TID.X ;  /* 0x0000000000057919 */ /* 0x000ea20000002100 */
[----:B------:R-:W-:-:S04]  /*0400*/  USHF.L.U32 UR4, UR18, 0x2, URZ ;  /* 0x0000000212047899 */ /* 0x000fc800080006ff */
[----:B------:R-:W-:-:S04]  /*0410*/  USHF.R.S32.HI UR5, URZ, 0x1f, UR4 ;  /* 0x0000001fff057899 */ /* 0x000fc80008011404 */
[----:B------:R-:W-:Y:S02]  /*0420*/  USHF.R.U32.HI UR21, URZ, 0x2, UR5 ;  /* 0x00000002ff157899 */ /* 0x000fe40008011605 */
[----:B------:R-:W-:Y:S01]  /*0430*/  USHF.R.U64 UR7, UR4, 0x2, UR5 ;  /* 0x0000000204077899 */ /* 0x000fe20008001205 */
[----:B-1----:R-:W-:-:S04]  /*0440*/  IMAD R0, R3, UR20, R0 ;  /* 0x0000001403007c24 */ /* 0x002fc8000f8e0200 */
[----:B--2---:R-:W-:Y:S02]  /*0450*/  IMAD R5, R0, UR19, R5 ;  /* 0x0000001300057c24 */ /* 0x004fe4000f8e0205 */
[----:B------:R-:W-:-:S03]  /*0460*/  IMAD.U32 R0, RZ, RZ, UR21 ;  /* 0x00000015ff007e24 */ /* 0x000fc6000f8e00ff */
[----:B------:R-:W-:-:S04]  /*0470*/  ISETP.LT.U32.AND P0, PT, R5, UR7, PT ;  /* 0x0000000705007c0c */ /* 0x000fc8000bf01070 */
[----:B------:R-:W-:-:S13]  /*0480*/  ISETP.GT.U32.AND.EX P0, PT, R0, RZ, PT, P0 ;  /* 0x000000ff0000720c */ /* 0x000fda0003f04100 */
[----:B---3--:R-:W-:Y:S05]  /*0490*/  @!P0 BRA `(.L_x_752) ;  /* 0x0000000800608947 */ /* 0x008fea0003800000 */
[----:B------:R-:W-:Y:S01]  /*04a0*/  UIMAD UR4, UR19, UR20, URZ ;  /* 0x00000014130472a4 */ /* 0x000fe2000f8e02ff */
[----:B------:R-:W-:Y:S01]  /*04b0*/  IMAD.U32 R0, RZ, RZ, UR21 ;  /* 0x00000015ff007e24 */ /* 0x000fe2000f8e00ff */
[----:B------:R-:W-:Y:S01]  /*04c0*/  MOV R8, 0xffffffff ;  /* 0xffffffff00087802 */ /* 0x000fe20000000f00 */
[----:B------:R-:W-:Y:S01]  /*04d0*/  IMAD.U32 R2, RZ, RZ, UR21 ;  /* 0x00000015ff027e24 */ /* 0x000fe2000f8e00ff */
[----:B------:R-:W-:Y:S02]  /*04e0*/  BSSY.RECONVERGENT B1, `(.L_x_753) ;  /* 0x0000027000017945 */ /* 0x000fe40003800200 */
[----:B------:R-:W-:-:S04]  /*04f0*/  IMAD R4, R6, UR4, RZ ;  /* 0x0000000406047c24 */ /* 0x000fc8000f8e02ff */
[----:B------:R-:W-:-:S05]  /*0500*/  IMAD.IADD R3, R4, 0x1, R5 ;  /* 0x0000000104037824 */ /* 0x000fca00078e0205 */
[C---:B------:R-:W-:Y:S02]  /*0510*/  ISETP.LT.U32.AND P1, PT, R3.reuse, UR7, PT ;  /* 0x0000000703007c0c */ /* 0x040fe4000bf21070 */
[C---:B------:R-:W-:Y:S02]  /*0520*/  ISETP.LT.U32.AND P0, PT, R3.reuse, UR7, PT ;  /* 0x0000000703007c0c */ /* 0x040fe4000bf01070 */
[----:B------:R-:W-:Y:S02]  /*0530*/  ISETP.GT.U32.AND.EX P1, PT, R0, RZ, PT, P1 ;  /* 0x000000ff0000720c */ /* 0x000fe40003f24110 */
[----:B------:R-:W-:Y:S02]  /*0540*/  ISETP.GT.U32.AND.EX P0, PT, R2, RZ, PT, P0 ;  /* 0x000000ff0200720c */ /* 0x000fe40003f04100 */
[----:B------:R-:W-:Y:S02]  /*0550*/  SEL R0, R3, UR7, !P1 ;  /* 0x0000000703007c07 */ /* 0x000fe4000c800000 */
[----:B------:R-:W-:-:S02]  /*0560*/  SEL R2, RZ, 0x1, !P0 ;  /* 0x00000001ff027807 */ /* 0x000fc40004000000 */
[----:B------:R-:W-:Y:S02]  /*0570*/  SEL R7, RZ, UR21, !P1 ;  /* 0x00000015ff077c07 */ /* 0x000fe4000c800000 */
        /* <DEDUP_REMOVED lines=19> */
[----:B------:R-:W-:Y:S01]  /*06b0*/  @P0 IADD3 R3, PT, PT, -R4, R3, RZ ;  /* 0x0000000304030210 */ /* 0x000fe20007ffe1ff */
[----:B------:R-:W-:-:S03]  /*06c0*/  @P0 VIADD R8, R8, 0x1 ;  /* 0x0000000108080836 */ /* 0x000fc60000000000 */
[----:B------:R-:W-:-:S13]  /*06d0*/  ISETP.GE.U32.AND P1, PT, R3, R4, PT ;  /* 0x000000040300720c */ /* 0x000fda0003f26070 */
[----:B------:R-:W-:Y:S01]  /*06e0*/  @P1 VIADD R8, R8, 0x1 ;  /* 0x0000000108081836 */ /* 0x000fe20000000000 */
[----:B------:R-:W-:Y:S01]  /*06f0*/  @!P2 LOP3.LUT R8, RZ, R4, RZ, 0x33, !PT ;  /* 0x00000004ff08a212 */ /* 0x000fe200078e33ff */
[----:B------:R-:W-:Y:S06]  /*0700*/  BRA `(.L_x_755) ;  /* 0x0000000000107947 */ /* 0x000fec0003800000 */
.L_x_754:
[----:B------:R-:W-:-:S07]  /*0710*/  MOV R8, 0x730 ;  /* 0x0000073000087802 */ /* 0x000fce0000000f00 */
[----:B------:R-:W-:Y:S05]  /*0720*/  CALL.REL.NOINC `($__internal_1_$__cuda_sm20_div_u64) ;  /* 0x0000000800a87944 */ /* 0x000fea0003c00000 */
[----:B------:R-:W-:Y:S01]  /*0730*/  IMAD.MOV.U32 R8, RZ, RZ, R3 ;  /* 0x000000ffff087224 */ /* 0x000fe200078e0003 */
[----:B------:R-:W-:-:S07]  /*0740*/  MOV R9, R10 ;  /* 0x0000000a00097202 */ /* 0x000fce0000000f00 */
.L_x_755:
[----:B------:R-:W-:Y:S05]  /*0750*/  BSYNC.RECONVERGENT B1 ;  /* 0x0000000000017941 */ /* 0x000fea0003800200 */
.L_x_753:
        /* <DEDUP_REMOVED lines=11> */
[C---:B------:R-:W-:Y:S01]  /*0810*/  SHF.L.U64.HI R3, R5.reuse, 0x2, R0 ;  /* 0x0000000205037819 */ /* 0x040fe20000010200 */
[----:B------:R-:W-:Y:S02]  /*0820*/  IMAD.SHL.U32 R2, R5, 0x4, RZ ;  /* 0x0000000405027824 */ /* 0x000fe400078e00ff */
[----:B------:R-:W-:Y:S01]  /*0830*/  IMAD.U32 R11, RZ, RZ, UR16 ;  /* 0x00000010ff0b7e24 */ /* 0x000fe2000f8e00ff */
[----:B------:R-:W-:Y:S01]  /*0840*/  UMOV UR5, 0x400 ;  /* 0x0000040000057882 */ /* 0x000fe20000000000 */
[----:B------:R-:W-:Y:S01]  /*0850*/  VIADD R9, R7, 0x1 ;  /* 0x0000000107097836 */ /* 0x000fe20000000000 */
[----:B------:R-:W3:Y:S01]  /*0860*/  LDC.64 R12, c[0x0][0x398] ;  /* 0x0000e600ff0c7b82 */ /* 0x000ee20000000a00 */
[----:B------:R-:W-:Y:S01]  /*0870*/  UIADD3 UR5, UPT, UPT, UR5, 0x80, URZ ;  /* 0x0000008005057890 */ /* 0x000fe2000fffe0ff */
[----:B------:R-:W-:-:S02]  /*0880*/  IMAD.WIDE R2, R11, 0x4, R2 ;  /* 0x000000040b027825 */ /* 0x000fc400078e0202 */
[----:B------:R-:W-:Y:S02]  /*0890*/  LOP3.LUT R9, R9, 0x3, RZ, 0xc0, !PT ;  /* 0x0000000309097812 */ /* 0x000fe400078ec0ff */
[----:B------:R-:W-:Y:S02]  /*08a0*/  IMAD R7, R6, UR20, RZ ;  /* 0x0000001406077c24 */ /* 0x000fe4000f8e02ff */
[----:B------:R-:W-:Y:S02]  /*08b0*/  IADD3 R9, P3, PT, RZ, -R9, RZ ;  /* 0x80000009ff097210 */ /* 0x000fe40007f7e0ff */
[----:B------:R-:W-:Y:S02]  /*08c0*/  IMAD R7, R7, UR19, RZ ;  /* 0x0000001307077c24 */ /* 0x000fe4000f8e02ff */
[----:B------:R-:W-:Y:S01]  /*08d0*/  IADD3.X R10, PT, PT, RZ, -0x1, RZ, P3, !PT ;  /* 0xffffffffff0a7810 */ /* 0x000fe20001ffe4ff */
[----:B-1----:R-:W-:Y:S02]  /*08e0*/  ULEA UR5, UR6, UR5, 0x18 ;  /* 0x0000000506057291 */ /* 0x002fe4000f8ec0ff */
[----:B--2---:R-:W-:-:S02]  /*08f0*/  USHF.R.S32.HI UR6, URZ, 0x1f, UR4 ;  /* 0x0000001fff067899 */ /* 0x004fc40008011404 */
[----:B---3--:R-:W-:Y:S01]  /*0900*/  IADD3 R11, P1, P2, R2, UR4, R12 ;  /* 0x00000004020b7c10 */ /* 0x008fe2000fa3e00c */
[----:B------:R-:W-:-:S03]  /*0910*/  UIADD3 UR4, UPT, UPT, UR5, UR4, URZ ;  /* 0x0000000405047290 */ /* 0x000fc6000fffe0ff */
[----:B------:R-:W-:-:S03]  /*0920*/  IADD3.X R12, PT, PT, R3, UR6, R13, P1, P2 ;  /* 0x00000006030c7c10 */ /* 0x000fc60008fe440d */
[----:B------:R-:W-:-:S07]  /*0930*/  LEA R8, R5, UR4, 0x2 ;  /* 0x0000000405087c11 */ /* 0x000fce000f8e10ff */
.L_x_758:
[----:B------:R-:W-:Y:S01]  /*0940*/  IADD3 R9, P1, PT, R9, 0x1, RZ ;  /* 0x0000000109097810 */ /* 0x000fe20007f3e0ff */
[----:B------:R-:W-:Y:S01]  /*0950*/  IMAD.MOV.U32 R2, RZ, RZ, R11 ;  /* 0x000000ffff027224 */ /* 0x000fe200078e000b */
[C---:B------:R-:W-:Y:S01]  /*0960*/  IADD3 R5, P2, PT, R4.reuse, R5, RZ ;  /* 0x0000000504057210 */ /* 0x040fe20007f5e0ff */
[----:B------:R-:W-:Y:S01]  /*0970*/  IMAD.MOV.U32 R3, RZ, RZ, R12 ;  /* 0x000000ffff037224 */ /* 0x000fe200078e000c */
[C---:B------:R-:W-:Y:S01]  /*0980*/  LEA R11, P3, R4.reuse, R11, 0x2 ;  /* 0x0000000b040b7211 */ /* 0x040fe200078610ff */
[----:B------:R-:W-:Y:S01]  /*0990*/  IMAD.X R10, RZ, RZ, R10, P1 ;  /* 0x000000ffff0a7224 */ /* 0x000fe200008e060a */
[----:B------:R-:W-:Y:S01]  /*09a0*/  ISETP.NE.U32.AND P1, PT, R9, RZ, PT ;  /* 0x000000ff0900720c */ /* 0x000fe20003f25070 */
[----:B------:R-:W-:Y:S01]  /*09b0*/  IMAD.X R0, RZ, RZ, R0, P2 ;  /* 0x000000ffff007224 */ /* 0x000fe200010e0600 */
[----:B------:R-:W-:Y:S01]  /*09c0*/  @!PT LDS RZ, [RZ] ;  /* 0x00000000fffff984 */ /* 0x000fe20000000800 */
[----:B------:R-:W-:Y:S01]  /*09d0*/  @!PT LDS RZ, [RZ] ;  /* 0x00000000fffff984 */ /* 0x000fe20000000800 */
[----:B------:R-:W-:Y:S01]  /*09e0*/  @!PT LDS RZ, [RZ] ;  /* 0x00000000fffff984 */ /* 0x000fe20000000800 */
[----:B------:R1:W-:Y:S01]  /*09f0*/  LDGSTS.E [R8], desc[UR14][R2.64] ;  /* 0x0000000002087fae */ /* 0x0003e2000b9a100e */
[----:B------:R-:W-:Y:S02]  /*0a00*/  LEA.HI.X R12, R4, R12, RZ, 0x2, P3 ;  /* 0x0000000c040c7211 */ /* 0x000fe400018f14ff */
[----:B------:R-:W-:-:S02]  /*0a10*/  ISETP.NE.AND.EX P1, PT, R10, RZ, PT, P1 ;  /* 0x000000ff0a00720c */ /* 0x000fc40003f25310 */
[----:B-1----:R-:W-:-:S11]  /*0a20*/  LEA R8, R7, R8, 0x2 ;  /* 0x0000000807087211 */ /* 0x002fd600078e10ff */
[----:B------:R-:W-:Y:S05]  /*0a30*/  @P1 BRA `(.L_x_758) ;  /* 0xfffffffc00c01947 */ /* 0x000fea000383ffff */
.L_x_757:
[----:B------:R-:W-:Y:S05]  /*0a40*/  BSYNC.RECONVERGENT B1 ;  /* 0x0000000000017941 */ /* 0x000fea0003800200 */
.L_x_756:
[----:B------:R-:W-:Y:S05]  /*0a50*/  @!P0 BRA `(.L_x_752) ;  /* 0x0000000000f08947 */ /* 0x000fea0003800000 */
[----:B------:R-:W1:Y:S01]  /*0a60*/  S2UR UR10, SR_CgaCtaId ;  /* 0x00000000000a79c3 */ /* 0x000e620000008800 */
[----:B------:R-:W2:Y:S01]  /*0a70*/  LDCU UR11, c[0x0][0x3a0] ;  /* 0x00007400ff0b77ac */ /* 0x000ea20008000800 */
[C---:B------:R-:W-:Y:S01]  /*0a80*/  SHF.L.U64.HI R3, R5.reuse, 0x2, R0 ;  /* 0x0000000205037819 */ /* 0x040fe20000010200 */
[C---:B------:R-:W-:Y:S01]  /*0a90*/  IMAD.SHL.U32 R2, R5.reuse, 0x4, RZ ;  /* 0x0000000405027824 */ /* 0x040fe200078e00ff */
[----:B------:R-:W-:Y:S01]  /*0aa0*/  IADD3 R8, P0, PT, R5, UR16, RZ ;  /* 0x0000001005087c10 */ /* 0x000fe2000ff1e0ff */
[----:B------:R-:W2:Y:S01]  /*0ab0*/  LDCU.64 UR12, c[0x0][0x398] ;  /* 0x00007300ff0c77ac */ /* 0x000ea20008000a00 */
[----:B------:R-:W-:Y:S01]  /*0ac0*/  IMAD.U32 R7, RZ, RZ, UR16 ;  /* 0x00000010ff077e24 */ /* 0x000fe2000f8e00ff */
[----:B------:R-:W-:Y:S01]  /*0ad0*/  SHF.R.U32.HI R21, RZ, 0x1e, R4 ;  /* 0x0000001eff157819 */ /* 0x000fe20000011604 */
[----:B------:R-:W-:Y:S01]  /*0ae0*/  IMAD.SHL.U32 R16, R4, 0x4, RZ ;  /* 0x0000000404107824 */ /* 0x000fe200078e00ff */
[----:B------:R-:W-:Y:S01]  /*0af0*/  UMOV UR9, 0x400 ;  /* 0x0000040000097882 */ /* 0x000fe20000000000 */
[C---:B------:R-:W-:Y:S01]  /*0b00*/  IMAD.WIDE R2, R7.reuse, 0x4, R2 ;  /* 0x0000000407027825 */ /* 0x040fe200078e0202 */
[----:B------:R-:W-:Y:S01]  /*0b10*/  UIADD3 UR9, UPT, UPT, UR9, 0x80, URZ ;  /* 0x0000008009097890 */ /* 0x000fe2000fffe0ff */
[----:B------:R-:W-:Y:S01]  /*0b20*/  LEA.HI.X.SX32 R7, R7, R0, 0x1, P0 ;  /* 0x0000000007077211 */ /* 0x000fe200000f0eff */
[----:B------:R-:W-:Y:S01]  /*0b30*/  UMOV UR4, URZ ;  /* 0x000000ff00047c82 */ /* 0x000fe20008000000 */
[----:B------:R-:W-:Y:S01]  /*0b40*/  IMAD R20, R6, UR20, RZ ;  /* 0x0000001406147c24 */ /* 0x000fe2000f8e02ff */
[----:B------:R-:W-:Y:S01]  /*0b50*/  IADD3 R17, P1, PT, R2, R16, RZ ;  /* 0x0000001002117210 */ /* 0x000fe20007f3e0ff */
[C---:B------:R-:W-:Y:S01]  /*0b60*/  IMAD.SHL.U32 R6, R8.reuse, 0x4, RZ ;  /* 0x0000000408067824 */ /* 0x040fe200078e00ff */
[----:B------:R-:W-:Y:S01]  /*0b70*/  SHF.L.U64.HI R7, R8, 0x2, R7 ;  /* 0x0000000208077819 */ /* 0x000fe20000010207 */
[----:B------:R-:W-:Y:S01]  /*0b80*/  IMAD R20, R20, UR19, RZ ;  /* 0x0000001314147c24 */ /* 0x000fe2000f8e02ff */
[----:B------:R-:W-:Y:S01]  /*0b90*/  LEA R18, P0, R4, R2, 0x3 ;  /* 0x0000000204127211 */ /* 0x000fe200078018ff */
[----:B------:R-:W-:-:S02]  /*0ba0*/  IMAD.X R28, R3, 0x1, R21, P1 ;  /* 0x00000001031c7824 */ /* 0x000fc400008e0615 */
[C---:B------:R-:W-:Y:S01]  /*0bb0*/  IMAD.WIDE.U32 R6, R4.reuse, 0xc, R6 ;  /* 0x0000000c04067825 */ /* 0x040fe200078e0006 */
[----:B--2---:R-:W-:Y:S01]  /*0bc0*/  UIADD3 UR5, UP0, UPT, UR11, UR12, URZ ;  /* 0x0000000c0b057290 */ /* 0x004fe2000ff1e0ff */
[----:B------:R-:W-:Y:S01]  /*0bd0*/  LEA.HI.X R24, R4, R3, RZ, 0x3, P0 ;  /* 0x0000000304187211 */ /* 0x000fe200000f1cff */
[----:B-1----:R-:W-:Y:S01]  /*0be0*/  ULEA UR9, UR10, UR9, 0x18 ;  /* 0x000000090a097291 */ /* 0x002fe2000f8ec0ff */
[----:B------:R-:W-:Y:S01]  /*0bf0*/  VIADD R26, R7, UR4 ;  /* 0x00000004071a7c36 */ /* 0x000fe20008000000 */
[----:B------:R-:W-:Y:S02]  /*0c00*/  ULEA.HI.X.SX32 UR6, UR11, UR13, 0x1, UP0 ;  /* 0x0000000d0b067291 */ /* 0x000fe400080f0eff */
[----:B------:R-:W-:Y:S01]  /*0c10*/  UIADD3 UR9, UPT, UPT, UR9, UR11, URZ ;  /* 0x0000000b09097290 */ /* 0x000fe2000fffe0ff */
[----:B------:R-:W-:-:S03]  /*0c20*/  MOV R19, UR5 ;  /* 0x0000000500137c02 */ /* 0x000fc60008000f00 */
[----:B------:R-:W-:Y:S02]  /*0c30*/  IMAD.U32 R22, RZ, RZ, UR6 ;  /* 0x00000006ff167e24 */ /* 0x000fe4000f8e00ff */
[----:B------:R-:W-:-:S04]  /*0c40*/  LEA R23, R5, UR9, 0x2 ;  /* 0x0000000905177c11 */ /* 0x000fc8000f8e10ff */
[C---:B------:R-:W-:Y:S01]  /*0c50*/  LEA R27, R20.reuse, R23, 0x3 ;  /* 0x00000017141b7211 */ /* 0x040fe200078e18ff */
[C-C-:B------:R-:W-:Y:S02]  /*0c60*/  IMAD R25, R20.reuse, 0x4, R23.reuse ;  /* 0x0000000414197824 */ /* 0x140fe400078e0217 */
[----:B------:R-:W-:-:S07]  /*0c70*/  IMAD R29, R20, 0xc, R23 ;  /* 0x0000000c141d7824 */ /* 0x000fce00078e0217 */
.L_x_759:
[----:B------:R-:W-:Y:S02]  /*0c80*/  IADD3 R12, P0, PT, R2, R19, RZ ;  /* 0x00000013020c7210 */ /* 0x000fe40007f1e0ff */
[----:B------:R-:W-:-:S03]  /*0c90*/  IADD3 R8, P1, PT, R19, R17, RZ ;  /* 0x0000001113087210 */ /* 0x000fc60007f3e0ff */
[----:B------:R-:W-:Y:S01]  /*0ca0*/  IMAD.X R13, R3, 0x1, R22, P0 ;  /* 0x00000001030d7824 */ /* 0x000fe200000e0616 */
[C---:B------:R-:W-:Y:S01]  /*0cb0*/  IADD3 R10, P0, PT, R19.reuse, R18, RZ ;  /* 0x00000012130a7210 */ /* 0x040fe20007f1e0ff */
[C---:B------:R-:W-:Y:S01]  /*0cc0*/  IMAD.X R9, R22.reuse, 0x1, R28, P1 ;  /* 0x0000000116097824 */ /* 0x040fe200008e061c */
[----:B------:R-:W-:Y:S02]  /*0cd0*/  IADD3 R14, P1, PT, R19, R6, RZ ;  /* 0x00000006130e7210 */ /* 0x000fe40007f3e0ff */
[----:B------:R-:W-:Y:S01]  /*0ce0*/  @!PT LDS RZ, [RZ] ;  /* 0x00000000fffff984 */ /* 0x000fe20000000800 */
[----:B------:R-:W-:Y:S01]  /*0cf0*/  @!PT LDS RZ, [RZ] ;  /* 0x00000000fffff984 */ /* 0x000fe20000000800 */
[----:B------:R-:W-:Y:S01]  /*0d00*/  @!PT LDS RZ, [RZ] ;  /* 0x00000000fffff984 */ /* 0x000fe20000000800 */
[----:B------:R1:W-:Y:S01]  /*0d10*/  LDGSTS.E [R23], desc[UR14][R12.64] ;  /* 0x000000000c177fae */ /* 0x0003e2000b9a100e */
[----:B------:R-:W-:Y:S01]  /*0d20*/  IMAD.X R11, R22, 0x1, R24, P0 ;  /* 0x00000001160b7824 */ /* 0x000fe200000e0618 */
[----:B------:R-:W-:Y:S01]  /*0d30*/  IADD3 R5, P0, PT, R16, R5, RZ ;  /* 0x0000000510057210 */ /* 0x000fe20007f1e0ff */
[----:B------:R-:W-:Y:S01]  /*0d40*/  IMAD.X R15, R22, 0x1, R26, P1 ;  /* 0x00000001160f7824 */ /* 0x000fe200008e061a */
[----:B------:R-:W-:Y:S01]  /*0d50*/  LEA R19, P1, R4, R19, 0x4 ;  /* 0x0000001304137211 */ /* 0x000fe200078220ff */
[----:B------:R2:W-:Y:S01]  /*0d60*/  LDGSTS.E [R25], desc[UR14][R8.64] ;  /* 0x0000000008197fae */ /* 0x0005e2000b9a100e */
[----:B------:R-:W-:-:S02]  /*0d70*/  IADD3.X R0, PT, PT, R21, R0, RZ, P0, !PT ;  /* 0x0000000015007210 */ /* 0x000fc400007fe4ff */
[----:B------:R-:W-:Y:S01]  /*0d80*/  ISETP.GE.U32.AND P0, PT, R5, UR7, PT ;  /* 0x0000000705007c0c */ /* 0x000fe2000bf06070 */
[----:B------:R3:W-:Y:S01]  /*0d90*/  LDGSTS.E [R27], desc[UR14][R10.64] ;  /* 0x000000000a1b7fae */ /* 0x0007e2000b9a100e */
[----:B------:R-:W-:Y:S02]  /*0da0*/  LEA.HI.X R22, R4, R22, RZ, 0x4, P1 ;  /* 0x0000001604167211 */ /* 0x000fe400008f24ff */
[----:B------:R-:W-:Y:S01]  /*0db0*/  ISETP.GE.U32.AND.EX P0, PT, R0, UR21, PT, P0 ;  /* 0x0000001500007c0c */ /* 0x000fe2000bf06100 */
[----:B------:R4:W-:Y:S01]  /*0dc0*/  LDGSTS.E [R29], desc[UR14][R14.64] ;  /* 0x000000000e1d7fae */ /* 0x0009e2000b9a100e */
[C---:B-1----:R-:W-:Y:S02]  /*0dd0*/  IMAD R23, R20.reuse, 0x10, R23 ;  /* 0x0000001014177824 */ /* 0x042fe400078e0217 */
[C---:B--2---:R-:W-:Y:S02]  /*0de0*/  IMAD R25, R20.reuse, 0x10, R25 ;  /* 0x0000001014197824 */ /* 0x044fe400078e0219 */
[----:B---3--:R-:W-:-:S02]  /*0df0*/  IMAD R27, R20, 0x10, R27 ;  /* 0x00000010141b7824 */ /* 0x008fc400078e021b */
[----:B----4-:R-:W-:-:S05]  /*0e00*/  IMAD R29, R20, 0x10, R29 ;  /* 0x00000010141d7824 */ /* 0x010fca00078e021d */
[----:B------:R-:W-:Y:S05]  /*0e10*/  @!P0 BRA `(.L_x_759) ;  /* 0xfffffffc00988947 */ /* 0x000fea000383ffff */
.L_x_752:
[----:B------:R-:W-:Y:S05]  /*0e20*/  BSYNC.RECONVERGENT B0 ;  /* 0x0000000000007941 */ /* 0x000fea0003800200 */
.L_x_751:
[----:B------:R-:W0:Y:S01]  /*0e30*/  LDGDEPBAR ;  /* 0x00000000000079af */ /* 0x000e220000000000 */
[----:B------:R-:W-:-:S04]  /*0e40*/  DEPBAR.LE SB0, 0x0 ;  /* 0x000080000000791a */ /* 0x000fc80000000000 */
[----:B------:R-:W-:Y:S06]  /*0e50*/  BAR.SYNC.DEFER_BLOCKING 0x0 ;  /* 0x0000000000007b1d */ /* 0x000fec0000010000 */
.L_x_750:
[----:B------:R-:W-:-:S09]  /*0e60*/  UISETP.GT.AND UP0, UPT, UR17, UR8, UPT ;  /* 0x000000081100728c */ /* 0x000fd2000bf04270 */
[----:B------:R-:W-:Y:S05]  /*0e70*/  BRA.U UP0, `(.L_x_760) ;  /* 0x0000000100687547 */ /* 0x000fea000b800000 */
[----:B------:R-:W1:Y:S02]  /*0e80*/  LDC R4, c[0x0][0x384] ;  /* 0x0000e100ff047b82 */ /* 0x000e640000000800 */
[----:B-1----:R-:W-:-:S13]  /*0e90*/  ISETP.GE.AND P0, PT, R4, 0x1, PT ;  /* 0x000000010400780c */ /* 0x002fda0003f06270 */
[----:B------:R-:W-:Y:S05]  /*0ea0*/  @!P0 EXIT ;  /* 0x000000000000894d */ /* 0x000fea0003800000 */
[----:B------:R-:W1:Y:S01]  /*0eb0*/  S2R R5, SR_TID.X ;  /* 0x0000000000057919 */ /* 0x000e620000002100 */
[----:B------:R-:W2:Y:S01]  /*0ec0*/  S2UR UR7, SR_CgaCtaId ;  /* 0x00000000000779c3 */ /* 0x000ea20000008800 */
[----:B------:R-:W1:Y:S01]  /*0ed0*/  LDCU UR8, c[0x0][0x3a0] ;  /* 0x00007400ff0877ac */ /* 0x000e620008000800 */
[----:B------:R-:W-:Y:S01]  /*0ee0*/  IADD3 R4, PT, PT, -R4, RZ, RZ ;  /* 0x000000ff04047210 */ /* 0x000fe20007ffe1ff */
[----:B------:R-:W3:Y:S01]  /*0ef0*/  LDCU.64 UR4, c[0x0][0x390] ;  /* 0x00007200ff0477ac */ /* 0x000ee20008000a00 */
[----:B------:R-:W-:Y:S02]  /*0f00*/  UMOV UR6, 0x400 ;  /* 0x0000040000067882 */ /* 0x000fe40000000000 */
[----:B------:R-:W-:Y:S02]  /*0f10*/  UIADD3 UR6, UPT, UPT, UR6, 0x80, URZ ;  /* 0x0000008006067890 */ /* 0x000fe4000fffe0ff */
[----:B---3--:R-:W-:Y:S02]  /*0f20*/  UIMAD.WIDE UR4, UR16, 0x4, UR4 ;  /* 0x00000004100478a5 */ /* 0x008fe4000f8e0204 */
[----:B--2---:R-:W-:Y:S01]  /*0f30*/  ULEA UR6, UR7, UR6, 0x18 ;  /* 0x0000000607067291 */ /* 0x004fe2000f8ec0ff */
[----:B-1----:R-:W-:-:S05]  /*0f40*/  LEA R0, R5, UR8, 0x2 ;  /* 0x0000000805007c11 */ /* 0x002fca000f8e10ff */
[----:B------:R-:W-:-:S07]  /*0f50*/  VIADD R0, R0, UR6 ;  /* 0x0000000600007c36 */ /* 0x000fce0008000000 */
.L_x_761:
        /* <DEDUP_REMOVED lines=12> */
.L_x_760:
        /* <DEDUP_REMOVED lines=10> */
[----:B---3--:R-:W-:Y:S02]  /*10c0*/  UIMAD.WIDE UR4, UR16, 0x4, UR4 ;  /* 0x00000004100478a5 */ /* 0x008fe4000f8e0204 */
[----:B--2---:R-:W-:Y:S01]  /*10d0*/  ULEA UR6, UR7, UR6, 0x18 ;  /* 0x0000000607067291 */ /* 0x004fe2000f8ec0ff */
[----:B-1----:R-:W-:-:S05]  /*10e0*/  LEA R4, R5, UR8, 0x2 ;  /* 0x0000000805047c11 */ /* 0x002fca000f8e10ff */
[----:B------:R-:W-:-:S07]  /*10f0*/  VIADD R4, R4, UR6 ;  /* 0x0000000604047c36 */ /* 0x000fce0008000000 */
.L_x_762:
[----:B------:R-:W-:Y:S01]  /*1100*/  ISETP.GE.AND P0, PT, R5, UR18, PT ;  /* 0x0000001205007c0c */ /* 0x000fe2000bf06270 */
        /* <DEDUP_REMOVED lines=12> */
        .weak           $__internal_1_$__cuda_sm20_div_u64
        .type           $__internal_1_$__cuda_sm20_div_u64,@function
        .size           $__internal_1_$__cuda_sm20_div_u64,(.L_x_811 - $__internal_1_$__cuda_sm20_div_u64)
$__internal_1_$__cuda_sm20_div_u64:
[----:B------:R-:W-:Y:S02]  /*11d0*/  HFMA2 R15, -RZ, RZ, 0, 0 ;  /* 0x00000000ff0f7431 */ /* 0x000fe400000001ff */
[----:B------:R-:W-:-:S04]  /*11e0*/  IMAD.MOV.U32 R14, RZ, RZ, R4 ;  /* 0x000000ffff0e7224 */ /* 0x000fc800078e0004 */
        /* <DEDUP_REMOVED lines=20> */
[----:B------:R-:W-:Y:S01]  /*1330*/  IMAD.HI.U32 R12, R13, R15, RZ ;  /* 0x0000000f0d0c7227 */ /* 0x000fe200078e00ff */
[----:B------:R-:W-:-:S05]  /*1340*/  IADD3.X R10, PT, PT, RZ, ~R10, RZ, P0, !PT ;  /* 0x8000000aff0a7210 */ /* 0x000fca00007fe4ff */
[----:B------:R-:W-:-:S04]  /*1350*/  IMAD.WIDE.U32 R12, P0, R13, R10, R12 ;  /* 0x0000000a0d0c7225 */ /* 0x000fc8000780000c */
[C---:B------:R-:W-:Y:S02]  /*1360*/  IMAD R11, R9.reuse, R10, RZ ;  /* 0x0000000a090b7224 */ /* 0x040fe400078e02ff */
[----:B------:R-:W-:-:S04]  /*1370*/  IMAD.HI.U32 R12, P1, R9, R15, R12 ;  /* 0x0000000f090c7227 */ /* 0x000fc8000782000c */
[----:B------:R-:W-:Y:S01]  /*1380*/  IMAD.HI.U32 R10, R9, R10, RZ ;  /* 0x0000000a090a7227 */ /* 0x000fe200078e00ff */
[----:B------:R-:W-:-:S03]  /*1390*/  IADD3 R12, P2, PT, R11, R12, RZ ;  /* 0x0000000c0b0c7210 */ /* 0x000fc60007f5e0ff */
[----:B------:R-:W-:Y:S02]  /*13a0*/  IMAD.X R9, R10, 0x1, R9, P0 ;  /* 0x000000010a097824 */ /* 0x000fe400000e0609 */
[----:B------:R-:W-:-:S03]  /*13b0*/  IMAD.HI.U32 R10, R12, R3, RZ ;  /* 0x000000030c0a7227 */ /* 0x000fc600078e00ff */
[----:B------:R-:W-:Y:S01]  /*13c0*/  IADD3.X R14, PT, PT, RZ, RZ, R9, P2, P1 ;  /* 0x000000ffff0e7210 */ /* 0x000fe200017e2409 */
[----:B------:R-:W-:Y:S02]  /*13d0*/  IMAD.MOV.U32 R11, RZ, RZ, RZ ;  /* 0x000000ffff0b7224 */ /* 0x000fe400078e00ff */
[----:B------:R-:W-:-:S04]  /*13e0*/  IMAD.WIDE.U32 R10, R12, R7, R10 ;  /* 0x000000070c0a7225 */ /* 0x000fc800078e000a */
[C---:B------:R-:W-:Y:S02]  /*13f0*/  IMAD R13, R14.reuse, R7, RZ ;  /* 0x000000070e0d7224 */ /* 0x040fe400078e02ff */
[----:B------:R-:W-:-:S04]  /*1400*/  IMAD.HI.U32 R10, P0, R14, R3, R10 ;  /* 0x000000030e0a7227 */ /* 0x000fc8000780000a */
[----:B------:R-:W-:Y:S01]  /*1410*/  IMAD.HI.U32 R9, R14, R7, RZ ;  /* 0x000000070e097227 */ /* 0x000fe200078e00ff */
[----:B------:R-:W-:-:S03]  /*1420*/  IADD3 R13, P1, PT, R13, R10, RZ ;  /* 0x0000000a0d0d7210 */ /* 0x000fc60007f3e0ff */
[----:B------:R-:W-:Y:S02]  /*1430*/  IMAD.X R9, RZ, RZ, R9, P0 ;  /* 0x000000ffff097224 */ /* 0x000fe400000e0609 */
[----:B------:R-:W-:-:S04]  /*1440*/  IMAD.WIDE.U32 R10, R13, R4, RZ ;  /* 0x000000040d0a7225 */ /* 0x000fc800078e00ff */
[----:B------:R-:W-:-:S04]  /*1450*/  IMAD.X R9, RZ, RZ, R9, P1 ;  /* 0x000000ffff097224 */ /* 0x000fc800008e0609 */
[----:B------:R-:W-:Y:S01]  /*1460*/  IMAD R12, R9, R4, R11 ;  /* 0x00000004090c7224 */ /* 0x000fe200078e020b */
[----:B------:R-:W-:-:S04]  /*1470*/  IADD3 R11, P0, PT, -R10, R3, RZ ;  /* 0x000000030a0b7210 */ /* 0x000fc80007f1e1ff */
[----:B------:R-:W-:Y:S02]  /*1480*/  IADD3.X R14, PT, PT, ~R12, R7, RZ, P0, !PT ;  /* 0x000000070c0e7210 */ /* 0x000fe400007fe5ff */
[----:B------:R-:W-:Y:S02]  /*1490*/  ISETP.GE.U32.AND P0, PT, R11, R4, PT ;  /* 0x000000040b00720c */ /* 0x000fe40003f06070 */
[----:B------:R-:W-:Y:S02]  /*14a0*/  IADD3 R12, P2, PT, R13, 0x1, RZ ;  /* 0x000000010d0c7810 */ /* 0x000fe40007f5e0ff */
[----:B------:R-:W-:Y:S02]  /*14b0*/  IADD3 R3, P1, PT, -R4, R11, RZ ;  /* 0x0000000b04037210 */ /* 0x000fe40007f3e1ff */
[C---:B------:R-:W-:Y:S01]  /*14c0*/  ISETP.GE.U32.AND.EX P0, PT, R14.reuse, RZ, PT, P0 ;  /* 0x000000ff0e00720c */ /* 0x040fe20003f06100 */
[----:B------:R-:W-:Y:S01]  /*14d0*/  IMAD.X R10, RZ, RZ, R9, P2 ;  /* 0x000000ffff0a7224 */ /* 0x000fe200010e0609 */
[----:B------:R-:W-:-:S02]  /*14e0*/  IADD3.X R7, PT, PT, R14, -0x1, RZ, P1, !PT ;  /* 0xffffffff0e077810 */ /* 0x000fc40000ffe4ff */
[----:B------:R-:W-:Y:S02]  /*14f0*/  SEL R3, R3, R11, P0 ;  /* 0x0000000b03037207 */ /* 0x000fe40000000000 */
[----:B------:R-:W-:Y:S02]  /*1500*/  SEL R12, R12, R13, P0 ;  /* 0x0000000d0c0c7207 */ /* 0x000fe40000000000 */
[----:B------:R-:W-:Y:S02]  /*1510*/  SEL R7, R7, R14, P0 ;  /* 0x0000000e07077207 */ /* 0x000fe40000000000 */
[----:B------:R-:W-:Y:S02]  /*1520*/  SEL R9, R10, R9, P0 ;  /* 0x000000090a097207 */ /* 0x000fe40000000000 */
[----:B------:R-:W-:Y:S02]  /*1530*/  ISETP.GE.U32.AND P0, PT, R3, R4, PT ;  /* 0x000000040300720c */ /* 0x000fe40003f06070 */
[----:B------:R-:W-:-:S02]  /*1540*/  IADD3 R3, P2, PT, R12, 0x1, RZ ;  /* 0x000000010c037810 */ /* 0x000fc40007f5e0ff */
[----:B------:R-:W-:Y:S02]  /*1550*/  ISETP.GE.U32.AND.EX P0, PT, R7, RZ, PT, P0 ;  /* 0x000000ff0700720c */ /* 0x000fe40003f06100 */
[----:B------:R-:W-:Y:S01]  /*1560*/  ISETP.NE.U32.AND P1, PT, R4, RZ, PT ;  /* 0x000000ff0400720c */ /* 0x000fe20003f25070 */
[----:B------:R-:W-:Y:S01]  /*1570*/  IMAD.X R10, RZ, RZ, R9, P2 ;  /* 0x000000ffff0a7224 */ /* 0x000fe200010e0609 */
[----:B------:R-:W-:Y:S02]  /*1580*/  SEL R3, R3, R12, P0 ;  /* 0x0000000c03037207 */ /* 0x000fe40000000000 */
[----:B------:R-:W-:Y:S02]  /*1590*/  ISETP.NE.AND.EX P1, PT, RZ, RZ, PT, P1 ;  /* 0x000000ffff00720c */ /* 0x000fe40003f25310 */
[----:B------:R-:W-:Y:S01]  /*15a0*/  SEL R10, R10, R9, P0 ;  /* 0x000000090a0a7207 */ /* 0x000fe20000000000 */
[----:B------:R-:W-:Y:S01]  /*15b0*/  IMAD.MOV.U32 R9, RZ, RZ, 0x0 ;  /* 0x00000000ff097424 */ /* 0x000fe200078e00ff */
[----:B------:R-:W-:-:S02]  /*15c0*/  SEL R3, R3, 0xffffffff, P1 ;  /* 0xffffffff03037807 */ /* 0x000fc40000800000 */
[----:B------:R-:W-:Y:S01]  /*15d0*/  SEL R10, R10, 0xffffffff, P1 ;  /* 0xffffffff0a0a7807 */ /* 0x000fe20000800000 */
[----:B------:R-:W-:Y:S06]  /*15e0*/  RET.REL.NODEC R8 `(_ZN3cub18CUB_300001_SM_10006detail9transform16transform_kernelINS2_10policy_hubILb0EN4cuda3std3__45tupleIJN6thrust24THRUST_300001_SM_1000_NS10device_ptrIfEEEEEE10policy1000EiNS7_6negateIfEESC_JPfEEEvT0_iT1_T2_DpNS2_10kernel_argIT3_EE) ;  /* 0xffffffe808847950 */ /* 0x000fec0003c3ffff */
.L_x_763:
        /* <DEDUP_REMOVED lines=9> */
.L_x_811:


//--------------------- .text._ZN3cub18CUB_300001_SM_10006detail11EmptyKernelIvEEvv --------------------------
	.section	.text._ZN3cub18CUB_300001_SM_10006detail11EmptyKernelIvEEvv,"ax",@progbits
	.align	128
        .global         _ZN3cub18CUB_300001_SM_10006detail11EmptyKernelIvEEvv
        .type           _ZN3cub18CUB_300001_SM_10006detail11EmptyKernelIvEEvv,@function
        .size           _ZN3cub18CUB_300001_SM_10006detail11EmptyKernelIvEEvv,(.L_x_821 - _ZN3cub18CUB_300001_SM_10006detail11EmptyKernelIvEEvv)
        .other          _ZN3cub18CUB_300001_SM_10006detail11EmptyKernelIvEEvv,@"STO_CUDA_ENTRY STV_DEFAULT"
_ZN3cub18CUB_300001_SM_10006detail11EmptyKernelIvEEvv:
.text._ZN3cub18CUB_300001_SM_10006detail11EmptyKernelIvEEvv:
[----:B------:R-:W-:Y:S01]  /*0000*/  LDC R1, c[0x0][0x37c] ;  /* 0x0000df00ff017b82 */ /* 0x000fe20000000800 */
[----:B------:R-:W-:Y:S05]  /*0010*/  EXIT ;  /* 0x000000000000794d */ /* 0x000fea0003800000 */
.L_x_764:
        /* <DEDUP_REMOVED lines=14> */
.L_x_821:


//--------------------- .text.box_and_score_1024  --------------------------
	.section	.text.box_and_score_1024,"ax",@progbits
	.align	128
        .global         box_and_score_1024
        .type           box_and_score_1024,@function
        .size           box_and_score_1024,(.L_x_822 - box_and_score_1024)
        .other          box_and_score_1024,@"STO_CUDA_ENTRY STV_DEFAULT"
box_and_score_1024:
.text.box_and_score_1024:
[----:B------:R-:W-:Y:S01]  /*0000*/  LDC R1, c[0x0][0x37c] ;  /* 0x0000df00ff017b82 */ /* 0x000fe20000000800 */
[----:B------:R-:W0:Y:S07]  /*0010*/  S2R R9, SR_TID.X ;  /* 0x0000000000097919 */ /* 0x000e2e0000002100 */
[----:B------:R-:W1:Y:S01]  /*0020*/  S2UR UR4, SR_CTAID.X ;  /* 0x00000000000479c3 */ /* 0x000e620000002500 */
[----:B------:R-:W2:Y:S02]  /*0030*/  LDCU UR5, c[0x0][0x398] ;  /* 0x00007300ff0577ac */ /* 0x000ea40008000800 */
[----:B--2---:R-:W-:-:S02]  /*0040*/  UIMAD UR5, UR5, 0x5, URZ ;  /* 0x00000005050578a4 */ /* 0x004fc4000f8e02ff */
[----:B-1----:R-:W-:-:S06]  /*0050*/  USHF.L.U32 UR4, UR4, 0xa, URZ ;  /* 0x0000000a04047899 */ /* 0x002fcc00080006ff */
[----:B0-----:R-:W-:-:S04]  /*0060*/  LOP3.LUT R9, R9, UR4, RZ, 0xfc, !PT ;  /* 0x0000000409097c12 */ /* 0x001fc8000f8efcff */
[----:B------:R-:W-:-:S13]  /*0070*/  ISETP.GE.AND P0, PT, R9, UR5, PT ;  /* 0x0000000509007c0c */ /* 0x000fda000bf06270 */
[----:B------:R-:W-:Y:S05]  /*0080*/  @P0 EXIT ;  /* 0x000000000000094d */ /* 0x000fea0003800000 */
[----:B------:R-:W-:Y:S01]  /*0090*/  IMAD.HI.U32 R0, R9, 0x66666667, RZ ;  /* 0x6666666709007827 */ /* 0x000fe200078e00ff */
[----:B------:R-:W0:Y:S04]  /*00a0*/  LDCU.64 UR4, c[0x0][0x358] ;  /* 0x00006b00ff0477ac */ /* 0x000e280008000a00 */
[----:B------:R-:W-:-:S05]  /*00b0*/  SHF.R.U32.HI R6, RZ, 0x1, R0 ;  /* 0x00000001ff067819 */ /* 0x000fca0000011600 */
[----:B------:R-:W-:-:S05]  /*00c0*/  IMAD R4, R6, -0x5, R9 ;  /* 0xfffffffb06047824 */ /* 0x000fca00078e0209 */
[----:B------:R-:W-:-:S13]  /*00d0*/  ISETP.GT.U32.AND P0, PT, R4, 0x3, PT ;  /* 0x000000030400780c */ /* 0x000fda0003f04070 */
[----:B------:R-:W1:Y:S01]  /*00e0*/  @!P0 LDC.64 R2, c[0x0][0x388] ;  /* 0x0000e200ff028b82 */ /* 0x000e620000000a00 */
[----:B------:R-:W-:-:S04]  /*00f0*/  @!P0 SHF.L.U32 R0, R0, 0x1, RZ ;  /* 0x0000000100008819 */ /* 0x000fc800000006ff */
[----:B------:R-:W-:-:S04]  /*0100*/  @!P0 LOP3.LUT R5, R0, 0x7ffffffc, RZ, 0xc0, !PT ;  /* 0x7ffffffc00058812 */ /* 0x000fc800078ec0ff */
[----:B------:R-:W-:-:S05]  /*0110*/  @!P0 IADD3 R5, PT, PT, R4, R5, RZ ;  /* 0x0000000504058210 */ /* 0x000fca0007ffe0ff */
[----:B-1----:R-:W-:Y:S02]  /*0120*/  @!P0 IMAD.WIDE.U32 R2, R5, 0x4, R2 ;  /* 0x0000000405028825 */ /* 0x002fe400078e0002 */
[----:B------:R-:W1:Y:S03]  /*0130*/  @P0 LDC.64 R4, c[0x0][0x390] ;  /* 0x0000e400ff040b82 */ /* 0x000e660000000a00 */
[----:B0-----:R-:W2:Y:S01]  /*0140*/  @!P0 LDG.E.CONSTANT R11, desc[UR4][R2.64] ;  /* 0x00000004020b8981 */ /* 0x001ea2000c1e9900 */
[----:B-1----:R-:W-:-:S04]  /*0150*/  @P0 IMAD.WIDE.U32 R4, R6, 0x4, R4 ;  /* 0x0000000406040825 */ /* 0x002fc800078e0004 */
[----:B------:R-:W0:Y:S01]  /*0160*/  LDC.64 R6, c[0x0][0x380] ;  /* 0x0000e000ff067b82 */ /* 0x000e220000000a00 */
[----:B------:R-:W2:Y:S01]  /*0170*/  @P0 LDG.E.CONSTANT R11, desc[UR4][R4.64] ;  /* 0x00000004040b0981 */ /* 0x000ea2000c1e9900 */
[----:B0-----:R-:W-:-:S05]  /*0180*/  IMAD.WIDE.U32 R6, R9, 0x4, R6 ;  /* 0x0000000409067825 */ /* 0x001fca00078e0006 */
[----:B--2---:R-:W-:Y:S01]  /*0190*/  STG.E desc[UR4][R6.64], R11 ;  /* 0x0000000b06007986 */ /* 0x004fe2000c101904 */
[----:B------:R-:W-:Y:S05]  /*01a0*/  EXIT ;  /* 0x000000000000794d */ /* 0x000fea0003800000 */
.L_x_765:
        /* <DEDUP_REMOVED lines=13> */
.L_x_822:


//--------------------- .text._Z10nms_kernelifPKfPy --------------------------
	.section	.text._Z10nms_kernelifPKfPy,"ax",@progbits
	.align	128
        .global         _Z10nms_kernelifPKfPy
        .type           _Z10nms_kernelifPKfPy,@function
        .size           _Z10nms_kernelifPKfPy,(.L_x_812 - _Z10nms_kernelifPKfPy)
        .other          _Z10nms_kernelifPKfPy,@"STO_CUDA_ENTRY STV_DEFAULT"
_Z10nms_kernelifPKfPy:
.text._Z10nms_kernelifPKfPy:
[----:B------:R-:W-:Y:S01]  /*0000*/  LDC R1, c[0x0][0x37c] ;  /* 0x0000df00ff017b82 */ /* 0x000fe20000000800 */
[----:B------:R-:W0:Y:S07]  /*0010*/  S2R R14, SR_CTAID.X ;  /* 0x00000000000e7919 */ /* 0x000e2e0000002500 */
[----:B------:R-:W0:Y:S01]  /*0020*/  LDC R2, c[0x0][0x380] ;  /* 0x0000e000ff027b82 */ /* 0x000e220000000800 */
[----:B------:R-:W1:Y:S01]  /*0030*/  LDCU.64 UR8, c[0x0][0x358] ;  /* 0x00006b00ff0877ac */ /* 0x000e620008000a00 */
[----:B------:R-:W-:Y:S01]  /*0040*/  BSSY.RECONVERGENT B0, `(.L_x_766) ;  /* 0x0000024000007945 */ /* 0x000fe20003800200 */
[----:B------:R-:W2:Y:S01]  /*0050*/  S2R R0, SR_TID.X ;  /* 0x0000000000007919 */ /* 0x000ea20000002100 */
[----:B------:R-:W3:Y:S01]  /*0060*/  S2R R13, SR_CTAID.Y ;  /* 0x00000000000d7919 */ /* 0x000ee20000002600 */
[----:B0-----:R-:W-:-:S05]  /*0070*/  IMAD R7, R14, -0x40, R2 ;  /* 0xffffffc00e077824 */ /* 0x001fca00078e0202 */
[----:B------:R-:W-:Y:S01]  /*0080*/  VIMNMX R7, PT, PT, R7, 0x40, PT ;  /* 0x0000004007077848 */ /* 0x000fe20003fe0100 */
[----:B---3--:R-:W-:-:S03]  /*0090*/  IMAD R2, R13, -0x40, R2 ;  /* 0xffffffc00d027824 */ /* 0x008fc600078e0202 */
[----:B--2---:R-:W-:Y:S02]  /*00a0*/  ISETP.GE.U32.AND P0, PT, R0, R7, PT ;  /* 0x000000070000720c */ /* 0x004fe40003f06070 */
[----:B------:R-:W-:-:S04]  /*00b0*/  VIMNMX R3, PT, PT, R2, 0x40, PT ;  /* 0x0000004002037848 */ /* 0x000fc80003fe0100 */
[----:B------:R-:W-:-:S07]  /*00c0*/  ISETP.GE.U32.AND P1, PT, R0, R3, PT ;  /* 0x000000030000720c */ /* 0x000fce0003f26070 */
[----:B-1----:R-:W-:Y:S06]  /*00d0*/  @P0 BRA `(.L_x_767) ;  /* 0x0000000000680947 */ /* 0x002fec0003800000 */
[----:B------:R-:W0:Y:S01]  /*00e0*/  LDC.64 R2, c[0x0][0x388] ;  /* 0x0000e200ff027b82 */ /* 0x000e220000000a00 */
[----:B------:R-:W-:-:S04]  /*00f0*/  IMAD R4, R14, 0x40, R0 ;  /* 0x000000400e047824 */ /* 0x000fc800078e0200 */
[----:B------:R-:W-:-:S04]  /*0100*/  IMAD R5, R4, 0x5, RZ ;  /* 0x0000000504057824 */ /* 0x000fc800078e02ff */
[C---:B------:R-:W-:Y:S01]  /*0110*/  VIADD R9, R5.reuse, 0x1 ;  /* 0x0000000105097836 */ /* 0x040fe20000000000 */
[C---:B------:R-:W-:Y:S01]  /*0120*/  IADD3 R15, PT, PT, R5.reuse, 0x4, RZ ;  /* 0x00000004050f7810 */ /* 0x040fe20007ffe0ff */
[C---:B------:R-:W-:Y:S02]  /*0130*/  VIADD R11, R5.reuse, 0x2 ;  /* 0x00000002050b7836 */ /* 0x040fe40000000000 */
[C---:B------:R-:W-:Y:S02]  /*0140*/  VIADD R17, R5.reuse, 0x3 ;  /* 0x0000000305117836 */ /* 0x040fe40000000000 */
[----:B0-----:R-:W-:-:S04]  /*0150*/  IMAD.WIDE.U32 R4, R5, 0x4, R2 ;  /* 0x0000000405047825 */ /* 0x001fc800078e0002 */
[--C-:B------:R-:W-:Y:S02]  /*0160*/  IMAD.WIDE.U32 R8, R9, 0x4, R2.reuse ;  /* 0x0000000409087825 */ /* 0x100fe400078e0002 */
[----:B------:R-:W2:Y:S02]  /*0170*/  LDG.E R4, desc[UR8][R4.64] ;  /* 0x0000000804047981 */ /* 0x000ea4000c1e1900 */
[--C-:B------:R-:W-:Y:S02]  /*0180*/  IMAD.WIDE.U32 R10, R11, 0x4, R2.reuse ;  /* 0x000000040b0a7825 */ /* 0x100fe400078e0002 */
[----:B------:R-:W3:Y:S02]  /*0190*/  LDG.E R8, desc[UR8][R8.64] ;  /* 0x0000000808087981 */ /* 0x000ee4000c1e1900 */
[--C-:B------:R-:W-:Y:S02]  /*01a0*/  IMAD.WIDE.U32 R16, R17, 0x4, R2.reuse ;  /* 0x0000000411107825 */ /* 0x100fe400078e0002 */
[----:B------:R-:W4:Y:S02]  /*01b0*/  LDG.E R10, desc[UR8][R10.64] ;  /* 0x000000080a0a7981 */ /* 0x000f24000c1e1900 */
[----:B------:R-:W-:-:S02]  /*01c0*/  IMAD.WIDE.U32 R2, R15, 0x4, R2 ;  /* 0x000000040f027825 */ /* 0x000fc400078e0002 */
[----:B------:R-:W5:Y:S04]  /*01d0*/  LDG.E R16, desc[UR8][R16.64] ;  /* 0x0000000810107981 */ /* 0x000f68000c1e1900 */
[----:B------:R-:W5:Y:S01]  /*01e0*/  LDG.E R2, desc[UR8][R2.64] ;  /* 0x0000000802027981 */ /* 0x000f62000c1e1900 */
[----:B------:R-:W0:Y:S01]  /*01f0*/  S2R R15, SR_CgaCtaId ;  /* 0x00000000000f7919 */ /* 0x000e220000008800 */
[----:B------:R-:W-:-:S04]  /*0200*/  MOV R6, 0x400 ;  /* 0x0000040000067802 */ /* 0x000fc80000000f00 */
[----:B0-----:R-:W-:-:S05]  /*0210*/  LEA R15, R15, R6, 0x18 ;  /* 0x000000060f0f7211 */ /* 0x001fca00078ec0ff */
[----:B------:R-:W-:-:S05]  /*0220*/  IMAD R15, R0, 0x14, R15 ;  /* 0x00000014000f7824 */ /* 0x000fca00078e020f */
[----:B--2---:R0:W-:Y:S04]  /*0230*/  STS [R15], R4 ;  /* 0x000000040f007388 */ /* 0x0041e80000000800 */
[----:B---3--:R0:W-:Y:S04]  /*0240*/  STS [R15+0x4], R8 ;  /* 0x000004080f007388 */ /* 0x0081e80000000800 */
[----:B----4-:R0:W-:Y:S04]  /*0250*/  STS [R15+0x8], R10 ;  /* 0x0000080a0f007388 */ /* 0x0101e80000000800 */
[----:B-----5:R0:W-:Y:S04]  /*0260*/  STS [R15+0xc], R16 ;  /* 0x00000c100f007388 */ /* 0x0201e80000000800 */
[----:B------:R0:W-:Y:S02]  /*0270*/  STS [R15+0x10], R2 ;  /* 0x000010020f007388 */ /* 0x0001e40000000800 */
.L_x_767:
[----:B------:R-:W-:Y:S05]  /*0280*/  BSYNC.RECONVERGENT B0 ;  /* 0x0000000000007941 */ /* 0x000fea0003800200 */
.L_x_766:
[----:B------:R-:W-:Y:S06]  /*0290*/  BAR.SYNC.DEFER_BLOCKING 0x0 ;  /* 0x0000000000007b1d */ /* 0x000fec0000010000 */
[----:B------:R-:W-:Y:S05]  /*02a0*/  @P1 EXIT ;  /* 0x000000000000194d */ /* 0x000fea0003800000 */
[----:B0-----:R-:W-:Y:S01]  /*02b0*/  VIADD R2, R0, 0x1 ;  /* 0x0000000100027836 */ /* 0x001fe20000000000 */
[C---:B------:R-:W-:Y:S01]  /*02c0*/  ISETP.NE.AND P0, PT, R13.reuse, R14, PT ;  /* 0x0000000e0d00720c */ /* 0x040fe20003f05270 */
[----:B------:R-:W0:Y:S01]  /*02d0*/  LDCU UR7, c[0x0][0x384] ;  /* 0x00007080ff0777ac */ /* 0x000e220008000800 */
[----:B------:R-:W-:Y:S01]  /*02e0*/  BSSY.RECONVERGENT B0, `(.L_x_768) ;  /* 0x000015b000007945 */ /* 0x000fe20003800200 */
[----:B------:R-:W-:Y:S01]  /*02f0*/  IMAD R13, R13, 0x40, R0 ;  /* 0x000000400d0d7824 */ /* 0x000fe200078e0200 */
[----:B------:R-:W-:Y:S02]  /*0300*/  SEL R8, R2, RZ, !P0 ;  /* 0x000000ff02087207 */ /* 0x000fe40004000000 */
[----:B------:R-:W-:Y:S02]  /*0310*/  CS2R R24, SRZ ;  /* 0x0000000000187805 */ /* 0x000fe4000001ff00 */
[----:B------:R-:W-:-:S13]  /*0320*/  ISETP.GE.AND P0, PT, R8, R7, PT ;  /* 0x000000070800720c */ /* 0x000fda0003f06270 */
[----:B0-----:R-:W-:Y:S05]  /*0330*/  @P0 BRA `(.L_x_769) ;  /* 0x0000001400540947 */ /* 0x001fea0003800000 */
[----:B------:R-:W0:Y:S01]  /*0340*/  LDC.64 R2, c[0x0][0x388] ;  /* 0x0000e200ff027b82 */ /* 0x000e220000000a00 */
[----:B------:R-:W-:-:S04]  /*0350*/  IMAD R5, R13, 0x5, RZ ;  /* 0x000000050d057824 */ /* 0x000fc800078e02ff */
[----:B0-----:R-:W-:-:S05]  /*0360*/  IMAD.WIDE.U32 R2, R5, 0x4, R2 ;  /* 0x0000000405027825 */ /* 0x001fca00078e0002 */
[----:B------:R-:W2:Y:S04]  /*0370*/  LDG.E R12, desc[UR8][R2.64] ;  /* 0x00000008020c7981 */ /* 0x000ea8000c1e1900 */
[----:B------:R-:W2:Y:S04]  /*0380*/  LDG.E R11, desc[UR8][R2.64+0x8] ;  /* 0x00000808020b7981 */ /* 0x000ea8000c1e1900 */
[----:B------:R-:W3:Y:S04]  /*0390*/  LDG.E R10, desc[UR8][R2.64+0x4] ;  /* 0x00000408020a7981 */ /* 0x000ee8000c1e1900 */
[----:B------:R-:W3:Y:S01]  /*03a0*/  LDG.E R9, desc[UR8][R2.64+0xc] ;  /* 0x00000c0802097981 */ /* 0x000ee2000c1e1900 */
[----:B------:R-:W-:Y:S01]  /*03b0*/  IMAD.IADD R6, R8, 0x1, -R7 ;  /* 0x0000000108067824 */ /* 0x000fe200078e0a07 */
[----:B------:R-:W-:Y:S01]  /*03c0*/  IADD3 R7, PT, PT, R7, -R8, RZ ;  /* 0x8000000807077210 */ /* 0x000fe20007ffe0ff */
[----:B------:R-:W-:Y:S01]  /*03d0*/  BSSY.RECONVERGENT B1, `(.L_x_770) ;  /* 0x00000bc000017945 */ /* 0x000fe20003800200 */
[----:B------:R-:W-:-:S02]  /*03e0*/  CS2R R24, SRZ ;  /* 0x0000000000187805 */ /* 0x000fc4000001ff00 */
[----:B------:R-:W-:Y:S01]  /*03f0*/  ISETP.GT.U32.AND P0, PT, R6, -0x4, PT ;  /* 0xfffffffc0600780c */ /* 0x000fe20003f04070 */
[----:B--2---:R-:W-:-:S04]  /*0400*/  FADD R0, -R12, R11 ;  /* 0x0000000b0c007221 */ /* 0x004fc80000000100 */
[----:B------:R-:W-:Y:S01]  /*0410*/  FADD R0, R0, 1 ;  /* 0x3f80000000007421 */ /* 0x000fe20000000000 */
[----:B---3--:R-:W-:-:S04]  /*0420*/  FADD R4, -R10, R9 ;  /* 0x000000090a047221 */ /* 0x008fc80000000100 */
[----:B------:R-:W-:-:S04]  /*0430*/  FADD R5, R4, 1 ;  /* 0x3f80000004057421 */ /* 0x000fc80000000000 */
[----:B------:R-:W-:Y:S01]  /*0440*/  FMUL R6, R0, R5 ;  /* 0x0000000500067220 */ /* 0x000fe20000400000 */
[----:B------:R-:W-:Y:S01]  /*0450*/  LOP3.LUT R5, R7, 0x3, RZ, 0xc0, !PT ;  /* 0x0000000307057812 */ /* 0x000fe200078ec0ff */
[----:B------:R-:W-:Y:S06]  /*0460*/  @P0 BRA `(.L_x_771) ;  /* 0x0000000800c80947 */ /* 0x000fec0003800000 */
[----:B------:R-:W-:Y:S01]  /*0470*/  LOP3.LUT R4, R7, 0xfffffffc, RZ, 0xc0, !PT ;  /* 0xfffffffc07047812 */ /* 0x000fe200078ec0ff */
[----:B------:R-:W-:Y:S01]  /*0480*/  IMAD.MOV.U32 R3, RZ, RZ, RZ ;  /* 0x000000ffff037224 */ /* 0x000fe200078e00ff */
[----:B------:R-:W-:-:S07]  /*0490*/  CS2R R24, SRZ ;  /* 0x0000000000187805 */ /* 0x000fce000001ff00 */
.L_x_780:
[----:B------:R-:W0:Y:S01]  /*04a0*/  S2R R15, SR_CgaCtaId ;  /* 0x00000000000f7919 */ /* 0x000e220000008800 */
[----:B------:R-:W-:Y:S01]  /*04b0*/  MOV R0, 0x400 ;  /* 0x0000040000007802 */ /* 0x000fe20000000f00 */
[----:B------:R-:W-:Y:S03]  /*04c0*/  BSSY.RECONVERGENT B2, `(.L_x_772) ;  /* 0x0000022000027945 */ /* 0x000fe60003800200 */
[----:B0-----:R-:W-:-:S05]  /*04d0*/  LEA R15, R15, R0, 0x18 ;  /* 0x000000000f0f7211 */ /* 0x001fca00078ec0ff */
[----:B------:R-:W-:-:S05]  /*04e0*/  IMAD R2, R8, 0x14, R15 ;  /* 0x0000001408027824 */ /* 0x000fca00078e020f */
[----:B------:R-:W0:Y:S04]  /*04f0*/  LDS R15, [R2] ;  /* 0x00000000020f7984 */ /* 0x000e280000000800 */
[----:B------:R-:W1:Y:S04]  /*0500*/  LDS R16, [R2+0x8] ;  /* 0x0000080002107984 */ /* 0x000e680000000800 */
[----:B------:R-:W2:Y:S04]  /*0510*/  LDS R19, [R2+0x4] ;  /* 0x0000040002137984 */ /* 0x000ea80000000800 */
[----:B------:R-:W3:Y:S01]  /*0520*/  LDS R20, [R2+0xc] ;  /* 0x00000c0002147984 */ /* 0x000ee20000000800 */
[----:B0-----:R-:W-:-:S02]  /*0530*/  FMNMX R0, R12, R15, !PT ;  /* 0x0000000f0c007209 */ /* 0x001fc40007800000 */
[----:B-1----:R-:W-:Y:S01]  /*0540*/  FMNMX R17, R11, R16, PT ;  /* 0x000000100b117209 */ /* 0x002fe20003800000 */
[----:B------:R-:W-:Y:S01]  /*0550*/  FADD R15, -R15, R16 ;  /* 0x000000100f0f7221 */ /* 0x000fe20000000100 */
[----:B--2---:R-:W-:-:S03]  /*0560*/  FMNMX R18, R10, R19, !PT ;  /* 0x000000130a127209 */ /* 0x004fc60007800000 */
[----:B------:R-:W-:Y:S01]  /*0570*/  FADD R0, -R0, R17 ;  /* 0x0000001100007221 */ /* 0x000fe20000000100 */
[----:B------:R-:W-:Y:S01]  /*0580*/  FADD R15, R15, 1 ;  /* 0x3f8000000f0f7421 */ /* 0x000fe20000000000 */
[----:B---3--:R-:W-:Y:S02]  /*0590*/  FMNMX R21, R9, R20, PT ;  /* 0x0000001409157209 */ /* 0x008fe40003800000 */
[----:B------:R-:W-:Y:S01]  /*05a0*/  FADD R0, R0, 1 ;  /* 0x3f80000000007421 */ /* 0x000fe20000000000 */
[----:B------:R-:W-:Y:S02]  /*05b0*/  FADD R19, -R19, R20 ;  /* 0x0000001413137221 */ /* 0x000fe40000000100 */
[----:B------:R-:W-:Y:S02]  /*05c0*/  FADD R18, -R18, R21 ;  /* 0x0000001512127221 */ /* 0x000fe40000000100 */
[----:B------:R-:W-:Y:S01]  /*05d0*/  FMNMX R0, RZ, R0, !PT ;  /* 0x00000000ff007209 */ /* 0x000fe20007800000 */
[----:B------:R-:W-:Y:S01]  /*05e0*/  FADD R19, R19, 1 ;  /* 0x3f80000013137421 */ /* 0x000fe20000000000 */
[----:B------:R-:W-:-:S03]  /*05f0*/  FADD R18, R18, 1 ;  /* 0x3f80000012127421 */ /* 0x000fc60000000000 */
[----:B------:R-:W-:Y:S02]  /*0600*/  FFMA R16, R15, R19, R6 ;  /* 0x000000130f107223 */ /* 0x000fe40000000006 */
[----:B------:R-:W-:-:S05]  /*0610*/  FMNMX R23, RZ, R18, !PT ;  /* 0x00000012ff177209 */ /* 0x000fca0007800000 */
[----:B------:R-:W-:-:S04]  /*0620*/  FMUL R23, R0, R23 ;  /* 0x0000001700177220 */ /* 0x000fc80000400000 */
[----:B------:R-:W-:-:S04]  /*0630*/  FADD R21, -R23, R16 ;  /* 0x0000001017157221 */ /* 0x000fc80000000100 */
[----:B------:R-:W0:Y:S08]  /*0640*/  MUFU.RCP R0, R21 ;  /* 0x0000001500007308 */ /* 0x000e300000001000 */
[----:B------:R-:W1:Y:S01]  /*0650*/  FCHK P0, R23, R21 ;  /* 0x0000001517007302 */ /* 0x000e620000000000 */
[----:B0-----:R-:W-:-:S04]  /*0660*/  FFMA R15, -R21, R0, 1 ;  /* 0x3f800000150f7423 */ /* 0x001fc80000000100 */
[----:B------:R-:W-:-:S04]  /*0670*/  FFMA R0, R0, R15, R0 ;  /* 0x0000000f00007223 */ /* 0x000fc80000000000 */
[----:B------:R-:W-:-:S04]  /*0680*/  FFMA R15, R23, R0, RZ ;  /* 0x00000000170f7223 */ /* 0x000fc800000000ff */
[----:B------:R-:W-:-:S04]  /*0690*/  FFMA R16, -R21, R15, R23 ;  /* 0x0000000f15107223 */ /* 0x000fc80000000117 */
[----:B------:R-:W-:Y:S01]  /*06a0*/  FFMA R0, R0, R16, R15 ;  /* 0x0000001000007223 */ /* 0x000fe2000000000f */
[----:B-1----:R-:W-:Y:S06]  /*06b0*/  @!P0 BRA `(.L_x_773) ;  /* 0x0000000000088947 */ /* 0x002fec0003800000 */
[----:B------:R-:W-:-:S07]  /*06c0*/  MOV R16, 0x6e0 ;  /* 0x000006e000107802 */ /* 0x000fce0000000f00 */
[----:B------:R-:W-:Y:S05]  /*06d0*/  CALL.REL.NOINC `($__internal_2_$__cuda_sm3x_div_rn_noftz_f32_slowpath) ;  /* 0x0000001000a47944 */ /* 0x000fea0003c00000 */
.L_x_773:
[----:B------:R-:W-:Y:S05]  /*06e0*/  BSYNC.RECONVERGENT B2 ;  /* 0x0000000000027941 */ /* 0x000fea0003800200 */
.L_x_772:
[----:B------:R-:W0:Y:S01]  /*06f0*/  LDS R15, [R2+0x14] ;  /* 0x00001400020f7984 */ /* 0x000e220000000800 */
[----:B------:R-:W-:Y:S01]  /*0700*/  FSETP.GT.AND P0, PT, R0, UR7, PT ;  /* 0x0000000700007c0b */ /* 0x000fe2000bf04000 */
[----:B------:R-:W-:Y:S02]  /*0710*/  BSSY.RECONVERGENT B2, `(.L_x_774) ;  /* 0x0000027000027945 */ /* 0x000fe40003800200 */
        /* <DEDUP_REMOVED lines=16> */
[----:B------:R-:W-:Y:S01]  /*0820*/  FFMA R18, R15, R19, R6 ;  /* 0x000000130f127223 */ /* 0x000fe20000000006 */
[----:B------:R-:W-:Y:S01]  /*0830*/  IMAD.MOV.U32 R19, RZ, RZ, 0x1 ;  /* 0x00000001ff137424 */ /* 0x000fe200078e00ff */
[----:B------:R-:W-:-:S04]  /*0840*/  FMNMX R23, RZ, R20, !PT ;  /* 0x00000014ff177209 */ /* 0x000fc80007800000 */
[----:B------:R-:W-:Y:S01]  /*0850*/  SHF.L.U32 R17, R19, R8, RZ ;  /* 0x0000000813117219 */ /* 0x000fe200000006ff */
[----:B------:R-:W-:-:S03]  /*0860*/  FMUL R23, R16, R23 ;  /* 0x0000001710177220 */ /* 0x000fc60000400000 */
[----:B------:R-:W-:Y:S01]  /*0870*/  SEL R17, R17, RZ, P0 ;  /* 0x000000ff11117207 */ /* 0x000fe20000000000 */
[----:B------:R-:W-:Y:S01]  /*0880*/  FADD R21, -R23, R18 ;  /* 0x0000001217157221 */ /* 0x000fe20000000100 */
[----:B------:R-:W-:Y:S02]  /*0890*/  SHF.L.U64.HI R18, R19, R8, RZ ;  /* 0x0000000813127219 */ /* 0x000fe400000102ff */
[----:B------:R-:W-:Y:S01]  /*08a0*/  LOP3.LUT R20, R17, R24, RZ, 0xfc, !PT ;  /* 0x0000001811147212 */ /* 0x000fe200078efcff */
[----:B------:R-:W0:Y:S01]  /*08b0*/  MUFU.RCP R16, R21 ;  /* 0x0000001500107308 */ /* 0x000e220000001000 */
[----:B------:R-:W-:Y:S01]  /*08c0*/  SEL R18, R18, RZ, P0 ;  /* 0x000000ff12127207 */ /* 0x000fe20000000000 */
[----:B------:R-:W-:-:S03]  /*08d0*/  VIADD R24, R8, 0x1 ;  /* 0x0000000108187836 */ /* 0x000fc60000000000 */
[----:B------:R-:W-:-:S03]  /*08e0*/  LOP3.LUT R25, R18, R25, RZ, 0xfc, !PT ;  /* 0x0000001912197212 */ /* 0x000fc600078efcff */
        /* <DEDUP_REMOVED lines=9> */
.L_x_775:
[----:B------:R-:W-:Y:S05]  /*0980*/  BSYNC.RECONVERGENT B2 ;  /* 0x0000000000027941 */ /* 0x000fea0003800200 */
.L_x_774:
        /* <DEDUP_REMOVED lines=20> */
[----:B------:R-:W-:Y:S01]  /*0ad0*/  HFMA2 R19, -RZ, RZ, 0, 5.9604644775390625e-08 ;  /* 0x00000001ff137431 */ /* 0x000fe200000001ff */
[----:B------:R-:W-:-:S05]  /*0ae0*/  FMNMX R21, RZ, R21, !PT ;  /* 0x00000015ff157209 */ /* 0x000fca0007800000 */
[----:B------:R-:W-:Y:S01]  /*0af0*/  FMUL R23, R16, R21 ;  /* 0x0000001510177220 */ /* 0x000fe20000400000 */
[----:B------:R-:W-:-:S03]  /*0b00*/  SHF.L.U32 R17, R19, R24, RZ ;  /* 0x0000001813117219 */ /* 0x000fc600000006ff */
[----:B------:R-:W-:Y:S01]  /*0b10*/  FADD R21, -R23, R18 ;  /* 0x0000001217157221 */ /* 0x000fe20000000100 */
[----:B------:R-:W-:Y:S01]  /*0b20*/  SHF.L.U64.HI R18, R19, R24, RZ ;  /* 0x0000001813127219 */ /* 0x000fe200000102ff */
[----:B------:R-:W-:Y:S01]  /*0b30*/  VIADD R24, R8, 0x2 ;  /* 0x0000000208187836 */ /* 0x000fe20000000000 */
[----:B------:R-:W-:Y:S01]  /*0b40*/  SEL R17, R17, RZ, P0 ;  /* 0x000000ff11117207 */ /* 0x000fe20000000000 */
[----:B------:R-:W0:Y:S01]  /*0b50*/  MUFU.RCP R16, R21 ;  /* 0x0000001500107308 */ /* 0x000e220000001000 */
[----:B------:R-:W-:Y:S02]  /*0b60*/  SEL R18, R18, RZ, P0 ;  /* 0x000000ff12127207 */ /* 0x000fe40000000000 */
[----:B------:R-:W-:Y:S02]  /*0b70*/  LOP3.LUT R20, R17, R20, RZ, 0xfc, !PT ;  /* 0x0000001411147212 */ /* 0x000fe400078efcff */
        /* <DEDUP_REMOVED lines=10> */
.L_x_777:
[----:B------:R-:W-:Y:S05]  /*0c20*/  BSYNC.RECONVERGENT B2 ;  /* 0x0000000000027941 */ /* 0x000fea0003800200 */
.L_x_776:
        /* <DEDUP_REMOVED lines=22> */
[CC--:B------:R-:W-:Y:S01]  /*0d90*/  SHF.L.U32 R17, R19.reuse, R24.reuse, RZ ;  /* 0x0000001813117219 */ /* 0x0c0fe200000006ff */
[----:B------:R-:W-:Y:S01]  /*0da0*/  FMUL R23, R16, R21 ;  /* 0x0000001510177220 */ /* 0x000fe20000400000 */
[----:B------:R-:W-:Y:S02]  /*0db0*/  SHF.L.U64.HI R16, R19, R24, RZ ;  /* 0x0000001813107219 */ /* 0x000fe400000102ff */
[----:B------:R-:W-:Y:S01]  /*0dc0*/  SEL R17, R17, RZ, P0 ;  /* 0x000000ff11117207 */ /* 0x000fe20000000000 */
[----:B------:R-:W-:Y:S01]  /*0dd0*/  FADD R21, -R23, R2 ;  /* 0x0000000217157221 */ /* 0x000fe20000000100 */
[----:B------:R-:W-:Y:S02]  /*0de0*/  SEL R16, R16, RZ, P0 ;  /* 0x000000ff10107207 */ /* 0x000fe40000000000 */
[----:B------:R-:W-:Y:S01]  /*0df0*/  LOP3.LUT R20, R17, R20, RZ, 0xfc, !PT ;  /* 0x0000001411147212 */ /* 0x000fe200078efcff */
[----:B------:R-:W0:Y:S01]  /*0e00*/  MUFU.RCP R2, R21 ;  /* 0x0000001500027308 */ /* 0x000e220000001000 */
[----:B------:R-:W-:-:S07]  /*0e10*/  LOP3.LUT R25, R16, R25, RZ, 0xfc, !PT ;  /* 0x0000001910197212 */ /* 0x000fce00078efcff */
[----:B------:R-:W1:Y:S01]  /*0e20*/  FCHK P1, R23, R21 ;  /* 0x0000001517007302 */ /* 0x000e620000020000 */
[----:B0-----:R-:W-:-:S04]  /*0e30*/  FFMA R15, -R21, R2, 1 ;  /* 0x3f800000150f7423 */ /* 0x001fc80000000102 */
[----:B------:R-:W-:-:S04]  /*0e40*/  FFMA R2, R2, R15, R2 ;  /* 0x0000000f02027223 */ /* 0x000fc80000000002 */
[----:B------:R-:W-:-:S04]  /*0e50*/  FFMA R15, R23, R2, RZ ;  /* 0x00000002170f7223 */ /* 0x000fc800000000ff */
[----:B------:R-:W-:-:S04]  /*0e60*/  FFMA R0, -R21, R15, R23 ;  /* 0x0000000f15007223 */ /* 0x000fc80000000117 */
[----:B------:R-:W-:Y:S01]  /*0e70*/  FFMA R0, R2, R0, R15 ;  /* 0x0000000002007223 */ /* 0x000fe2000000000f */
[----:B------:R-:W-:Y:S01]  /*0e80*/  VIADD R2, R8, 0x3 ;  /* 0x0000000308027836 */ /* 0x000fe20000000000 */
[----:B-1----:R-:W-:Y:S06]  /*0e90*/  @!P1 BRA `(.L_x_779) ;  /* 0x0000000000089947 */ /* 0x002fec0003800000 */
[----:B------:R-:W-:-:S07]  /*0ea0*/  MOV R16, 0xec0 ;  /* 0x00000ec000107802 */ /* 0x000fce0000000f00 */
[----:B------:R-:W-:Y:S05]  /*0eb0*/  CALL.REL.NOINC `($__internal_2_$__cuda_sm3x_div_rn_noftz_f32_slowpath) ;  /* 0x0000000800ac7944 */ /* 0x000fea0003c00000 */
.L_x_779:
[----:B------:R-:W-:Y:S05]  /*0ec0*/  BSYNC.RECONVERGENT B2 ;  /* 0x0000000000027941 */ /* 0x000fea0003800200 */
.L_x_778:
[----:B------:R-:W-:Y:S01]  /*0ed0*/  VIADD R3, R3, 0x4 ;  /* 0x0000000403037836 */ /* 0x000fe20000000000 */
[----:B------:R-:W-:Y:S01]  /*0ee0*/  MOV R17, 0x1 ;  /* 0x0000000100117802 */ /* 0x000fe20000000f00 */
[----:B------:R-:W-:Y:S01]  /*0ef0*/  VIADD R8, R8, 0x4 ;  /* 0x0000000408087836 */ /* 0x000fe20000000000 */
[----:B------:R-:W-:Y:S02]  /*0f00*/  FSETP.GT.AND P0, PT, R0, UR7, PT ;  /* 0x0000000700007c0b */ /* 0x000fe4000bf04000 */
[----:B------:R-:W-:Y:S02]  /*0f10*/  ISETP.NE.AND P1, PT, R3, R4, PT ;  /* 0x000000040300720c */ /* 0x000fe40003f25270 */
[CC--:B------:R-:W-:Y:S02]  /*0f20*/  SHF.L.U32 R15, R17.reuse, R2.reuse, RZ ;  /* 0x00000002110f7219 */ /* 0x0c0fe400000006ff */
[----:B------:R-:W-:Y:S02]  /*0f30*/  SHF.L.U64.HI R0, R17, R2, RZ ;  /* 0x0000000211007219 */ /* 0x000fe400000102ff */
[----:B------:R-:W-:-:S02]  /*0f40*/  SEL R15, R15, RZ, P0 ;  /* 0x000000ff0f0f7207 */ /* 0x000fc40000000000 */
[----:B------:R-:W-:Y:S02]  /*0f50*/  SEL R0, R0, RZ, P0 ;  /* 0x000000ff00007207 */ /* 0x000fe40000000000 */
[----:B------:R-:W-:Y:S02]  /*0f60*/  LOP3.LUT R24, R15, R20, RZ, 0xfc, !PT ;  /* 0x000000140f187212 */ /* 0x000fe400078efcff */
[----:B------:R-:W-:Y:S01]  /*0f70*/  LOP3.LUT R25, R0, R25, RZ, 0xfc, !PT ;  /* 0x0000001900197212 */ /* 0x000fe200078efcff */
[----:B------:R-:W-:Y:S06]  /*0f80*/  @P1 BRA `(.L_x_780) ;  /* 0xfffffff400441947 */ /* 0x000fec000383ffff */
.L_x_771:
[----:B------:R-:W-:Y:S05]  /*0f90*/  BSYNC.RECONVERGENT B1 ;  /* 0x0000000000017941 */ /* 0x000fea0003800200 */
.L_x_770:
[----:B------:R-:W-:-:S13]  /*0fa0*/  ISETP.NE.AND P0, PT, R5, RZ, PT ;  /* 0x000000ff0500720c */ /* 0x000fda0003f05270 */
[----:B------:R-:W-:Y:S05]  /*0fb0*/  @!P0 BRA `(.L_x_769) ;  /* 0x0000000800348947 */ /* 0x000fea0003800000 */
[----:B------:R-:W-:Y:S01]  /*0fc0*/  ISETP.NE.AND P0, PT, R5, 0x1, PT ;  /* 0x000000010500780c */ /* 0x000fe20003f05270 */
[----:B------:R-:W-:-:S12]  /*0fd0*/  BSSY.RECONVERGENT B1, `(.L_x_781) ;  /* 0x000005a000017945 */ /* 0x000fd80003800200 */
[----:B------:R-:W-:Y:S05]  /*0fe0*/  @!P0 BRA `(.L_x_782) ;  /* 0x0000000400608947 */ /* 0x000fea0003800000 */
        /* <DEDUP_REMOVED lines=36> */
.L_x_784:
[----:B------:R-:W-:Y:S05]  /*1230*/  BSYNC.RECONVERGENT B2 ;  /* 0x0000000000027941 */ /* 0x000fea0003800200 */
.L_x_783:
[----:B------:R-:W0:Y:S01]  /*1240*/  LDS R3, [R2+0x14] ;  /* 0x0000140002037984 */ /* 0x000e220000000800 */
[----:B------:R-:W1:Y:S01]  /*1250*/  LDCU UR4, c[0x0][0x384] ;  /* 0x00007080ff0477ac */ /* 0x000e620008000800 */
[----:B------:R-:W-:Y:S02]  /*1260*/  BSSY.RECONVERGENT B2, `(.L_x_785) ;  /* 0x0000026000027945 */ /* 0x000fe40003800200 */
[----:B------:R-:W2:Y:S04]  /*1270*/  LDS R16, [R2+0x1c] ;  /* 0x00001c0002107984 */ /* 0x000ea80000000800 */
[----:B------:R-:W3:Y:S04]  /*1280*/  LDS R15, [R2+0x18] ;  /* 0x00001800020f7984 */ /* 0x000ee80000000800 */
[----:B------:R-:W4:Y:S01]  /*1290*/  LDS R18, [R2+0x20] ;  /* 0x0000200002127984 */ /* 0x000f220000000800 */
[----:B-1----:R-:W-:-:S02]  /*12a0*/  FSETP.GT.AND P0, PT, R0, UR4, PT ;  /* 0x0000000400007c0b */ /* 0x002fc4000bf04000 */
[----:B0-----:R-:W-:Y:S02]  /*12b0*/  FMNMX R4, R12, R3, !PT ;  /* 0x000000030c047209 */ /* 0x001fe40007800000 */
[----:B--2---:R-:W-:Y:S01]  /*12c0*/  FMNMX R5, R11, R16, PT ;  /* 0x000000100b057209 */ /* 0x004fe20003800000 */
[----:B------:R-:W-:Y:S01]  /*12d0*/  FADD R3, -R3, R16 ;  /* 0x0000001003037221 */ /* 0x000fe20000000100 */
[----:B---3--:R-:W-:-:S03]  /*12e0*/  FMNMX R17, R10, R15, !PT ;  /* 0x0000000f0a117209 */ /* 0x008fc60007800000 */
[----:B------:R-:W-:Y:S01]  /*12f0*/  FADD R4, -R4, R5 ;  /* 0x0000000504047221 */ /* 0x000fe20000000100 */
[----:B------:R-:W-:Y:S01]  /*1300*/  FADD R3, R3, 1 ;  /* 0x3f80000003037421 */ /* 0x000fe20000000000 */
[----:B----4-:R-:W-:Y:S02]  /*1310*/  FMNMX R20, R9, R18, PT ;  /* 0x0000001209147209 */ /* 0x010fe40003800000 */
        /* <DEDUP_REMOVED lines=11> */
[----:B------:R-:W-:-:S03]  /*13d0*/  SHF.L.U64.HI R15, R15, R8, RZ ;  /* 0x000000080f0f7219 */ /* 0x000fc600000102ff */
        /* <DEDUP_REMOVED lines=8> */
[----:B------:R-:W-:Y:S02]  /*1460*/  IADD3 R2, PT, PT, R8, 0x1, RZ ;  /* 0x0000000108027810 */ /* 0x000fe40007ffe0ff */
[----:B------:R-:W-:Y:S02]  /*1470*/  SEL R3, R5, RZ, P0 ;  /* 0x000000ff05037207 */ /* 0x000fe40000000000 */
[----:B------:R-:W-:Y:S01]  /*1480*/  SEL R4, R15, RZ, P0 ;  /* 0x000000ff0f047207 */ /* 0x000fe20000000000 */
[----:B-1----:R-:W-:Y:S06]  /*1490*/  @!P1 BRA `(.L_x_786) ;  /* 0x0000000000089947 */ /* 0x002fec0003800000 */
[----:B------:R-:W-:-:S07]  /*14a0*/  MOV R16, 0x14c0 ;  /* 0x000014c000107802 */ /* 0x000fce0000000f00 */
[----:B------:R-:W-:Y:S05]  /*14b0*/  CALL.REL.NOINC `($__internal_2_$__cuda_sm3x_div_rn_noftz_f32_slowpath) ;  /* 0x00000004002c7944 */ /* 0x000fea0003c00000 */
.L_x_786:
[----:B------:R-:W-:Y:S05]  /*14c0*/  BSYNC.RECONVERGENT B2 ;  /* 0x0000000000027941 */ /* 0x000fea0003800200 */
.L_x_785:
[----:B------:R-:W0:Y:S01]  /*14d0*/  LDCU UR4, c[0x0][0x384] ;  /* 0x00007080ff0477ac */ /* 0x000e220008000800 */
[----:B------:R-:W-:Y:S02]  /*14e0*/  IMAD.MOV.U32 R5, RZ, RZ, 0x1 ;  /* 0x00000001ff057424 */ /* 0x000fe400078e00ff */
[----:B------:R-:W-:Y:S01]  /*14f0*/  VIADD R8, R8, 0x2 ;  /* 0x0000000208087836 */ /* 0x000fe20000000000 */
[----:B0-----:R-:W-:Y:S02]  /*1500*/  FSETP.GT.AND P0, PT, R0, UR4, PT ;  /* 0x0000000400007c0b */ /* 0x001fe4000bf04000 */
[CC--:B------:R-:W-:Y:S02]  /*1510*/  SHF.L.U32 R0, R5.reuse, R2.reuse, RZ ;  /* 0x0000000205007219 */ /* 0x0c0fe400000006ff */
[----:B------:R-:W-:Y:S02]  /*1520*/  SHF.L.U64.HI R2, R5, R2, RZ ;  /* 0x0000000205027219 */ /* 0x000fe400000102ff */
[----:B------:R-:W-:-:S02]  /*1530*/  SEL R0, R0, RZ, P0 ;  /* 0x000000ff00007207 */ /* 0x000fc40000000000 */
[----:B------:R-:W-:Y:S02]  /*1540*/  SEL R2, R2, RZ, P0 ;  /* 0x000000ff02027207 */ /* 0x000fe40000000000 */
[----:B------:R-:W-:Y:S02]  /*1550*/  LOP3.LUT R24, R24, R3, R0, 0xfe, !PT ;  /* 0x0000000318187212 */ /* 0x000fe400078efe00 */
[----:B------:R-:W-:-:S07]  /*1560*/  LOP3.LUT R25, R25, R4, R2, 0xfe, !PT ;  /* 0x0000000419197212 */ /* 0x000fce00078efe02 */
.L_x_782:
[----:B------:R-:W-:Y:S05]  /*1570*/  BSYNC.RECONVERGENT B1 ;  /* 0x0000000000017941 */ /* 0x000fea0003800200 */
.L_x_781:
[----:B------:R-:W-:-:S04]  /*1580*/  LOP3.LUT R7, R7, 0x1, RZ, 0xc0, !PT ;  /* 0x0000000107077812 */ /* 0x000fc800078ec0ff */
[----:B------:R-:W-:-:S13]  /*1590*/  ISETP.NE.U32.AND P0, PT, R7, 0x1, PT ;  /* 0x000000010700780c */ /* 0x000fda0003f05070 */
[----:B------:R-:W-:Y:S05]  /*15a0*/  @P0 BRA `(.L_x_769) ;  /* 0x0000000000b80947 */ /* 0x000fea0003800000 */
        /* <DEDUP_REMOVED lines=36> */
.L_x_788:
[----:B------:R-:W-:Y:S05]  /*17f0*/  BSYNC.RECONVERGENT B1 ;  /* 0x0000000000017941 */ /* 0x000fea0003800200 */
.L_x_787:
[----:B------:R-:W0:Y:S01]  /*1800*/  LDCU UR4, c[0x0][0x384] ;  /* 0x00007080ff0477ac */ /* 0x000e220008000800 */
[----:B------:R-:W-:-:S05]  /*1810*/  IMAD.MOV.U32 R5, RZ, RZ, 0x1 ;  /* 0x00000001ff057424 */ /* 0x000fca00078e00ff */
[CC--:B------:R-:W-:Y:S02]  /*1820*/  SHF.L.U32 R3, R5.reuse, R8.reuse, RZ ;  /* 0x0000000805037219 */ /* 0x0c0fe400000006ff */
[----:B0-----:R-:W-:Y:S02]  /*1830*/  FSETP.GT.AND P0, PT, R0, UR4, PT ;  /* 0x0000000400007c0b */ /* 0x001fe4000bf04000 */
[----:B------:R-:W-:Y:S02]  /*1840*/  SHF.L.U64.HI R0, R5, R8, RZ ;  /* 0x0000000805007219 */ /* 0x000fe400000102ff */
[----:B------:R-:W-:Y:S02]  /*1850*/  SEL R3, R3, RZ, P0 ;  /* 0x000000ff03037207 */ /* 0x000fe40000000000 */
[----:B------:R-:W-:Y:S02]  /*1860*/  SEL R0, R0, RZ, P0 ;  /* 0x000000ff00007207 */ /* 0x000fe40000000000 */
[----:B------:R-:W-:-:S02]  /*1870*/  LOP3.LUT R24, R3, R24, RZ, 0xfc, !PT ;  /* 0x0000001803187212 */ /* 0x000fc400078efcff */
[----:B------:R-:W-:-:S07]  /*1880*/  LOP3.LUT R25, R0, R25, RZ, 0xfc, !PT ;  /* 0x0000001900197212 */ /* 0x000fce00078efcff */
.L_x_769:
[----:B------:R-:W-:Y:S05]  /*1890*/  BSYNC.RECONVERGENT B0 ;  /* 0x0000000000007941 */ /* 0x000fea0003800200 */
.L_x_768:
[----:B------:R-:W0:Y:S01]  /*18a0*/  LDCU UR5, c[0x0][0x380] ;  /* 0x00007000ff0577ac */ /* 0x000e220008000800 */
[----:B------:R-:W1:Y:S01]  /*18b0*/  LDC.64 R2, c[0x0][0x390] ;  /* 0x0000e400ff027b82 */ /* 0x000e620000000a00 */
[----:B0-----:R-:W-:Y:S02]  /*18c0*/  ULOP3.LUT UR6, UR5, 0x8000003f, URZ, 0xc0, !UPT ;  /* 0x8000003f05067892 */ /* 0x001fe4000f8ec0ff */
[----:B------:R-:W-:Y:S02]  /*18d0*/  USHF.R.S32.HI UR4, URZ, 0x1f, UR5 ;  /* 0x0000001fff047899 */ /* 0x000fe40008011405 */
[----:B------:R-:W-:Y:S02]  /*18e0*/  UISETP.GT.AND UP0, UPT, UR6, URZ, UPT ;  /* 0x000000ff0600728c */ /* 0x000fe4000bf04270 */
[----:B------:R-:W-:-:S04]  /*18f0*/  ULEA.HI UR4, UR4, UR5, URZ, 0x6 ;  /* 0x0000000504047291 */ /* 0x000fc8000f8f30ff */
[----:B------:R-:W-:Y:S02]  /*1900*/  USHF.R.S32.HI UR5, URZ, 0x6, UR4 ;  /* 0x00000006ff057899 */ /* 0x000fe40008011404 */
[----:B------:R-:W-:-:S03]  /*1910*/  ULEA.HI.SX32 UR4, UR4, 0x1, 0x1a ;  /* 0x0000000104047891 */ /* 0x000fc6000f8fd2ff */
[----:B------:R-:W-:-:S06]  /*1920*/  @!UP0 UIADD3 UR4, UPT, UPT, UR5, URZ, URZ ;  /* 0x000000ff05048290 */ /* 0x000fcc000fffe0ff */
[----:B------:R-:W-:-:S04]  /*1930*/  IMAD R13, R13, UR4, R14 ;  /* 0x000000040d0d7c24 */ /* 0x000fc8000f8e020e */
[----:B-1----:R-:W-:-:S05]  /*1940*/  IMAD.WIDE R2, R13, 0x8, R2 ;  /* 0x000000080d027825 */ /* 0x002fca00078e0202 */
[----:B------:R-:W-:Y:S01]  /*1950*/  STG.E.64 desc[UR8][R2.64], R24 ;  /* 0x0000001802007986 */ /* 0x000fe2000c101b08 */
[----:B------:R-:W-:Y:S05]  /*1960*/  EXIT ;  /* 0x000000000000794d */ /* 0x000fea0003800000 */
        .weak           $__internal_2_$__cuda_sm3x_div_rn_noftz_f32_slowpath
        .type           $__internal_2_$__cuda_sm3x_div_rn_noftz_f32_slowpath,@function
        .size           $__internal_2_$__cuda_sm3x_div_rn_noftz_f32_slowpath,(.L_x_812 - $__internal_2_$__cuda_sm3x_div_rn_noftz_f32_slowpath)
$__internal_2_$__cuda_sm3x_div_rn_noftz_f32_slowpath:
[----:B------:R-:W-:Y:S01]  /*1970*/  SHF.R.U32.HI R15, RZ, 0x17, R21 ;  /* 0x00000017ff0f7819 */ /* 0x000fe20000011615 */
[----:B------:R-:W-:Y:S01]  /*1980*/  BSSY.RECONVERGENT B3, `(.L_x_789) ;  /* 0x0000062000037945 */ /* 0x000fe20003800200 */
[----:B------:R-:W-:Y:S02]  /*1990*/  SHF.R.U32.HI R18, RZ, 0x17, R23 ;  /* 0x00000017ff127819 */ /* 0x000fe40000011617 */
[----:B------:R-:W-:Y:S02]  /*19a0*/  LOP3.LUT R15, R15, 0xff, RZ, 0xc0, !PT ;  /* 0x000000ff0f0f7812 */ /* 0x000fe400078ec0ff */
[----:B------:R-:W-:Y:S02]  /*19b0*/  LOP3.LUT R18, R18, 0xff, RZ, 0xc0, !PT ;  /* 0x000000ff12127812 */ /* 0x000fe400078ec0ff */
[----:B------:R-:W-:-:S03]  /*19c0*/  IADD3 R0, PT, PT, R15, -0x1, RZ ;  /* 0xffffffff0f007810 */ /* 0x000fc60007ffe0ff */
[----:B------:R-:W-:Y:S01]  /*19d0*/  VIADD R19, R18, 0xffffffff ;  /* 0xffffffff12137836 */ /* 0x000fe20000000000 */
[----:B------:R-:W-:-:S04]  /*19e0*/  ISETP.GT.U32.AND P0, PT, R0, 0xfd, PT ;  /* 0x000000fd0000780c */ /* 0x000fc80003f04070 */
[----:B------:R-:W-:-:S13]  /*19f0*/  ISETP.GT.U32.OR P0, PT, R19, 0xfd, P0 ;  /* 0x000000fd1300780c */ /* 0x000fda0000704470 */
[----:B------:R-:W-:Y:S01]  /*1a00*/  @!P0 IMAD.MOV.U32 R17, RZ, RZ, RZ ;  /* 0x000000ffff118224 */ /* 0x000fe200078e00ff */
[----:B------:R-:W-:Y:S06]  /*1a10*/  @!P0 BRA `(.L_x_790) ;  /* 0x00000000005c8947 */ /* 0x000fec0003800000 */
[----:B------:R-:W-:Y:S02]  /*1a20*/  FSETP.GTU.FTZ.AND P0, PT, |R23|, +INF , PT ;  /* 0x7f8000001700780b */ /* 0x000fe40003f1c200 */
[----:B------:R-:W-:-:S04]  /*1a30*/  FSETP.GTU.FTZ.AND P1, PT, |R21|, +INF , PT ;  /* 0x7f8000001500780b */ /* 0x000fc80003f3c200 */
[----:B------:R-:W-:-:S13]  /*1a40*/  PLOP3.LUT P0, PT, P0, P1, PT, 0xf8, 0x8f ;  /* 0x00000000008f781c */ /* 0x000fda0000703f70 */
[----:B------:R-:W-:Y:S05]  /*1a50*/  @P0 BRA `(.L_x_791) ;  /* 0x00000004004c0947 */ /* 0x000fea0003800000 */
[----:B------:R-:W-:-:S13]  /*1a60*/  LOP3.LUT P0, RZ, R21, 0x7fffffff, R23, 0xc8, !PT ;  /* 0x7fffffff15ff7812 */ /* 0x000fda000780c817 */
[----:B------:R-:W-:Y:S05]  /*1a70*/  @!P0 BRA `(.L_x_792) ;  /* 0x00000004003c8947 */ /* 0x000fea0003800000 */
[----:B------:R-:W-:Y:S02]  /*1a80*/  FSETP.NEU.FTZ.AND P2, PT, |R23|, +INF , PT ;  /* 0x7f8000001700780b */ /* 0x000fe40003f5d200 */
[----:B------:R-:W-:Y:S02]  /*1a90*/  FSETP.NEU.FTZ.AND P1, PT, |R21|, +INF , PT ;  /* 0x7f8000001500780b */ /* 0x000fe40003f3d200 */
[----:B------:R-:W-:-:S11]  /*1aa0*/  FSETP.NEU.FTZ.AND P0, PT, |R23|, +INF , PT ;  /* 0x7f8000001700780b */ /* 0x000fd60003f1d200 */
[----:B------:R-:W-:Y:S05]  /*1ab0*/  @!P1 BRA !P2, `(.L_x_792) ;  /* 0x00000004002c9947 */ /* 0x000fea0005000000 */
[----:B------:R-:W-:-:S04]  /*1ac0*/  LOP3.LUT P2, RZ, R23, 0x7fffffff, RZ, 0xc0, !PT ;  /* 0x7fffffff17ff7812 */ /* 0x000fc8000784c0ff */
[----:B------:R-:W-:-:S13]  /*1ad0*/  PLOP3.LUT P1, PT, P1, P2, PT, 0x2f, 0xf2 ;  /* 0x0000000000f2781c */ /* 0x000fda0000f24577 */
[----:B------:R-:W-:Y:S05]  /*1ae0*/  @P1 BRA `(.L_x_793) ;  /* 0x0000000400181947 */ /* 0x000fea0003800000 */
[----:B------:R-:W-:-:S04]  /*1af0*/  LOP3.LUT P1, RZ, R21, 0x7fffffff, RZ, 0xc0, !PT ;  /* 0x7fffffff15ff7812 */ /* 0x000fc8000782c0ff */
[----:B------:R-:W-:-:S13]  /*1b00*/  PLOP3.LUT P0, PT, P0, P1, PT, 0x2f, 0xf2 ;  /* 0x0000000000f2781c */ /* 0x000fda0000702577 */
[----:B------:R-:W-:Y:S05]  /*1b10*/  @P0 BRA `(.L_x_794) ;  /* 0x0000000400000947 */ /* 0x000fea0003800000 */
[----:B------:R-:W-:Y:S02]  /*1b20*/  ISETP.GE.AND P0, PT, R19, RZ, PT ;  /* 0x000000ff1300720c */ /* 0x000fe40003f06270 */
[----:B------:R-:W-:-:S11]  /*1b30*/  ISETP.GE.AND P1, PT, R0, RZ, PT ;  /* 0x000000ff0000720c */ /* 0x000fd60003f26270 */
[----:B------:R-:W-:Y:S01]  /*1b40*/  @P0 IMAD.MOV.U32 R17, RZ, RZ, RZ ;  /* 0x000000ffff110224 */ /* 0x000fe200078e00ff */
[----:B------:R-:W-:Y:S01]  /*1b50*/  @!P0 MOV R17, 0xffffffc0 ;  /* 0xffffffc000118802 */ /* 0x000fe20000000f00 */
[----:B------:R-:W-:Y:S01]  /*1b60*/  @!P0 FFMA R23, R23, 1.84467440737095516160e+19, RZ ;  /* 0x5f80000017178823 */ /* 0x000fe200000000ff */
[----:B------:R-:W-:-:S03]  /*1b70*/  @!P1 FFMA R21, R21, 1.84467440737095516160e+19, RZ ;  /* 0x5f80000015159823 */ /* 0x000fc600000000ff */
[----:B------:R-:W-:-:S07]  /*1b80*/  @!P1 VIADD R17, R17, 0x40 ;  /* 0x0000004011119836 */ /* 0x000fce0000000000 */
.L_x_790:
[----:B------:R-:W-:Y:S01]  /*1b90*/  LEA R26, R15, 0xc0800000, 0x17 ;  /* 0xc08000000f1a7811 */ /* 0x000fe200078eb8ff */
[----:B------:R-:W-:Y:S01]  /*1ba0*/  VIADD R18, R18, 0xffffff81 ;  /* 0xffffff8112127836 */ /* 0x000fe20000000000 */
[----:B------:R-:W-:Y:S03]  /*1bb0*/  BSSY.RECONVERGENT B4, `(.L_x_795) ;  /* 0x0000035000047945 */ /* 0x000fe60003800200 */
[----:B------:R-:W-:Y:S02]  /*1bc0*/  IMAD.IADD R26, R21, 0x1, -R26 ;  /* 0x00000001151a7824 */ /* 0x000fe400078e0a1a */
[C---:B------:R-:W-:Y:S01]  /*1bd0*/  IMAD R0, R18.reuse, -0x800000, R23 ;  /* 0xff80000012007824 */ /* 0x040fe200078e0217 */
[----:B------:R-:W-:Y:S01]  /*1be0*/  IADD3 R18, PT, PT, R18, 0x7f, -R15 ;  /* 0x0000007f12127810 */ /* 0x000fe20007ffe80f */
[----:B------:R-:W0:Y:S01]  /*1bf0*/  MUFU.RCP R22, R26 ;  /* 0x0000001a00167308 */ /* 0x000e220000001000 */
[----:B------:R-:W-:-:S02]  /*1c00*/  FADD.FTZ R19, -R26, -RZ ;  /* 0x800000ff1a137221 */ /* 0x000fc40000010100 */
[----:B------:R-:W-:Y:S02]  /*1c10*/  IADD3 R17, PT, PT, R18, R17, RZ ;  /* 0x0000001112117210 */ /* 0x000fe40007ffe0ff */
[----:B0-----:R-:W-:-:S04]  /*1c20*/  FFMA R21, R22, R19, 1 ;  /* 0x3f80000016157423 */ /* 0x001fc80000000013 */
[----:B------:R-:W-:-:S04]  /*1c30*/  FFMA R21, R22, R21, R22 ;  /* 0x0000001516157223 */ /* 0x000fc80000000016 */
[----:B------:R-:W-:-:S04]  /*1c40*/  FFMA R22, R0, R21, RZ ;  /* 0x0000001500167223 */ /* 0x000fc800000000ff */
[----:B------:R-:W-:-:S04]  /*1c50*/  FFMA R23, R19, R22, R0 ;  /* 0x0000001613177223 */ /* 0x000fc80000000000 */
[----:B------:R-:W-:-:S04]  /*1c60*/  FFMA R22, R21, R23, R22 ;  /* 0x0000001715167223 */ /* 0x000fc80000000016 */
[----:B------:R-:W-:-:S04]  /*1c70*/  FFMA R19, R19, R22, R0 ;  /* 0x0000001613137223 */ /* 0x000fc80000000000 */
[----:B------:R-:W-:-:S05]  /*1c80*/  FFMA R0, R21, R19, R22 ;  /* 0x0000001315007223 */ /* 0x000fca0000000016 */
[----:B------:R-:W-:-:S04]  /*1c90*/  SHF.R.U32.HI R15, RZ, 0x17, R0 ;  /* 0x00000017ff0f7819 */ /* 0x000fc80000011600 */
[----:B------:R-:W-:-:S05]  /*1ca0*/  LOP3.LUT R18, R15, 0xff, RZ, 0xc0, !PT ;  /* 0x000000ff0f127812 */ /* 0x000fca00078ec0ff */
[----:B------:R-:W-:-:S04]  /*1cb0*/  IMAD.IADD R15, R18, 0x1, R17 ;  /* 0x00000001120f7824 */ /* 0x000fc800078e0211 */
[----:B------:R-:W-:-:S05]  /*1cc0*/  VIADD R18, R15, 0xffffffff ;  /* 0xffffffff0f127836 */ /* 0x000fca0000000000 */
[----:B------:R-:W-:-:S13]  /*1cd0*/  ISETP.GE.U32.AND P0, PT, R18, 0xfe, PT ;  /* 0x000000fe1200780c */ /* 0x000fda0003f06070 */
[----:B------:R-:W-:Y:S05]  /*1ce0*/  @!P0 BRA `(.L_x_796) ;  /* 0x0000000000808947 */ /* 0x000fea0003800000 */
[----:B------:R-:W-:-:S13]  /*1cf0*/  ISETP.GT.AND P0, PT, R15, 0xfe, PT ;  /* 0x000000fe0f00780c */ /* 0x000fda0003f04270 */
[----:B------:R-:W-:Y:S05]  /*1d00*/  @P0 BRA `(.L_x_797) ;  /* 0x00000000006c0947 */ /* 0x000fea0003800000 */
[----:B------:R-:W-:-:S13]  /*1d10*/  ISETP.GE.AND P0, PT, R15, 0x1, PT ;  /* 0x000000010f00780c */ /* 0x000fda0003f06270 */
[----:B------:R-:W-:Y:S05]  /*1d20*/  @P0 BRA `(.L_x_798) ;  /* 0x0000000000740947 */ /* 0x000fea0003800000 */
[----:B------:R-:W-:Y:S02]  /*1d30*/  ISETP.GE.AND P0, PT, R15, -0x18, PT ;  /* 0xffffffe80f00780c */ /* 0x000fe40003f06270 */
[----:B------:R-:W-:-:S11]  /*1d40*/  LOP3.LUT R0, R0, 0x80000000, RZ, 0xc0, !PT ;  /* 0x8000000000007812 */ /* 0x000fd600078ec0ff */
[----:B------:R-:W-:Y:S05]  /*1d50*/  @!P0 BRA `(.L_x_798) ;  /* 0x0000000000688947 */ /* 0x000fea0003800000 */
[CCC-:B------:R-:W-:Y:S01]  /*1d60*/  FFMA.RZ R17, R21.reuse, R19.reuse, R22.reuse ;  /* 0x0000001315117223 */ /* 0x1c0fe2000000c016 */
[CCC-:B------:R-:W-:Y:S01]  /*1d70*/  FFMA.RP R18, R21.reuse, R19.reuse, R22.reuse ;  /* 0x0000001315127223 */ /* 0x1c0fe20000008016 */
[----:B------:R-:W-:Y:S01]  /*1d80*/  FFMA.RM R21, R21, R19, R22 ;  /* 0x0000001315157223 */ /* 0x000fe20000004016 */
[----:B------:R-:W-:Y:S02]  /*1d90*/  IADD3 R19, PT, PT, R15, 0x20, RZ ;  /* 0x000000200f137810 */ /* 0x000fe40007ffe0ff */
[----:B------:R-:W-:Y:S02]  /*1da0*/  LOP3.LUT R17, R17, 0x7fffff, RZ, 0xc0, !PT ;  /* 0x007fffff11117812 */ /* 0x000fe400078ec0ff */
[----:B------:R-:W-:Y:S02]  /*1db0*/  ISETP.NE.AND P2, PT, R15, RZ, PT ;  /* 0x000000ff0f00720c */ /* 0x000fe40003f45270 */
[----:B------:R-:W-:Y:S02]  /*1dc0*/  LOP3.LUT R22, R17, 0x800000, RZ, 0xfc, !PT ;  /* 0x0080000011167812 */ /* 0x000fe400078efcff */
[----:B------:R-:W-:Y:S01]  /*1dd0*/  ISETP.NE.AND P1, PT, R15, RZ, PT ;  /* 0x000000ff0f00720c */ /* 0x000fe20003f25270 */
[----:B------:R-:W-:Y:S01]  /*1de0*/  IMAD.MOV R15, RZ, RZ, -R15 ;  /* 0x000000ffff0f7224 */ /* 0x000fe200078e0a0f */
[----:B------:R-:W-:-:S02]  /*1df0*/  SHF.L.U32 R19, R22, R19, RZ ;  /* 0x0000001316137219 */ /* 0x000fc400000006ff */
[----:B------:R-:W-:Y:S02]  /*1e00*/  FSETP.NEU.FTZ.AND P0, PT, R18, R21, PT ;  /* 0x000000151200720b */ /* 0x000fe40003f1d000 */
[----:B------:R-:W-:Y:S02]  /*1e10*/  SEL R15, R15, RZ, P2 ;  /* 0x000000ff0f0f7207 */ /* 0x000fe40001000000 */
[----:B------:R-:W-:Y:S02]  /*1e20*/  ISETP.NE.AND P1, PT, R19, RZ, P1 ;  /* 0x000000ff1300720c */ /* 0x000fe40000f25270 */
[----:B------:R-:W-:Y:S02]  /*1e30*/  SHF.R.U32.HI R22, RZ, R15, R22 ;  /* 0x0000000fff167219 */ /* 0x000fe40000011616 */
[----:B------:R-:W-:Y:S02]  /*1e40*/  PLOP3.LUT P0, PT, P0, P1, PT, 0xf8, 0x8f ;  /* 0x00000000008f781c */ /* 0x000fe40000703f70 */
[----:B------:R-:W-:-:S02]  /*1e50*/  SHF.R.U32.HI R17, RZ, 0x1, R22 ;  /* 0x00000001ff117819 */ /* 0x000fc40000011616 */
[----:B------:R-:W-:-:S04]  /*1e60*/  SEL R18, RZ, 0x1, !P0 ;  /* 0x00000001ff127807 */ /* 0x000fc80004000000 */
[----:B------:R-:W-:-:S04]  /*1e70*/  LOP3.LUT R15, R18, 0x1, R17, 0xf8, !PT ;  /* 0x00000001120f7812 */ /* 0x000fc800078ef811 */
[----:B------:R-:W-:-:S05]  /*1e80*/  LOP3.LUT R22, R15, R22, RZ, 0xc0, !PT ;  /* 0x000000160f167212 */ /* 0x000fca00078ec0ff */
[----:B------:R-:W-:-:S05]  /*1e90*/  IMAD.IADD R17, R17, 0x1, R22 ;  /* 0x0000000111117824 */ /* 0x000fca00078e0216 */
[----:B------:R-:W-:Y:S01]  /*1ea0*/  LOP3.LUT R0, R17, R0, RZ, 0xfc, !PT ;  /* 0x0000000011007212 */ /* 0x000fe200078efcff */
[----:B------:R-:W-:Y:S06]  /*1eb0*/  BRA `(.L_x_798) ;  /* 0x0000000000107947 */ /* 0x000fec0003800000 */
.L_x_797:
[----:B------:R-:W-:-:S04]  /*1ec0*/  LOP3.LUT R0, R0, 0x80000000, RZ, 0xc0, !PT ;  /* 0x8000000000007812 */ /* 0x000fc800078ec0ff */
[----:B------:R-:W-:Y:S01]  /*1ed0*/  LOP3.LUT R0, R0, 0x7f800000, RZ, 0xfc, !PT ;  /* 0x7f80000000007812 */ /* 0x000fe200078efcff */
[----:B------:R-:W-:Y:S06]  /*1ee0*/  BRA `(.L_x_798) ;  /* 0x0000000000047947 */ /* 0x000fec0003800000 */
.L_x_796:
[----:B------:R-:W-:-:S07]  /*1ef0*/  LEA R0, R17, R0, 0x17 ;  /* 0x0000000011007211 */ /* 0x000fce00078eb8ff */
.L_x_798:
[----:B------:R-:W-:Y:S05]  /*1f00*/  BSYNC.RECONVERGENT B4 ;  /* 0x0000000000047941 */ /* 0x000fea0003800200 */
.L_x_795:
[----:B------:R-:W-:Y:S05]  /*1f10*/  BRA `(.L_x_799) ;  /* 0x0000000000207947 */ /* 0x000fea0003800000 */
.L_x_794:
[----:B------:R-:W-:-:S04]  /*1f20*/  LOP3.LUT R21, R21, 0x80000000, R23, 0x48, !PT ;  /* 0x8000000015157812 */ /* 0x000fc800078e4817 */
[----:B------:R-:W-:Y:S01]  /*1f30*/  LOP3.LUT R0, R21, 0x7f800000, RZ, 0xfc, !PT ;  /* 0x7f80000015007812 */ /* 0x000fe200078efcff */
[----:B------:R-:W-:Y:S06]  /*1f40*/  BRA `(.L_x_799) ;  /* 0x0000000000147947 */ /* 0x000fec0003800000 */
.L_x_793:
[----:B------:R-:W-:Y:S01]  /*1f50*/  LOP3.LUT R0, R21, 0x80000000, R23, 0x48, !PT ;  /* 0x8000000015007812 */ /* 0x000fe200078e4817 */
[----:B------:R-:W-:Y:S06]  /*1f60*/  BRA `(.L_x_799) ;  /* 0x00000000000c7947 */ /* 0x000fec0003800000 */
.L_x_792:
[----:B------:R-:W0:Y:S01]  /*1f70*/  MUFU.RSQ R0, -QNAN ;  /* 0xffc0000000007908 */ /* 0x000e220000001400 */
[----:B------:R-:W-:Y:S05]  /*1f80*/  BRA `(.L_x_799) ;  /* 0x0000000000047947 */ /* 0x000fea0003800000 */
.L_x_791:
[----:B------:R-:W-:-:S07]  /*1f90*/  FADD.FTZ R0, R23, R21 ;  /* 0x0000001517007221 */ /* 0x000fce0000010000 */
.L_x_799:
[----:B------:R-:W-:Y:S05]  /*1fa0*/  BSYNC.RECONVERGENT B3 ;  /* 0x0000000000037941 */ /* 0x000fea0003800200 */
.L_x_789:
[----:B------:R-:W-:-:S04]  /*1fb0*/  IMAD.MOV.U32 R17, RZ, RZ, 0x0 ;  /* 0x00000000ff117424 */ /* 0x000fc800078e00ff */
[----:B0-----:R-:W-:Y:S05]  /*1fc0*/  RET.REL.NODEC R16 `(_Z10nms_kernelifPKfPy) ;  /* 0xffffffe0100c7950 */ /* 0x001fea0003c3ffff */
.L_x_800:
        /* <DEDUP_REMOVED lines=11> */
.L_x_812:


//--------------------- .text.delta2box_2         --------------------------
	.section	.text.delta2box_2,"ax",@progbits
	.align	128
        .global         delta2box_2
        .type           delta2box_2,@function
        .size           delta2box_2,(.L_x_824 - delta2box_2)
        .other          delta2box_2,@"STO_CUDA_ENTRY STV_DEFAULT"
delta2box_2:
.text.delta2box_2:
[----:B------:R-:W-:Y:S01]  /*0000*/  LDC R1, c[0x0][0x37c] ;  /* 0x0000df00ff017b82 */ /* 0x000fe20000000800 */
[----:B------:R-:W0:Y:S07]  /*0010*/  S2R R8, SR_TID.X ;  /* 0x0000000000087919 */ /* 0x000e2e0000002100 */
[----:B------:R-:W1:Y:S01]  /*0020*/  S2UR UR5, SR_CTAID.X ;  /* 0x00000000000579c3 */ /* 0x000e620000002500 */
[----:B------:R-:W2:Y:S01]  /*0030*/  LDCU.64 UR6, c[0x0][0x358] ;  /* 0x00006b00ff0677ac */ /* 0x000ea20008000a00 */
[----:B------:R-:W-:Y:S01]  /*0040*/  BSSY.RECONVERGENT B0, `(.L_x_801) ;  /* 0x0000014000007945 */ /* 0x000fe20003800200 */
[----:B-1----:R-:W-:Y:S01]  /*0050*/  USHF.L.U32 UR4, UR5, 0x8, URZ ;  /* 0x0000000805047899 */ /* 0x002fe200080006ff */
[----:B0-----:R-:W-:-:S05]  /*0060*/  SHF.R.U32.HI R0, RZ, 0x2, R8 ;  /* 0x00000002ff007819 */ /* 0x001fca0000011608 */
[----:B------:R-:W-:-:S04]  /*0070*/  LOP3.LUT R0, R0, UR4, RZ, 0xfc, !PT ;  /* 0x0000000400007c12 */ /* 0x000fc8000f8efcff */
[----:B------:R-:W-:-:S13]  /*0080*/  ISETP.GT.U32.AND P0, PT, R0, 0x3e7, PT ;  /* 0x000003e70000780c */ /* 0x000fda0003f04070 */
[----:B--2---:R-:W-:Y:S05]  /*0090*/  @P0 BRA `(.L_x_802) ;  /* 0x0000000000380947 */ /* 0x004fea0003800000 */
[----:B------:R-:W0:Y:S01]  /*00a0*/  LDC.64 R4, c[0x0][0x380] ;  /* 0x0000e000ff047b82 */ /* 0x000e220000000a00 */
[----:B------:R-:W-:Y:S01]  /*00b0*/  LOP3.LUT P0, RZ, R8, 0x2, RZ, 0xc0, !PT ;  /* 0x0000000208ff7812 */ /* 0x000fe2000780c0ff */
[----:B------:R-:W-:-:S06]  /*00c0*/  USHF.L.U32 UR4, UR5, 0xa, URZ ;  /* 0x0000000a05047899 */ /* 0x000fcc00080006ff */
[----:B------:R-:W-:-:S06]  /*00d0*/  LOP3.LUT R3, R8, UR4, RZ, 0xfc, !PT ;  /* 0x0000000408037c12 */ /* 0x000fcc000f8efcff */
[C---:B------:R-:W-:Y:S02]  /*00e0*/  @P0 VIADD R7, R3.reuse, 0xfffffffe ;  /* 0xfffffffe03070836 */ /* 0x040fe40000000000 */
[----:B0-----:R-:W-:-:S04]  /*00f0*/  IMAD.WIDE.U32 R2, R3, 0x4, R4 ;  /* 0x0000000403027825 */ /* 0x001fc800078e0004 */
[----:B------:R-:W-:Y:S01]  /*0100*/  @P0 IMAD.WIDE.U32 R4, R7, 0x4, R4 ;  /* 0x0000000407040825 */ /* 0x000fe200078e0004 */
[----:B------:R-:W2:Y:S04]  /*0110*/  LDG.E.CONSTANT R6, desc[UR6][R2.64] ;  /* 0x0000000602067981 */ /* 0x000ea8000c1e9900 */
[----:B------:R-:W2:Y:S04]  /*0120*/  @!P0 LDG.E.CONSTANT R7, desc[UR6][R2.64+0x8] ;  /* 0x0000080602078981 */ /* 0x000ea8000c1e9900 */
[----:B------:R-:W3:Y:S01]  /*0130*/  @P0 LDG.E.CONSTANT R5, desc[UR6][R4.64] ;  /* 0x0000000604050981 */ /* 0x000ee2000c1e9900 */
[----:B--2---:R-:W-:Y:S01]  /*0140*/  @!P0 FFMA R7, R7, -0.5, R6 ;  /* 0xbf00000007078823 */ /* 0x004fe20000000006 */
[----:B---3--:R-:W-:-:S03]  /*0150*/  @P0 FFMA R6, R6, 0.5, R5 ;  /* 0x3f00000006060823 */ /* 0x008fc60000000005 */
[----:B------:R-:W-:Y:S01]  /*0160*/  @!P0 FADD R7, R7, 0.5 ;  /* 0x3f00000007078421 */ /* 0x000fe20000000000 */
[----:B------:R-:W-:-:S07]  /*0170*/  @P0 FADD R7, R6, -0.5 ;  /* 0xbf00000006070421 */ /* 0x000fce0000000000 */
.L_x_802:
[----:B------:R-:W-:Y:S05]  /*0180*/  BSYNC.RECONVERGENT B0 ;  /* 0x0000000000007941 */ /* 0x000fea0003800200 */
.L_x_801:
[----:B------:R-:W0:Y:S02]  /*0190*/  LDCU UR8, c[0x0][0x390] ;  /* 0x00007200ff0877ac */ /* 0x000e240008000800 */
[----:B0-----:R-:W-:-:S13]  /*01a0*/  ISETP.GE.AND P0, PT, R0, UR8, PT ;  /* 0x0000000800007c0c */ /* 0x001fda000bf06270 */
[----:B------:R-:W-:Y:S05]  /*01b0*/  @P0 EXIT ;  /* 0x000000000000094d */ /* 0x000fea0003800000 */
[----:B------:R-:W-:Y:S02]  /*01c0*/  USHF.L.U32 UR9, UR5, 0xa, URZ ;  /* 0x0000000a05097899 */ /* 0x000fe400080006ff */
[----:B------:R-:W-:-:S04]  /*01d0*/  USHF.L.U32 UR4, UR8, 0x2, URZ ;  /* 0x0000000208047899 */ /* 0x000fc800080006ff */
[----:B------:R-:W-:-:S04]  /*01e0*/  LOP3.LUT R5, R8, UR9, RZ, 0xfc, !PT ;  /* 0x0000000908057c12 */ /* 0x000fc8000f8efcff */
[----:B------:R-:W-:-:S13]  /*01f0*/  ISETP.GE.U32.AND P0, PT, R5, UR4, PT ;  /* 0x0000000405007c0c */ /* 0x000fda000bf06070 */
[----:B------:R-:W-:Y:S05]  /*0200*/  @P0 EXIT ;  /* 0x000000000000094d */ /* 0x000fea0003800000 */
[----:B------:R-:W-:-:S04]  /*0210*/  LOP3.LUT R0, R8, 0x1, RZ, 0xc0, !PT ;  /* 0x0000000108007812 */ /* 0x000fc800078ec0ff */
[----:B------:R-:W-:-:S13]  /*0220*/  ISETP.NE.U32.AND P0, PT, R0, 0x1, PT ;  /* 0x000000010000780c */ /* 0x000fda0003f05070 */
[----:B------:R-:W-:Y:S05]  /*0230*/  @!P0 BRA `(.L_x_803) ;  /* 0x00000000002c8947 */ /* 0x000fea0003800000 */
[----:B------:R-:W0:Y:S01]  /*0240*/  LDCU UR4, c[0x0][0x398] ;  /* 0x00007300ff0477ac */ /* 0x000e220008000800 */
[----:B------:R-:W1:Y:S01]  /*0250*/  LDC.64 R2, c[0x0][0x388] ;  /* 0x0000e200ff027b82 */ /* 0x000e620000000a00 */
[----:B0-----:R-:W-:-:S06]  /*0260*/  UIADD3 UR4, UPT, UPT, UR4, -0x1, URZ ;  /* 0xffffffff04047890 */ /* 0x001fcc000fffe0ff */
[----:B------:R-:W-:Y:S01]  /*0270*/  I2FP.F32.S32 R0, UR4 ;  /* 0x0000000400007c45 */ /* 0x000fe20008201400 */
[----:B-1----:R-:W-:-:S03]  /*0280*/  IMAD.WIDE.U32 R2, R5, 0x4, R2 ;  /* 0x0000000405027825 */ /* 0x002fc600078e0002 */
[----:B------:R-:W-:-:S04]  /*0290*/  FSETP.GT.AND P0, PT, R7, R0, PT ;  /* 0x000000000700720b */ /* 0x000fc80003f04000 */
[----:B------:R-:W-:-:S04]  /*02a0*/  FSEL R0, R0, R7, P0 ;  /* 0x0000000700007208 */ /* 0x000fc80000000000 */
[----:B------:R-:W-:-:S04]  /*02b0*/  FSETP.GEU.AND P0, PT, R0, RZ, PT ;  /* 0x000000ff0000720b */ /* 0x000fc80003f0e000 */
[----:B------:R-:W-:-:S05]  /*02c0*/  FSEL R5, R0, RZ, P0 ;  /* 0x000000ff00057208 */ /* 0x000fca0000000000 */
[----:B------:R-:W-:Y:S01]  /*02d0*/  STG.E desc[UR6][R2.64], R5 ;  /* 0x0000000502007986 */ /* 0x000fe2000c101906 */
[----:B------:R-:W-:Y:S05]  /*02e0*/  EXIT ;  /* 0x000000000000794d */ /* 0x000fea0003800000 */
.L_x_803:
        /* <DEDUP_REMOVED lines=11> */
.L_x_804:
        /* <DEDUP_REMOVED lines=14> */
.L_x_824:


//--------------------- .text.delta2box_1         --------------------------
	.section	.text.delta2box_1,"ax",@progbits
	.align	128
        .global         delta2box_1
        .type           delta2box_1,@function
        .size           delta2box_1,(.L_x_825 - delta2box_1)
        .other          delta2box_1,@"STO_CUDA_ENTRY STV_DEFAULT"
delta2box_1:
.text.delta2box_1:
[----:B------:R-:W-:Y:S01]  /*0000*/  LDC R1, c[0x0][0x37c] ;  /* 0x0000df00ff017b82 */ /* 0x000fe20000000800 */
[----:B------:R-:W0:Y:S07]  /*0010*/  S2R R12, SR_TID.X ;  /* 0x00000000000c7919 */ /* 0x000e2e0000002100 */
[----:B------:R-:W1:Y:S01]  /*0020*/  S2UR UR4, SR_CTAID.X ;  /* 0x00000000000479c3 */ /* 0x000e620000002500 */
[----:B------:R-:W2:Y:S01]  /*0030*/  LDCU UR8, c[0x0][0x398] ;  /* 0x00007300ff0877ac */ /* 0x000ea20008000800 */
[----:B------:R-:W-:Y:S01]  /*0040*/  BSSY.RECONVERGENT B0, `(.L_x_805) ;  /* 0x0000018000007945 */ /* 0x000fe20003800200 */
[----:B------:R-:W3:Y:S01]  /*0050*/  LDCU.64 UR6, c[0x0][0x358] ;  /* 0x00006b00ff0677ac */ /* 0x000ee20008000a00 */
[----:B-1----:R-:W-:-:S02]  /*0060*/  USHF.L.U32 UR5, UR4, 0x8, URZ ;  /* 0x0000000804057899 */ /* 0x002fc400080006ff */
[----:B------:R-:W-:Y:S01]  /*0070*/  USHF.L.U32 UR4, UR4, 0xa, URZ ;  /* 0x0000000a04047899 */ /* 0x000fe200080006ff */
[----:B0-----:R-:W-:-:S05]  /*0080*/  SHF.R.U32.HI R0, RZ, 0x2, R12 ;  /* 0x00000002ff007819 */ /* 0x001fca000001160c */
[----:B------:R-:W-:Y:S02]  /*0090*/  LOP3.LUT R2, R12, UR4, RZ, 0xfc, !PT ;  /* 0x000000040c027c12 */ /* 0x000fe4000f8efcff */
[----:B------:R-:W-:-:S04]  /*00a0*/  LOP3.LUT R0, R0, UR5, RZ, 0xfc, !PT ;  /* 0x0000000500007c12 */ /* 0x000fc8000f8efcff */
[----:B--2---:R-:W-:-:S13]  /*00b0*/  ISETP.GE.AND P0, PT, R0, UR8, PT ;  /* 0x0000000800007c0c */ /* 0x004fda000bf06270 */
[----:B---3--:R-:W-:Y:S05]  /*00c0*/  @P0 BRA `(.L_x_806) ;  /* 0x00000000003c0947 */ /* 0x008fea0003800000 */
[----:B------:R-:W0:Y:S01]  /*00d0*/  LDC.64 R4, c[0x0][0x380] ;  /* 0x0000e000ff047b82 */ /* 0x000e220000000a00 */
[----:B------:R-:W-:-:S04]  /*00e0*/  LOP3.LUT R3, R12, 0x3, RZ, 0xc0, !PT ;  /* 0x000000030c037812 */ /* 0x000fc800078ec0ff */
[C---:B------:R-:W-:Y:S02]  /*00f0*/  ISETP.GE.U32.AND P1, PT, R3.reuse, 0x2, PT ;  /* 0x000000020300780c */ /* 0x040fe40003f26070 */
[----:B------:R-:W-:Y:S01]  /*0100*/  ISETP.GT.U32.AND P2, PT, R3, 0x1, PT ;  /* 0x000000010300780c */ /* 0x000fe20003f44070 */
[----:B0-----:R-:W-:-:S05]  /*0110*/  IMAD.WIDE.U32 R4, R2, 0x4, R4 ;  /* 0x0000000402047825 */ /* 0x001fca00078e0004 */
[----:B------:R-:W2:Y:S05]  /*0120*/  LDG.E.CONSTANT R3, desc[UR6][R4.64] ;  /* 0x0000000604037981 */ /* 0x000eaa000c1e9900 */
[----:B------:R-:W2:Y:S04]  /*0130*/  @P1 LDG.E.CONSTANT R6, desc[UR6][R4.64+-0x8] ;  /* 0xfffff80604061981 */ /* 0x000ea8000c1e9900 */
[----:B------:R-:W3:Y:S04]  /*0140*/  @!P1 LDG.E.CONSTANT R8, desc[UR6][R4.64+0x8] ;  /* 0x0000080604089981 */ /* 0x000ee8000c1e9900 */
[----:B------:R-:W4:Y:S01]  /*0150*/  @!P2 LDG.E.CONSTANT R10, desc[UR6][R4.64+0x8] ;  /* 0x00000806040aa981 */ /* 0x000f22000c1e9900 */
[C---:B--2---:R-:W-:Y:S01]  /*0160*/  @P1 FADD R6, R3.reuse, -R6 ;  /* 0x8000000603061221 */ /* 0x044fe20000000000 */
[----:B---3--:R-:W-:-:S03]  /*0170*/  @!P1 FADD R8, R3, R8 ;  /* 0x0000000803089221 */ /* 0x008fc60000000000 */
[----:B------:R-:W-:Y:S01]  /*0180*/  @P1 FADD R11, R6, 1 ;  /* 0x3f800000060b1421 */ /* 0x000fe20000000000 */
[----:B----4-:R-:W-:Y:S01]  /*0190*/  @!P2 FADD R3, R10, -R3 ;  /* 0x800000030a03a221 */ /* 0x010fe20000000000 */
[----:B------:R-:W-:-:S03]  /*01a0*/  @!P1 FMUL R11, R8, 0.5 ;  /* 0x3f000000080b9820 */ /* 0x000fc60000400000 */
[----:B------:R-:W-:-:S07]  /*01b0*/  @!P2 FADD R0, R3, 1 ;  /* 0x3f8000000300a421 */ /* 0x000fce0000000000 */
.L_x_806:
[----:B------:R-:W-:Y:S05]  /*01c0*/  BSYNC.RECONVERGENT B0 ;  /* 0x0000000000007941 */ /* 0x000fea0003800200 */
.L_x_805:
[----:B------:R-:W-:Y:S05]  /*01d0*/  @P0 EXIT ;  /* 0x000000000000094d */ /* 0x000fea0003800000 */
[----:B------:R-:W0:Y:S01]  /*01e0*/  LDC.64 R4, c[0x0][0x388] ;  /* 0x0000e200ff047b82 */ /* 0x000e220000000a00 */
[----:B------:R-:W1:Y:S01]  /*01f0*/  LDCU UR5, c[0x0][0x39c] ;  /* 0x00007380ff0577ac */ /* 0x000e620008000800 */
[----:B0-----:R-:W-:-:S05]  /*0200*/  IMAD.WIDE.U32 R4, R2, 0x4, R4 ;  /* 0x0000000402047825 */ /* 0x001fca00078e0004 */
[----:B------:R-:W2:Y:S01]  /*0210*/  LDG.E.CONSTANT R3, desc[UR6][R4.64] ;  /* 0x0000000604037981 */ /* 0x000ea2000c1e9900 */
[----:B------:R-:W-:Y:S01]  /*0220*/  SHF.R.U32.HI R6, RZ, 0x1, R12 ;  /* 0x00000001ff067819 */ /* 0x000fe2000001160c */
[----:B-1----:R-:W-:Y:S01]  /*0230*/  F2F.F64.F32 R8, UR5 ;  /* 0x0000000500087d10 */ /* 0x002fe20008201800 */
[----:B------:R-:W-:Y:S02]  /*0240*/  USHF.L.U32 UR4, UR8, 0x2, URZ ;  /* 0x0000000208047899 */ /* 0x000fe400080006ff */
[----:B------:R-:W-:-:S04]  /*0250*/  LOP3.LUT R6, R6, 0x1, RZ, 0xc0, !PT ;  /* 0x0000000106067812 */ /* 0x000fc800078ec0ff */
[----:B------:R-:W-:Y:S02]  /*0260*/  ISETP.NE.U32.AND P1, PT, R6, 0x1, PT ;  /* 0x000000010600780c */ /* 0x000fe40003f25070 */
[----:B--2---:R-:W-:-:S11]  /*0270*/  FSETP.GT.AND P0, PT, R3, UR5, PT ;  /* 0x0000000503007c0b */ /* 0x004fd6000bf04000 */
[----:B------:R-:W-:Y:S02]  /*0280*/  @!P1 FSEL R3, R3, UR5, !P0 ;  /* 0x0000000503039c08 */ /* 0x000fe4000c000000 */
[----:B------:R-:W-:Y:S02]  /*0290*/  LOP3.LUT P1, RZ, R12, 0x2, RZ, 0xc0, !PT ;  /* 0x000000020cff7812 */ /* 0x000fe4000782c0ff */
[----:B------:R-:W0:Y:S01]  /*02a0*/  F2F.F64.F32 R6, R3 ;  /* 0x0000000300067310 */ /* 0x000e220000201800 */
[----:B------:R-:W-:-:S10]  /*02b0*/  ISETP.GE.U32.AND P0, PT, R2, UR4, PT ;  /* 0x0000000402007c0c */ /* 0x000fd4000bf06070 */
[----:B0-----:R-:W-:Y:S01]  /*02c0*/  DSETP.GEU.OR P2, PT, R6, -R8, !P1 ;  /* 0x800000080600722a */ /* 0x001fe20004f4e400 */
[----:B------:R-:W-:-:S13]  /*02d0*/  IMAD.MOV.U32 R6, RZ, RZ, R3 ;  /* 0x000000ffff067224 */ /* 0x000fda00078e0003 */
[----:B------:R-:W-:Y:S01]  /*02e0*/  @!P2 FADD R6, -RZ, -UR5 ;  /* 0x80000005ff06ae21 */ /* 0x000fe20008000100 */
[----:B------:R-:W-:Y:S06]  /*02f0*/  @P0 EXIT ;  /* 0x000000000000094d */ /* 0x000fec0003800000 */
[----:B------:R-:W-:Y:S01]  /*0300*/  @P1 FMUL R7, R6, 1.4426950216293334961 ;  /* 0x3fb8aa3b06071820 */ /* 0x000fe20000400000 */
[----:B------:R-:W-:Y:S01]  /*0310*/  PLOP3.LUT P0, PT, PT, PT, PT, 0x80, 0x8 ;  /* 0x000000000008781c */ /* 0x000fe20003f0f070 */
[----:B------:R-:W0:Y:S03]  /*0320*/  LDC.64 R4, c[0x0][0x390] ;  /* 0x0000e400ff047b82 */ /* 0x000e260000000a00 */
[----:B------:R-:W-:-:S04]  /*0330*/  @P1 FSETP.GEU.AND P2, PT, R7, -126, PT ;  /* 0xc2fc00000700180b */ /* 0x000fc80003f4e000 */
[----:B------:R-:W-:-:S13]  /*0340*/  @P1 PLOP3.LUT P0, PT, P2, PT, PT, 0x80, 0x8 ;  /* 0x000000000008181c */ /* 0x000fda000170f070 */
[----:B------:R-:W-:-:S04]  /*0350*/  @!P0 FMUL R7, R7, 0.5 ;  /* 0x3f00000007078820 */ /* 0x000fc80000400000 */
[----:B------:R-:W1:Y:S01]  /*0360*/  @P1 MUFU.EX2 R8, R7 ;  /* 0x0000000700081308 */ /* 0x000e620000000800 */
[----:B0-----:R-:W-:-:S04]  /*0370*/  IMAD.WIDE.U32 R2, R2, 0x4, R4 ;  /* 0x0000000402027825 */ /* 0x001fc800078e0004 */
[----:B-1----:R-:W-:-:S04]  /*0380*/  @!P0 FMUL R8, R8, R8 ;  /* 0x0000000808088220 */ /* 0x002fc80000400000 */
[----:B------:R-:W-:Y:S01]  /*0390*/  @P1 FMUL R9, R8, R11 ;  /* 0x0000000b08091220 */ /* 0x000fe20000400000 */
[----:B------:R-:W-:-:S05]  /*03a0*/  @!P1 FFMA R9, R0, R6, R11 ;  /* 0x0000000600099223 */ /* 0x000fca000000000b */
[----:B------:R-:W-:Y:S01]  /*03b0*/  STG.E desc[UR6][R2.64], R9 ;  /* 0x0000000902007986 */ /* 0x000fe2000c101906 */
[----:B------:R-:W-:Y:S05]  /*03c0*/  EXIT ;  /* 0x000000000000794d */ /* 0x000fea0003800000 */
.L_x_807:
        /* <DEDUP_REMOVED lines=11> */
.L_x_825:


//--------------------- .text.slice_2d_1024_2     --------------------------
	.section	.text.slice_2d_1024_2,"ax",@progbits
	.align	128
        .global         slice_2d_1024_2
        .type           slice_2d_1024_2,@function
        .size           slice_2d_1024_2,(.L_x_826 - slice_2d_1024_2)
        .other          slice_2d_1024_2,@"STO_CUDA_ENTRY STV_DEFAULT"
slice_2d_1024_2:
.text.slice_2d_1024_2:
[----:B------:R-:W-:Y:S01]  /*0000*/  LDC R1, c[0x0][0x37c] ;  /* 0x0000df00ff017b82 */ /* 0x000fe20000000800 */
[----:B------:R-:W0:Y:S07]  /*0010*/  S2R R9, SR_TID.X ;  /* 0x0000000000097919 */ /* 0x000e2e0000002100 */
[----:B------:R-:W1:Y:S01]  /*0020*/  S2UR UR4, SR_CTAID.X ;  /* 0x00000000000479c3 */ /* 0x000e620000002500 */
[----:B------:R-:W2:Y:S02]  /*0030*/  LDCU.64 UR6, c[0x0][0x398] ;  /* 0x00007300ff0677ac */ /* 0x000ea40008000a00 */
[----:B--2---:R-:W-:-:S02]  /*0040*/  UIMAD UR5, UR7, UR6, URZ ;  /* 0x00000006070572a4 */ /* 0x004fc4000f8e02ff */
[----:B-1----:R-:W-:-:S06]  /*0050*/  USHF.L.U32 UR4, UR4, 0xa, URZ ;  /* 0x0000000a04047899 */ /* 0x002fcc00080006ff */
[----:B0-----:R-:W-:-:S04]  /*0060*/  LOP3.LUT R9, R9, UR4, RZ, 0xfc, !PT ;  /* 0x0000000409097c12 */ /* 0x001fc8000f8efcff */
[----:B------:R-:W-:-:S13]  /*0070*/  ISETP.GE.AND P0, PT, R9, UR5, PT ;  /* 0x0000000509007c0c */ /* 0x000fda000bf06270 */
[----:B------:R-:W-:Y:S05]  /*0080*/  @P0 EXIT ;  /* 0x000000000000094d */ /* 0x000fea0003800000 */
[----:B------:R-:W0:Y:S01]  /*0090*/  LDC.64 R2, c[0x0][0x390] ;  /* 0x0000e400ff027b82 */ /* 0x000e220000000a00 */
[----:B------:R-:W1:Y:S01]  /*00a0*/  LDCU.64 UR4, c[0x0][0x358] ;  /* 0x00006b00ff0477ac */ /* 0x000e620008000a00 */
[----:B------:R-:W-:-:S05]  /*00b0*/  IMAD.HI.U32 R0, R9, 0x66666667, RZ ;  /* 0x6666666709007827 */ /* 0x000fca00078e00ff */
[----:B------:R-:W-:Y:S01]  /*00c0*/  SHF.R.U32.HI R0, RZ, 0x1, R0 ;  /* 0x00000001ff007819 */ /* 0x000fe20000011600 */
[----:B------:R-:W2:Y:S04]  /*00d0*/  LDC.64 R4, c[0x0][0x388] ;  /* 0x0000e200ff047b82 */ /* 0x000ea80000000a00 */
[----:B0-----:R-:W-:-:S06]  /*00e0*/  IMAD.WIDE.U32 R2, R0, 0x4, R2 ;  /* 0x0000000400027825 */ /* 0x001fcc00078e0002 */
[----:B-1----:R-:W3:Y:S01]  /*00f0*/  LDG.E.CONSTANT R2, desc[UR4][R2.64] ;  /* 0x0000000402027981 */ /* 0x002ee2000c1e9900 */
[----:B------:R-:W-:-:S04]  /*0100*/  IMAD R7, R0, -0x5, R9 ;  /* 0xfffffffb00077824 */ /* 0x000fc800078e0209 */
[----:B---3--:R-:W-:-:S04]  /*0110*/  IMAD R7, R2, 0x5, R7 ;  /* 0x0000000502077824 */ /* 0x008fc800078e0207 */
[----:B--2---:R-:W-:Y:S02]  /*0120*/  IMAD.WIDE R4, R7, 0x4, R4 ;  /* 0x0000000407047825 */ /* 0x004fe400078e0204 */
[----:B------:R-:W0:Y:S04]  /*0130*/  LDC.64 R6, c[0x0][0x380] ;  /* 0x0000e000ff067b82 */ /* 0x000e280000000a00 */
[----:B------:R-:W2:Y:S01]  /*0140*/  LDG.E.CONSTANT R5, desc[UR4][R4.64] ;  /* 0x0000000404057981 */ /* 0x000ea2000c1e9900 */
[----:B0-----:R-:W-:-:S05]  /*0150*/  IMAD.WIDE.U32 R6, R9, 0x4, R6 ;  /* 0x0000000409067825 */ /* 0x001fca00078e0006 */
[----:B--2---:R-:W-:Y:S01]  /*0160*/  STG.E desc[UR4][R6.64], R5 ;  /* 0x0000000506007986 */ /* 0x004fe2000c101904 */
[----:B------:R-:W-:Y:S05]  /*0170*/  EXIT ;  /* 0x000000000000794d */ /* 0x000fea0003800000 */
.L_x_808:
        /* <DEDUP_REMOVED lines=16> */
.L_x_826:


//--------------------- .text.slice_2d_1024       --------------------------
	.section	.text.slice_2d_1024,"ax",@progbits
	.align	128
        .global         slice_2d_1024
        .type           slice_2d_1024,@function
        .size           slice_2d_1024,(.L_x_827 - slice_2d_1024)
        .other          slice_2d_1024,@"STO_CUDA_ENTRY STV_DEFAULT"
slice_2d_1024:
.text.slice_2d_1024:
[----:B------:R-:W-:Y:S01]  /*0000*/  LDC R1, c[0x0][0x37c] ;  /* 0x0000df00ff017b82 */ /* 0x000fe20000000800 */
[----:B------:R-:W0:Y:S07]  /*0010*/  S2R R7, SR_TID.X ;  /* 0x0000000000077919 */ /* 0x000e2e0000002100 */
[----:B------:R-:W1:Y:S01]  /*0020*/  S2UR UR6, SR_CTAID.X ;  /* 0x00000000000679c3 */ /* 0x000e620000002500 */
[----:B------:R-:W2:Y:S01]  /*0030*/  LDCU UR7, c[0x0][0x398] ;  /* 0x00007300ff0777ac */ /* 0x000ea20008000800 */
[----:B-1----:R-:W-:Y:S01]  /*0040*/  USHF.L.U32 UR4, UR6, 0x8, URZ ;  /* 0x0000000806047899 */ /* 0x002fe200080006ff */
[----:B0-----:R-:W-:-:S05]  /*0050*/  SHF.R.U32.HI R0, RZ, 0x2, R7 ;  /* 0x00000002ff007819 */ /* 0x001fca0000011607 */
[----:B------:R-:W-:-:S04]  /*0060*/  LOP3.LUT R5, R0, UR4, RZ, 0xfc, !PT ;  /* 0x0000000400057c12 */ /* 0x000fc8000f8efcff */
[----:B--2---:R-:W-:-:S13]  /*0070*/  ISETP.GE.AND P0, PT, R5, UR7, PT ;  /* 0x0000000705007c0c */ /* 0x004fda000bf06270 */
[----:B------:R-:W-:Y:S05]  /*0080*/  @P0 EXIT ;  /* 0x000000000000094d */ /* 0x000fea0003800000 */
[----:B------:R-:W0:Y:S01]  /*0090*/  LDCU UR4, c[0x0][0x39c] ;  /* 0x00007380ff0477ac */ /* 0x000e220008000800 */
[----:B------:R-:W-:-:S06]  /*00a0*/  USHF.L.U32 UR5, UR6, 0xa, URZ ;  /* 0x0000000a06057899 */ /* 0x000fcc00080006ff */
[----:B------:R-:W-:Y:S01]  /*00b0*/  LOP3.LUT R9, R7, UR5, RZ, 0xfc, !PT ;  /* 0x0000000507097c12 */ /* 0x000fe2000f8efcff */
[----:B0-----:R-:W-:-:S06]  /*00c0*/  UIMAD UR4, UR7, UR4, URZ ;  /* 0x00000004070472a4 */ /* 0x001fcc000f8e02ff */
[----:B------:R-:W-:-:S13]  /*00d0*/  ISETP.GE.AND P0, PT, R9, UR4, PT ;  /* 0x0000000409007c0c */ /* 0x000fda000bf06270 */
[----:B------:R-:W-:Y:S05]  /*00e0*/  @P0 EXIT ;  /* 0x000000000000094d */ /* 0x000fea0003800000 */
[----:B------:R-:W0:Y:S01]  /*00f0*/  LDC.64 R2, c[0x0][0x390] ;  /* 0x0000e400ff027b82 */ /* 0x000e220000000a00 */
[----:B------:R-:W1:Y:S01]  /*0100*/  LDCU.64 UR4, c[0x0][0x358] ;  /* 0x00006b00ff0477ac */ /* 0x000e620008000a00 */
[----:B0-----:R-:W-:-:S06]  /*0110*/  IMAD.WIDE.U32 R2, R5, 0x4, R2 ;  /* 0x0000000405027825 */ /* 0x001fcc00078e0002 */
[----:B------:R-:W0:Y:S01]  /*0120*/  LDC.64 R4, c[0x0][0x388] ;  /* 0x0000e200ff047b82 */ /* 0x000e220000000a00 */
[----:B-1----:R-:W2:Y:S01]  /*0130*/  LDG.E.CONSTANT R2, desc[UR4][R2.64] ;  /* 0x0000000402027981 */ /* 0x002ea2000c1e9900 */
[----:B------:R-:W-:-:S05]  /*0140*/  LOP3.LUT R7, R7, 0x3, RZ, 0xc0, !PT ;  /* 0x0000000307077812 */ /* 0x000fca00078ec0ff */
[----:B--2---:R-:W-:-:S04]  /*0150*/  IMAD R7, R2, 0x4, R7 ;  /* 0x0000000402077824 */ /* 0x004fc800078e0207 */
[----:B0-----:R-:W-:Y:S02]  /*0160*/  IMAD.WIDE R4, R7, 0x4, R4 ;  /* 0x0000000407047825 */ /* 0x001fe400078e0204 */
[----:B------:R-:W0:Y:S04]  /*0170*/  LDC.64 R6, c[0x0][0x380] ;  /* 0x0000e000ff067b82 */ /* 0x000e280000000a00 */
[----:B------:R-:W2:Y:S01]  /*0180*/  LDG.E.CONSTANT R5, desc[UR4][R4.64] ;  /* 0x0000000404057981 */ /* 0x000ea2000c1e9900 */
[----:B0-----:R-:W-:-:S05]  /*0190*/  IMAD.WIDE.U32 R6, R9, 0x4, R6 ;  /* 0x0000000409067825 */ /* 0x001fca00078e0006 */
[----:B--2---:R-:W-:Y:S01]  /*01a0*/  STG.E desc[UR4][R6.64], R5 ;  /* 0x0000000506007986 */ /* 0x004fe2000c101904 */
[----:B------:R-:W-:Y:S05]  /*01b0*/  EXIT ;  /* 0x000000000000794d */ /* 0x000fea0003800000 */
.L_x_809:
        /* <DEDUP_REMOVED lines=12> */
.L_x_827:


//--------------------- .nv.shared._ZN3cub18CUB_300001_SM_10006detail10merge_sort26DeviceMergeSortMergeKernelINS2_10policy_hubIN6thrust24THRUST_300001_SM_1000_NS12zip_iteratorIN4cuda3std3__45tupleIJNS6_10device_ptrIfEENSC_IiEEEEEEEE9Policy600ESG_PNS0_8NullTypeESG_SK_mNSA_4lessINSB_IJfiEEEEESM_SJ_EEvbT2_T3_T4_PT6_PT7_T5_PSQ_SQ_NS1_7vsmem_tE --------------------------
	.section	.nv.shared._ZN3cub18CUB_300001_SM_10006detail10merge_sort26DeviceMergeSortMergeKernelINS2_10policy_hubIN6thrust24THRUST_300001_SM_1000_NS12zip_iteratorIN4cuda3std3__45tupleIJNS6_10device_ptrIfEENSC_IiEEEEEEEE9Policy600ESG_PNS0_8NullTypeESG_SK_mNSA_4lessINSB_IJfiEEEEESM_SJ_EEvbT2_T3_T4_PT6_PT7_T5_PSQ_SQ_NS1_7vsmem_tE,"aw",@nobits
	.sectionflags	@""
	.align	128
.nv.shared._ZN3cub18CUB_300001_SM_10006detail10merge_sort26DeviceMergeSortMergeKernelINS2_10policy_hubIN6thrust24THRUST_300001_SM_1000_NS12zip_iteratorIN4cuda3std3__45tupleIJNS6_10device_ptrIfEENSC_IiEEEEEEEE9Policy600ESG_PNS0_8NullTypeESG_SK_mNSA_4lessINSB_IJfiEEEEESM_SJ_EEvbT2_T3_T4_PT6_PT7_T5_PSQ_SQ_NS1_7vsmem_tE:
	.zero		18048


//--------------------- .nv.shared.reserved.0     --------------------------
	.section	.nv.shared.reserved.0,"aw",@nobits
	.weak		__nv_reservedSMEM_offset_0_alias
	.size		__nv_reservedSMEM_offset_0_alias, 0, 64
	.other		__nv_reservedSMEM_offset_0_alias,@"STO_CUDA_RESERVED_SHARED STV_DEFAULT"
__nv_reservedSMEM_offset_0_alias:
	.zero		0
	.zero		64


//--------------------- .nv.global                --------------------------
	.section	.nv.global,"aw",@nobits
.nv.global:
	.type		_ZN34_INTERNAL_f5a8ca50_4_k_cu_184b3eb36thrust24THRUST_300001_SM_1000_NS12placeholders2_8E,@object
	.size		_ZN34_INTERNAL_f5a8ca50_4_k_cu_184b3eb36thrust24THRUST_300001_SM_1000_NS12placeholders2_8E,(_ZN34_INTERNAL_f5a8ca50_4_k_cu_184b3eb34cuda3std3__436_GLOBAL__N__f5a8ca50_4_k_cu_184b3eb36ignoreE - _ZN34_INTERNAL_f5a8ca50_4_k_cu_184b3eb36thrust24THRUST_300001_SM_1000_NS12placeholders2_8E)
_ZN34_INTERNAL_f5a8ca50_4_k_cu_184b3eb36thrust24THRUST_300001_SM_1000_NS12placeholders2_8E:
	.zero		1
	.type		_ZN34_INTERNAL_f5a8ca50_4_k_cu_184b3eb34cuda3std3__436_GLOBAL__N__f5a8ca50_4_k_cu_184b3eb36ignoreE,@object
	.size		_ZN34_INTERNAL_f5a8ca50_4_k_cu_184b3eb34cuda3std3__436_GLOBAL__N__f5a8ca50_4_k_cu_184b3eb36ignoreE,(_ZN34_INTERNAL_f5a8ca50_4_k_cu_184b3eb34cuda3std6ranges3__45__cpo4dataE - _ZN34_INTERNAL_f5a8ca50_4_k_cu_184b3eb34cuda3std3__436_GLOBAL__N__f5a8ca50_4_k_cu_184b3eb36ignoreE)
_ZN34_INTERNAL_f5a8ca50_4_k_cu_184b3eb34cuda3std3__436_GLOBAL__N__f5a8ca50_4_k_cu_184b3eb36ignoreE:
	.zero		1
	.type		_ZN34_INTERNAL_f5a8ca50_4_k_cu_184b3eb34cuda3std6ranges3__45__cpo4dataE,@object
	.size		_ZN34_INTERNAL_f5a8ca50_4_k_cu_184b3eb34cuda3std6ranges3__45__cpo4dataE,(_ZN34_INTERNAL_f5a8ca50_4_k_cu_184b3eb36thrust24THRUST_300001_SM_1000_NS6system3cpp3parE - _ZN34_INTERNAL_f5a8ca50_4_k_cu_184b3eb34cuda3std6ranges3__45__cpo4dataE)
_ZN34_INTERNAL_f5a8ca50_4_k_cu_184b3eb34cuda3std6ranges3__45__cpo4dataE:
	.zero		1
	.type		_ZN34_INTERNAL_f5a8ca50_4_k_cu_184b3eb36thrust24THRUST_300001_SM_1000_NS6system3cpp3parE,@object
	.size		_ZN34_INTERNAL_f5a8ca50_4_k_cu_184b3eb36thrust24THRUST_300001_SM_1000_NS6system3cpp3parE,(_ZN34_INTERNAL_f5a8ca50_4_k_cu_184b3eb34cuda3std3__45__cpo5beginE - _ZN34_INTERNAL_f5a8ca50_4_k_cu_184b3eb36thrust24THRUST_300001_SM_1000_NS6system3cpp3parE)
_ZN34_INTERNAL_f5a8ca50_4_k_cu_184b3eb36thrust24THRUST_300001_SM_1000_NS6system3cpp3parE:
	.zero		1
	.type		_ZN34_INTERNAL_f5a8ca50_4_k_cu_184b3eb34cuda3std3__45__cpo5beginE,@object
	.size		_ZN34_INTERNAL_f5a8ca50_4_k_cu_184b3eb34cuda3std3__45__cpo5beginE,(_ZN34_INTERNAL_f5a8ca50_4_k_cu_184b3eb34cuda3std6ranges3__45__cpo5beginE - _ZN34_INTERNAL_f5a8ca50_4_k_cu_184b3eb34cuda3std3__45__cpo5beginE)
_ZN34_INTERNAL_f5a8ca50_4_k_cu_184b3eb34cuda3std3__45__cpo5beginE:
	.zero		1
	.type		_ZN34_INTERNAL_f5a8ca50_4_k_cu_184b3eb34cuda3std6ranges3__45__cpo5beginE,@object
	.size		_ZN34_INTERNAL_f5a8ca50_4_k_cu_184b3eb34cuda3std6ranges3__45__cpo5beginE,(_ZN34_INTERNAL_f5a8ca50_4_k_cu_184b3eb36thrust24THRUST_300001_SM_1000_NS6deviceE - _ZN34_INTERNAL_f5a8ca50_4_k_cu_184b3eb34cuda3std6ranges3__45__cpo5beginE)
_ZN34_INTERNAL_f5a8ca50_4_k_cu_184b3eb34cuda3std6ranges3__45__cpo5beginE:
	.zero		1
	.type		_ZN34_INTERNAL_f5a8ca50_4_k_cu_184b3eb36thrust24THRUST_300001_SM_1000_NS6deviceE,@object
	.size		_ZN34_INTERNAL_f5a8ca50_4_k_cu_184b3eb36thrust24THRUST_300001_SM_1000_NS6deviceE,(_ZN34_INTERNAL_f5a8ca50_4_k_cu_184b3eb34cuda3std3__47nulloptE - _ZN34_INTERNAL_f5a8ca50_4_k_cu_184b3eb36thrust24THRUST_300001_SM_1000_NS6deviceE)
_ZN34_INTERNAL_f5a8ca50_4_k_cu_184b3eb36thrust24THRUST_300001_SM_1000_NS6deviceE:
	.zero		1
	.type		_ZN34_INTERNAL_f5a8ca50_4_k_cu_184b3eb34cuda3std3__47nulloptE,@object
	.size		_ZN34_INTERNAL_f5a8ca50_4_k_cu_184b3eb34cuda3std3__47nulloptE,(_ZN34_INTERNAL_f5a8ca50_4_k_cu_184b3eb34cuda3std6ranges3__45__cpo8distanceE - _ZN34_INTERNAL_f5a8ca50_4_k_cu_184b3eb34cuda3std3__47nulloptE)
_ZN34_INTERNAL_f5a8ca50_4_k_cu_184b3eb34cuda3std3__47nulloptE:
	.zero		1
	.type		_ZN34_INTERNAL_f5a8ca50_4_k_cu_184b3eb34cuda3std6ranges3__45__cpo8distanceE,@object
	.size		_ZN34_INTERNAL_f5a8ca50_4_k_cu_184b3eb34cuda3std6ranges3__45__cpo8distanceE,(_ZN34_INTERNAL_f5a8ca50_4_k_cu_184b3eb36thrust24THRUST_300001_SM_1000_NS12placeholders2_4E - _ZN34_INTERNAL_f5a8ca50_4_k_cu_184b3eb34cuda3std6ranges3__45__cpo8distanceE)
_ZN34_INTERNAL_f5a8ca50_4_k_cu_184b3eb34cuda3std6ranges3__45__cpo8distanceE:
	.zero		1
	.type		_ZN34_INTERNAL_f5a8ca50_4_k_cu_184b3eb36thrust24THRUST_300001_SM_1000_NS12placeholders2_4E,@object
	.size		_ZN34_INTERNAL_f5a8ca50_4_k_cu_184b3eb36thrust24THRUST_300001_SM_1000_NS12placeholders2_4E,(_ZN34_INTERNAL_f5a8ca50_4_k_cu_184b3eb34cuda3std3__45__cpo6rbeginE - _ZN34_INTERNAL_f5a8ca50_4_k_cu_184b3eb36thrust24THRUST_300001_SM_1000_NS12placeholders2_4E)
_ZN34_INTERNAL_f5a8ca50_4_k_cu_184b3eb36thrust24THRUST_300001_SM_1000_NS12placeholders2_4E:
	.zero		1
	.type		_ZN34_INTERNAL_f5a8ca50_4_k_cu_184b3eb34cuda3std3__45__cpo6rbeginE,@object
	.size		_ZN34_INTERNAL_f5a8ca50_4_k_cu_184b3eb34cuda3std3__45__cpo6rbeginE,(_ZN34_INTERNAL_f5a8ca50_4_k_cu_184b3eb34cuda3std6ranges3__45__cpo7advanceE - _ZN34_INTERNAL_f5a8ca50_4_k_cu_184b3eb34cuda3std3__45__cpo6rbeginE)
_ZN34_INTERNAL_f5a8ca50_4_k_cu_184b3eb34cuda3std3__45__cpo6rbeginE:
	.zero		1
	.type		_ZN34_INTERNAL_f5a8ca50_4_k_cu_184b3eb34cuda3std6ranges3__45__cpo7advanceE,@object
	.size		_ZN34_INTERNAL_f5a8ca50_4_k_cu_184b3eb34cuda3std6ranges3__45__cpo7advanceE,(_ZN34_INTERNAL_f5a8ca50_4_k_cu_184b3eb36thrust24THRUST_300001_SM_1000_NS12placeholders3_10E - _ZN34_INTERNAL_f5a8ca50_4_k_cu_184b3eb34cuda3std6ranges3__45__cpo7advanceE)
_ZN34_INTERNAL_f5a8ca50_4_k_cu_184b3eb34cuda3std6ranges3__45__cpo7advanceE:
	.zero		1
	.type		_ZN34_INTERNAL_f5a8ca50_4_k_cu_184b3eb36thrust24THRUST_300001_SM_1000_NS12placeholders3_10E,@object
	.size		_ZN34_INTERNAL_f5a8ca50_4_k_cu_184b3eb36thrust24THRUST_300001_SM_1000_NS12placeholders3_10E,(_ZN34_INTERNAL_f5a8ca50_4_k_cu_184b3eb34cuda3std3__48in_placeE - _ZN34_INTERNAL_f5a8ca50_4_k_cu_184b3eb36thrust24THRUST_300001_SM_1000_NS12placeholders3_10E)
_ZN34_INTERNAL_f5a8ca50_4_k_cu_184b3eb36thrust24THRUST_300001_SM_1000_NS12placeholders3_10E:
	.zero		1
	.type		_ZN34_INTERNAL_f5a8ca50_4_k_cu_184b3eb34cuda3std3__48in_placeE,@object
	.size		_ZN34_INTERNAL_f5a8ca50_4_k_cu_184b3eb34cuda3std3__48in_placeE,(_ZN34_INTERNAL_f5a8ca50_4_k_cu_184b3eb34cuda3std6ranges3__45__cpo4sizeE - _ZN34_INTERNAL_f5a8ca50_4_k_cu_184b3eb34cuda3std3__48in_placeE)
_ZN34_INTERNAL_f5a8ca50_4_k_cu_184b3eb34cuda3std3__48in_placeE:
	.zero		1
	.type		_ZN34_INTERNAL_f5a8ca50_4_k_cu_184b3eb34cuda3std6ranges3__45__cpo4sizeE,@object
	.size		_ZN34_INTERNAL_f5a8ca50_4_k_cu_184b3eb34cuda3std6ranges3__45__cpo4sizeE,(_ZN34_INTERNAL_f5a8ca50_4_k_cu_184b3eb36thrust24THRUST_300001_SM_1000_NS12placeholders2_2E - _ZN34_INTERNAL_f5a8ca50_4_k_cu_184b3eb34cuda3std6ranges3__45__cpo4sizeE)
_ZN34_INTERNAL_f5a8ca50_4_k_cu_184b3eb34cuda3std6ranges3__45__cpo4sizeE:
	.zero		1
	.type		_ZN34_INTERNAL_f5a8ca50_4_k_cu_184b3eb36thrust24THRUST_300001_SM_1000_NS12placeholders2_2E,@object
	.size		_ZN34_INTERNAL_f5a8ca50_4_k_cu_184b3eb36thrust24THRUST_300001_SM_1000_NS12placeholders2_2E,(_ZN34_INTERNAL_f5a8ca50_4_k_cu_184b3eb34cuda3std3__45__cpo6cbeginE - _ZN34_INTERNAL_f5a8ca50_4_k_cu_184b3eb36thrust24THRUST_300001_SM_1000_NS12placeholders2_2E)
_ZN34_INTERNAL_f5a8ca50_4_k_cu_184b3eb36thrust24THRUST_300001_SM_1000_NS12placeholders2_2E:
	.zero		1
	.type		_ZN34_INTERNAL_f5a8ca50_4_k_cu_184b3eb34cuda3std3__45__cpo6cbeginE,@object
	.size		_ZN34_INTERNAL_f5a8ca50_4_k_cu_184b3eb34cuda3std3__45__cpo6cbeginE,(_ZN34_INTERNAL_f5a8ca50_4_k_cu_184b3eb34cuda3std6ranges3__45__cpo6cbeginE - _ZN34_INTERNAL_f5a8ca50_4_k_cu_184b3eb34cuda3std3__45__cpo6cbeginE)
_ZN34_INTERNAL_f5a8ca50_4_k_cu_184b3eb34cuda3std3__45__cpo6cbeginE:
	.zero		1
	.type		_ZN34_INTERNAL_f5a8ca50_4_k_cu_184b3eb34cuda3std6ranges3__45__cpo6cbeginE,@object
	.size		_ZN34_INTERNAL_f5a8ca50_4_k_cu_184b3eb34cuda3std6ranges3__45__cpo6cbeginE,(_ZN34_INTERNAL_f5a8ca50_4_k_cu_184b3eb36thrust24THRUST_300001_SM_1000_NS12placeholders2_6E - _ZN34_INTERNAL_f5a8ca50_4_k_cu_184b3eb34cuda3std6ranges3__45__cpo6cbeginE)
_ZN34_INTERNAL_f5a8ca50_4_k_cu_184b3eb34cuda3std6ranges3__45__cpo6cbeginE:
	.zero		1
	.type		_ZN34_INTERNAL_f5a8ca50_4_k_cu_184b3eb36thrust24THRUST_300001_SM_1000_NS12placeholders2_6E,@object
	.size		_ZN34_INTERNAL_f5a8ca50_4_k_cu_184b3eb36thrust24THRUST_300001_SM_1000_NS12placeholders2_6E,(_ZN34_INTERNAL_f5a8ca50_4_k_cu_184b3eb34cuda3std3__45__cpo7crbeginE - _ZN34_INTERNAL_f5a8ca50_4_k_cu_184b3eb36thrust24THRUST_300001_SM_1000_NS12placeholders2_6E)
_ZN34_INTERNAL_f5a8ca50_4_k_cu_184b3eb36thrust24THRUST_300001_SM_1000_NS12placeholders2_6E:
	.zero		1
	.type		_ZN34_INTERNAL_f5a8ca50_4_k_cu_184b3eb34cuda3std3__45__cpo7crbeginE,@object
	.size		_ZN34_INTERNAL_f5a8ca50_4_k_cu_184b3eb34cuda3std3__45__cpo7crbeginE,(_ZN34_INTERNAL_f5a8ca50_4_k_cu_184b3eb34cuda3std6ranges3__45__cpo4nextE - _ZN34_INTERNAL_f5a8ca50_4_k_cu_184b3eb34cuda3std3__45__cpo7crbeginE)
_ZN34_INTERNAL_f5a8ca50_4_k_cu_184b3eb34cuda3std3__45__cpo7crbeginE:
	.zero		1
	.type		_ZN34_INTERNAL_f5a8ca50_4_k_cu_184b3eb34cuda3std6ranges3__45__cpo4nextE,@object
	.size		_ZN34_INTERNAL_f5a8ca50_4_k_cu_184b3eb34cuda3std6ranges3__45__cpo4nextE,(_ZN34_INTERNAL_f5a8ca50_4_k_cu_184b3eb34cuda3std6ranges3__45__cpo4swapE - _ZN34_INTERNAL_f5a8ca50_4_k_cu_184b3eb34cuda3std6ranges3__45__cpo4nextE)
_ZN34_INTERNAL_f5a8ca50_4_k_cu_184b3eb34cuda3std6ranges3__45__cpo4nextE:
	.zero		1
	.type		_ZN34_INTERNAL_f5a8ca50_4_k_cu_184b3eb34cuda3std6ranges3__45__cpo4swapE,@object
	.size		_ZN34_INTERNAL_f5a8ca50_4_k_cu_184b3eb34cuda3std6ranges3__45__cpo4swapE,(_ZN34_INTERNAL_f5a8ca50_4_k_cu_184b3eb36thrust24THRUST_300001_SM_1000_NS8cuda_cub10par_nosyncE - _ZN34_INTERNAL_f5a8ca50_4_k_cu_184b3eb34cuda3std6ranges3__45__cpo4swapE)
_ZN34_INTERNAL_f5a8ca50_4_k_cu_184b3eb34cuda3std6ranges3__45__cpo4swapE:
	.zero		1
	.type		_ZN34_INTERNAL_f5a8ca50_4_k_cu_184b3eb36thrust24THRUST_300001_SM_1000_NS8cuda_cub10par_nosyncE,@object
	.size		_ZN34_INTERNAL_f5a8ca50_4_k_cu_184b3eb36thrust24THRUST_300001_SM_1000_NS8cuda_cub10par_nosyncE,(_ZN34_INTERNAL_f5a8ca50_4_k_cu_184b3eb36thrust24THRUST_300001_SM_1000_NS3seqE - _ZN34_INTERNAL_f5a8ca50_4_k_cu_184b3eb36thrust24THRUST_300001_SM_1000_NS8cuda_cub10par_nosyncE)
_ZN34_INTERNAL_f5a8ca50_4_k_cu_184b3eb36thrust24THRUST_300001_SM_1000_NS8cuda_cub10par_nosyncE:
	.zero		1
	.type		_ZN34_INTERNAL_f5a8ca50_4_k_cu_184b3eb36thrust24THRUST_300001_SM_1000_NS3seqE,@object
	.size		_ZN34_INTERNAL_f5a8ca50_4_k_cu_184b3eb36thrust24THRUST_300001_SM_1000_NS3seqE,(_ZN34_INTERNAL_f5a8ca50_4_k_cu_184b3eb34cuda3std3__420unreachable_sentinelE - _ZN34_INTERNAL_f5a8ca50_4_k_cu_184b3eb36thrust24THRUST_300001_SM_1000_NS3seqE)
_ZN34_INTERNAL_f5a8ca50_4_k_cu_184b3eb36thrust24THRUST_300001_SM_1000_NS3seqE:
	.zero		1
	.type		_ZN34_INTERNAL_f5a8ca50_4_k_cu_184b3eb34cuda3std3__420unreachable_sentinelE,@object
	.size		_ZN34_INTERNAL_f5a8ca50_4_k_cu_184b3eb34cuda3std3__420unreachable_sentinelE,(_ZN34_INTERNAL_f5a8ca50_4_k_cu_184b3eb34cuda3std6ranges3__45__cpo5ssizeE - _ZN34_INTERNAL_f5a8ca50_4_k_cu_184b3eb34cuda3std3__420unreachable_sentinelE)
_ZN34_INTERNAL_f5a8ca50_4_k_cu_184b3eb34cuda3std3__420unreachable_sentinelE:
	.zero		1
	.type		_ZN34_INTERNAL_f5a8ca50_4_k_cu_184b3eb34cuda3std6ranges3__45__cpo5ssizeE,@object
	.size		_ZN34_INTERNAL_f5a8ca50_4_k_cu_184b3eb34cuda3std6ranges3__45__cpo5ssizeE,(_ZN34_INTERNAL_f5a8ca50_4_k_cu_184b3eb36thrust24THRUST_300001_SM_1000_NS12placeholders2_3E - _ZN34_INTERNAL_f5a8ca50_4_k_cu_184b3eb34cuda3std6ranges3__45__cpo5ssizeE)
_ZN34_INTERNAL_f5a8ca50_4_k_cu_184b3eb34cuda3std6ranges3__45__cpo5ssizeE:
	.zero		1
	.type		_ZN34_INTERNAL_f5a8ca50_4_k_cu_184b3eb36thrust24THRUST_300001_SM_1000_NS12placeholders2_3E,@object
	.size		_ZN34_INTERNAL_f5a8ca50_4_k_cu_184b3eb36thrust24THRUST_300001_SM_1000_NS12placeholders2_3E,(_ZN34_INTERNAL_f5a8ca50_4_k_cu_184b3eb34cuda3std3__45__cpo4cendE - _ZN34_INTERNAL_f5a8ca50_4_k_cu_184b3eb36thrust24THRUST_300001_SM_1000_NS12placeholders2_3E)
_ZN34_INTERNAL_f5a8ca50_4_k_cu_184b3eb36thrust24THRUST_300001_SM_1000_NS12placeholders2_3E:
	.zero		1
	.type		_ZN34_INTERNAL_f5a8ca50_4_k_cu_184b3eb34cuda3std3__45__cpo4cendE,@object
	.size		_ZN34_INTERNAL_f5a8ca50_4_k_cu_184b3eb34cuda3std3__45__cpo4cendE,(_ZN34_INTERNAL_f5a8ca50_4_k_cu_184b3eb34cuda3std6ranges3__45__cpo4cendE - _ZN34_INTERNAL_f5a8ca50_4_k_cu_184b3eb34cuda3std3__45__cpo4cendE)
_ZN34_INTERNAL_f5a8ca50_4_k_cu_184b3eb34cuda3std3__45__cpo4cendE:
	.zero		1
	.type		_ZN34_INTERNAL_f5a8ca50_4_k_cu_184b3eb34cuda3std6ranges3__45__cpo4cendE,@object
	.size		_ZN34_INTERNAL_f5a8ca50_4_k_cu_184b3eb34cuda3std6ranges3__45__cpo4cendE,(_ZN34_INTERNAL_f5a8ca50_4_k_cu_184b3eb36thrust24THRUST_300001_SM_1000_NS12placeholders2_7E - _ZN34_INTERNAL_f5a8ca50_4_k_cu_184b3eb34cuda3std6ranges3__45__cpo4cendE)
_ZN34_INTERNAL_f5a8ca50_4_k_cu_184b3eb34cuda3std6ranges3__45__cpo4cendE:
	.zero		1
	.type		_ZN34_INTERNAL_f5a8ca50_4_k_cu_184b3eb36thrust24THRUST_300001_SM_1000_NS12placeholders2_7E,@object
	.size		_ZN34_INTERNAL_f5a8ca50_4_k_cu_184b3eb36thrust24THRUST_300001_SM_1000_NS12placeholders2_7E,(_ZN34_INTERNAL_f5a8ca50_4_k_cu_184b3eb34cuda3std3__45__cpo5crendE - _ZN34_INTERNAL_f5a8ca50_4_k_cu_184b3eb36thrust24THRUST_300001_SM_1000_NS12placeholders2_7E)
_ZN34_INTERNAL_f5a8ca50_4_k_cu_184b3eb36thrust24THRUST_300001_SM_1000_NS12placeholders2_7E:
	.zero		1
	.type		_ZN34_INTERNAL_f5a8ca50_4_k_cu_184b3eb34cuda3std3__45__cpo5crendE,@object
	.size		_ZN34_INTERNAL_f5a8ca50_4_k_cu_184b3eb34cuda3std3__45__cpo5crendE,(_ZN34_INTERNAL_f5a8ca50_4_k_cu_184b3eb34cuda3std6ranges3__45__cpo4prevE - _ZN34_INTERNAL_f5a8ca50_4_k_cu_184b3eb34cuda3std3__45__cpo5crendE)
_ZN34_INTERNAL_f5a8ca50_4_k_cu_184b3eb34cuda3std3__45__cpo5crendE:
	.zero		1
	.type		_ZN34_INTERNAL_f5a8ca50_4_k_cu_184b3eb34cuda3std6ranges3__45__cpo4prevE,@object
	.size		_ZN34_INTERNAL_f5a8ca50_4_k_cu_184b3eb34cuda3std6ranges3__45__cpo4prevE,(_ZN34_INTERNAL_f5a8ca50_4_k_cu_184b3eb34cuda3std6ranges3__45__cpo9iter_moveE - _ZN34_INTERNAL_f5a8ca50_4_k_cu_184b3eb34cuda3std6ranges3__45__cpo4prevE)
_ZN34_INTERNAL_f5a8ca50_4_k_cu_184b3eb34cuda3std6ranges3__45__cpo4prevE:
	.zero		1
	.type		_ZN34_INTERNAL_f5a8ca50_4_k_cu_184b3eb34cuda3std6ranges3__45__cpo9iter_moveE,@object
	.size		_ZN34_INTERNAL_f5a8ca50_4_k_cu_184b3eb34cuda3std6ranges3__45__cpo9iter_moveE,(_ZN34_INTERNAL_f5a8ca50_4_k_cu_184b3eb36thrust24THRUST_300001_SM_1000_NS6system6detail10sequential3seqE - _ZN34_INTERNAL_f5a8ca50_4_k_cu_184b3eb34cuda3std6ranges3__45__cpo9iter_moveE)
_ZN34_INTERNAL_f5a8ca50_4_k_cu_184b3eb34cuda3std6ranges3__45__cpo9iter_moveE:
	.zero		1
	.type		_ZN34_INTERNAL_f5a8ca50_4_k_cu_184b3eb36thrust24THRUST_300001_SM_1000_NS6system6detail10sequential3seqE,@object
	.size		_ZN34_INTERNAL_f5a8ca50_4_k_cu_184b3eb36thrust24THRUST_300001_SM_1000_NS6system6detail10sequential3seqE,(_ZN34_INTERNAL_f5a8ca50_4_k_cu_184b3eb36thrust24THRUST_300001_SM_1000_NS12placeholders2_9E - _ZN34_INTERNAL_f5a8ca50_4_k_cu_184b3eb36thrust24THRUST_300001_SM_1000_NS6system6detail10sequential3seqE)
_ZN34_INTERNAL_f5a8ca50_4_k_cu_184b3eb36thrust24THRUST_300001_SM_1000_NS6system6detail10sequential3seqE:
	.zero		1
	.type		_ZN34_INTERNAL_f5a8ca50_4_k_cu_184b3eb36thrust24THRUST_300001_SM_1000_NS12placeholders2_9E,@object
	.size		_ZN34_INTERNAL_f5a8ca50_4_k_cu_184b3eb36thrust24THRUST_300001_SM_1000_NS12placeholders2_9E,(_ZN34_INTERNAL_f5a8ca50_4_k_cu_184b3eb34cuda3std3__419piecewise_constructE - _ZN34_INTERNAL_f5a8ca50_4_k_cu_184b3eb36thrust24THRUST_300001_SM_1000_NS12placeholders2_9E)
_ZN34_INTERNAL_f5a8ca50_4_k_cu_184b3eb36thrust24THRUST_300001_SM_1000_NS12placeholders2_9E:
	.zero		1
	.type		_ZN34_INTERNAL_f5a8ca50_4_k_cu_184b3eb34cuda3std3__419piecewise_constructE,@object
	.size		_ZN34_INTERNAL_f5a8ca50_4_k_cu_184b3eb34cuda3std3__419piecewise_constructE,(_ZN34_INTERNAL_f5a8ca50_4_k_cu_184b3eb34cuda3std6ranges3__45__cpo5cdataE - _ZN34_INTERNAL_f5a8ca50_4_k_cu_184b3eb34cuda3std3__419piecewise_constructE)
_ZN34_INTERNAL_f5a8ca50_4_k_cu_184b3eb34cuda3std3__419piecewise_constructE:
	.zero		1
	.type		_ZN34_INTERNAL_f5a8ca50_4_k_cu_184b3eb34cuda3std6ranges3__45__cpo5cdataE,@object
	.size		_ZN34_INTERNAL_f5a8ca50_4_k_cu_184b3eb34cuda3std6ranges3__45__cpo5cdataE,(_ZN34_INTERNAL_f5a8ca50_4_k_cu_184b3eb36thrust24THRUST_300001_SM_1000_NS12placeholders2_1E - _ZN34_INTERNAL_f5a8ca50_4_k_cu_184b3eb34cuda3std6ranges3__45__cpo5cdataE)
_ZN34_INTERNAL_f5a8ca50_4_k_cu_184b3eb34cuda3std6ranges3__45__cpo5cdataE:
	.zero		1
	.type		_ZN34_INTERNAL_f5a8ca50_4_k_cu_184b3eb36thrust24THRUST_300001_SM_1000_NS12placeholders2_1E,@object
	.size		_ZN34_INTERNAL_f5a8ca50_4_k_cu_184b3eb36thrust24THRUST_300001_SM_1000_NS12placeholders2_1E,(_ZN34_INTERNAL_f5a8ca50_4_k_cu_184b3eb34cuda3std3__45__cpo3endE - _ZN34_INTERNAL_f5a8ca50_4_k_cu_184b3eb36thrust24THRUST_300001_SM_1000_NS12placeholders2_1E)
_ZN34_INTERNAL_f5a8ca50_4_k_cu_184b3eb36thrust24THRUST_300001_SM_1000_NS12placeholders2_1E:
	.zero		1
	.type		_ZN34_INTERNAL_f5a8ca50_4_k_cu_184b3eb34cuda3std3__45__cpo3endE,@object
	.size		_ZN34_INTERNAL_f5a8ca50_4_k_cu_184b3eb34cuda3std3__45__cpo3endE,(_ZN34_INTERNAL_f5a8ca50_4_k_cu_184b3eb34cuda3std6ranges3__45__cpo3endE - _ZN34_INTERNAL_f5a8ca50_4_k_cu_184b3eb34cuda3std3__45__cpo3endE)
_ZN34_INTERNAL_f5a8ca50_4_k_cu_184b3eb34cuda3std3__45__cpo3endE:
	.zero		1
	.type		_ZN34_INTERNAL_f5a8ca50_4_k_cu_184b3eb34cuda3std6ranges3__45__cpo3endE,@object
	.size		_ZN34_INTERNAL_f5a8ca50_4_k_cu_184b3eb34cuda3std6ranges3__45__cpo3endE,(_ZN34_INTERNAL_f5a8ca50_4_k_cu_184b3eb36thrust24THRUST_300001_SM_1000_NS12placeholders2_5E - _ZN34_INTERNAL_f5a8ca50_4_k_cu_184b3eb34cuda3std6ranges3__45__cpo3endE)
_ZN34_INTERNAL_f5a8ca50_4_k_cu_184b3eb34cuda3std6ranges3__45__cpo3endE:
	.zero		1
	.type		_ZN34_INTERNAL_f5a8ca50_4_k_cu_184b3eb36thrust24THRUST_300001_SM_1000_NS12placeholders2_5E,@object
	.size		_ZN34_INTERNAL_f5a8ca50_4_k_cu_184b3eb36thrust24THRUST_300001_SM_1000_NS12placeholders2_5E,(_ZN34_INTERNAL_f5a8ca50_4_k_cu_184b3eb34cuda3std3__45__cpo4rendE - _ZN34_INTERNAL_f5a8ca50_4_k_cu_184b3eb36thrust24THRUST_300001_SM_1000_NS12placeholders2_5E)
_ZN34_INTERNAL_f5a8ca50_4_k_cu_184b3eb36thrust24THRUST_300001_SM_1000_NS12placeholders2_5E:
	.zero		1
	.type		_ZN34_INTERNAL_f5a8ca50_4_k_cu_184b3eb34cuda3std3__45__cpo4rendE,@object
	.size		_ZN34_INTERNAL_f5a8ca50_4_k_cu_184b3eb34cuda3std3__45__cpo4rendE,(_ZN34_INTERNAL_f5a8ca50_4_k_cu_184b3eb34cuda3std6ranges3__45__cpo9iter_swapE - _ZN34_INTERNAL_f5a8ca50_4_k_cu_184b3eb34cuda3std3__45__cpo4rendE)
_ZN34_INTERNAL_f5a8ca50_4_k_cu_184b3eb34cuda3std3__45__cpo4rendE:
	.zero		1
	.type		_ZN34_INTERNAL_f5a8ca50_4_k_cu_184b3eb34cuda3std6ranges3__45__cpo9iter_swapE,@object
	.size		_ZN34_INTERNAL_f5a8ca50_4_k_cu_184b3eb34cuda3std6ranges3__45__cpo9iter_swapE,(_ZN34_INTERNAL_f5a8ca50_4_k_cu_184b3eb34cuda3std3__48unexpectE - _ZN34_INTERNAL_f5a8ca50_4_k_cu_184b3eb34cuda3std6ranges3__45__cpo9iter_swapE)
_ZN34_INTERNAL_f5a8ca50_4_k_cu_184b3eb34cuda3std6ranges3__45__cpo9iter_swapE:
	.zero		1
	.type		_ZN34_INTERNAL_f5a8ca50_4_k_cu_184b3eb34cuda3std3__48unexpectE,@object
	.size		_ZN34_INTERNAL_f5a8ca50_4_k_cu_184b3eb34cuda3std3__48unexpectE,(_ZN34_INTERNAL_f5a8ca50_4_k_cu_184b3eb36thrust24THRUST_300001_SM_1000_NS8cuda_cub3parE - _ZN34_INTERNAL_f5a8ca50_4_k_cu_184b3eb34cuda3std3__48unexpectE)
_ZN34_INTERNAL_f5a8ca50_4_k_cu_184b3eb34cuda3std3__48unexpectE:
	.zero		1
	.type		_ZN34_INTERNAL_f5a8ca50_4_k_cu_184b3eb36thrust24THRUST_300001_SM_1000_NS8cuda_cub3parE,@object
	.size		_ZN34_INTERNAL_f5a8ca50_4_k_cu_184b3eb36thrust24THRUST_300001_SM_1000_NS8cuda_cub3parE,(.L_29 - _ZN34_INTERNAL_f5a8ca50_4_k_cu_184b3eb36thrust24THRUST_300001_SM_1000_NS8cuda_cub3parE)
_ZN34_INTERNAL_f5a8ca50_4_k_cu_184b3eb36thrust24THRUST_300001_SM_1000_NS8cuda_cub3parE:
	.zero		1
.L_29:


//--------------------- .nv.shared._ZN3cub18CUB_300001_SM_10006detail10merge_sort30DeviceMergeSortPartitionKernelIN6thrust24THRUST_300001_SM_1000_NS12zip_iteratorIN4cuda3std3__45tupleIJNS5_10device_ptrIfEENSB_IiEEEEEEEmNS9_4lessINSA_IJfiEEEEESH_EEvbT_PT2_T0_SM_PSM_T1_SM_i --------------------------
	.section	.nv.shared._ZN3cub18CUB_300001_SM_10006detail10merge_sort30DeviceMergeSortPartitionKernelIN6thrust24THRUST_300001_SM_1000_NS12zip_iteratorIN4cuda3std3__45tupleIJNS5_10device_ptrIfEENSB_IiEEEEEEEmNS9_4lessINSA_IJfiEEEEESH_EEvbT_PT2_T0_SM_PSM_T1_SM_i,"aw",@nobits
	.sectionflags	@""
	.align	128
	.zero		1024


//--------------------- .nv.shared._ZN3cub18CUB_300001_SM_10006detail10merge_sort30DeviceMergeSortBlockSortKernelINS2_10policy_hubIN6thrust24THRUST_300001_SM_1000_NS12zip_iteratorIN4cuda3std3__45tupleIJNS6_10device_ptrIfEENSC_IiEEEEEEEE9Policy600ESG_PNS0_8NullTypeESG_SK_mNSA_4lessINSB_IJfiEEEEESM_SJ_EEvbT0_T1_T2_T3_T4_PT6_PT7_T5_NS1_7vsmem_tE --------------------------
	.section	.nv.shared._ZN3cub18CUB_300001_SM_10006detail10merge_sort30DeviceMergeSortBlockSortKernelINS2_10policy_hubIN6thrust24THRUST_300001_SM_1000_NS12zip_iteratorIN4cuda3std3__45tupleIJNS6_10device_ptrIfEENSC_IiEEEEEEEE9Policy600ESG_PNS0_8NullTypeESG_SK_mNSA_4lessINSB_IJfiEEEEESM_SJ_EEvbT0_T1_T2_T3_T4_PT6_PT7_T5_NS1_7vsmem_tE,"aw",@nobits
	.sectionflags	@""
	.align	128
.nv.shared._ZN3cub18CUB_300001_SM_10006detail10merge_sort30DeviceMergeSortBlockSortKernelINS2_10policy_hubIN6thrust24THRUST_300001_SM_1000_NS12zip_iteratorIN4cuda3std3__45tupleIJNS6_10device_ptrIfEENSC_IiEEEEEEEE9Policy600ESG_PNS0_8NullTypeESG_SK_mNSA_4lessINSB_IJfiEEEEESM_SJ_EEvbT0_T1_T2_T3_T4_PT6_PT7_T5_NS1_7vsmem_tE:
	.zero		18048


//--------------------- .nv.shared._ZN3cub18CUB_300001_SM_10006detail10merge_sort26DeviceMergeSortMergeKernelINS2_10policy_hubIN6thrust24THRUST_300001_SM_1000_NS12zip_iteratorIN4cuda3std3__45tupleIJNS6_10device_ptrIfEENSC_IiEEEEEEEE9Policy600ESG_PNS0_8NullTypeESG_SK_jNSA_4lessINSB_IJfiEEEEESM_SJ_EEvbT2_T3_T4_PT6_PT7_T5_PSQ_SQ_NS1_7vsmem_tE --------------------------
	.section	.nv.shared._ZN3cub18CUB_300001_SM_10006detail10merge_sort26DeviceMergeSortMergeKernelINS2_10policy_hubIN6thrust24THRUST_300001_SM_1000_NS12zip_iteratorIN4cuda3std3__45tupleIJNS6_10device_ptrIfEENSC_IiEEEEEEEE9Policy600ESG_PNS0_8NullTypeESG_SK_jNSA_4lessINSB_IJfiEEEEESM_SJ_EEvbT2_T3_T4_PT6_PT7_T5_PSQ_SQ_NS1_7vsmem_tE,"aw",@nobits
	.sectionflags	@""
	.align	128
.nv.shared._ZN3cub18CUB_300001_SM_10006detail10merge_sort26DeviceMergeSortMergeKernelINS2_10policy_hubIN6thrust24THRUST_300001_SM_1000_NS12zip_iteratorIN4cuda3std3__45tupleIJNS6_10device_ptrIfEENSC_IiEEEEEEEE9Policy600ESG_PNS0_8NullTypeESG_SK_jNSA_4lessINSB_IJfiEEEEESM_SJ_EEvbT2_T3_T4_PT6_PT7_T5_PSQ_SQ_NS1_7vsmem_tE:
	.zero		18048


//--------------------- .nv.shared._ZN3cub18CUB_300001_SM_10006detail10merge_sort30DeviceMergeSortPartitionKernelIN6thrust24THRUST_300001_SM_1000_NS12zip_iteratorIN4cuda3std3__45tupleIJNS5_10device_ptrIfEENSB_IiEEEEEEEjNS9_4lessINSA_IJfiEEEEESH_EEvbT_PT2_T0_SM_PSM_T1_SM_i --------------------------
	.section	.nv.shared._ZN3cub18CUB_300001_SM_10006detail10merge_sort30DeviceMergeSortPartitionKernelIN6thrust24THRUST_300001_SM_1000_NS12zip_iteratorIN4cuda3std3__45tupleIJNS5_10device_ptrIfEENSB_IiEEEEEEEjNS9_4lessINSA_IJfiEEEEESH_EEvbT_PT2_T0_SM_PSM_T1_SM_i,"aw",@nobits
	.sectionflags	@""
	.align	128
	.zero		1024


//--------------------- .nv.shared._ZN3cub18CUB_300001_SM_10006detail10merge_sort30DeviceMergeSortBlockSortKernelINS2_10policy_hubIN6thrust24THRUST_300001_SM_1000_NS12zip_iteratorIN4cuda3std3__45tupleIJNS6_10device_ptrIfEENSC_IiEEEEEEEE9Policy600ESG_PNS0_8NullTypeESG_SK_jNSA_4lessINSB_IJfiEEEEESM_SJ_EEvbT0_T1_T2_T3_T4_PT6_PT7_T5_NS1_7vsmem_tE --------------------------
	.section	.nv.shared._ZN3cub18CUB_300001_SM_10006detail10merge_sort30DeviceMergeSortBlockSortKernelINS2_10policy_hubIN6thrust24THRUST_300001_SM_1000_NS12zip_iteratorIN4cuda3std3__45tupleIJNS6_10device_ptrIfEENSC_IiEEEEEEEE9Policy600ESG_PNS0_8NullTypeESG_SK_jNSA_4lessINSB_IJfiEEEEESM_SJ_EEvbT0_T1_T2_T3_T4_PT6_PT7_T5_NS1_7vsmem_tE,"aw",@nobits
	.sectionflags	@""
	.align	128
.nv.shared._ZN3cub18CUB_300001_SM_10006detail10merge_sort30DeviceMergeSortBlockSortKernelINS2_10policy_hubIN6thrust24THRUST_300001_SM_1000_NS12zip_iteratorIN4cuda3std3__45tupleIJNS6_10device_ptrIfEENSC_IiEEEEEEEE9Policy600ESG_PNS0_8NullTypeESG_SK_jNSA_4lessINSB_IJfiEEEEESM_SJ_EEvbT0_T1_T2_T3_T4_PT6_PT7_T5_NS1_7vsmem_tE:
	.zero		18048


//--------------------- .nv.shared._ZN3cub18CUB_300001_SM_10006detail9transform16transform_kernelINS2_10policy_hubILb0EN4cuda3std3__45tupleIJN6thrust24THRUST_300001_SM_1000_NS10device_ptrIfEEEEEE10policy1000ElNS7_6negateIfEESC_JPfEEEvT0_iT1_T2_DpNS2_10kernel_argIT3_EE --------------------------
	.section	.nv.shared._ZN3cub18CUB_300001_SM_10006detail9transform16transform_kernelINS2_10policy_hubILb0EN4cuda3std3__45tupleIJN6thrust24THRUST_300001_SM_1000_NS10device_ptrIfEEEEEE10policy1000ElNS7_6negateIfEESC_JPfEEEvT0_iT1_T2_DpNS2_10kernel_argIT3_EE,"aw",@nobits
	.sectionflags	@""
	.align	128
.nv.shared._ZN3cub18CUB_300001_SM_10006detail9transform16transform_kernelINS2_10policy_hubILb0EN4cuda3std3__45tupleIJN6thrust24THRUST_300001_SM_1000_NS10device_ptrIfEEEEEE10policy1000ElNS7_6negateIfEESC_JPfEEEvT0_iT1_T2_DpNS2_10kernel_argIT3_EE:
	.zero		1152


//--------------------- .nv.shared._ZN3cub18CUB_300001_SM_10006detail9transform16transform_kernelINS2_10policy_hubILb0EN4cuda3std3__45tupleIJN6thrust24THRUST_300001_SM_1000_NS10device_ptrIfEEEEEE10policy1000EiNS7_6negateIfEESC_JPfEEEvT0_iT1_T2_DpNS2_10kernel_argIT3_EE --------------------------
	.section	.nv.shared._ZN3cub18CUB_300001_SM_10006detail9transform16transform_kernelINS2_10policy_hubILb0EN4cuda3std3__45tupleIJN6thrust24THRUST_300001_SM_1000_NS10device_ptrIfEEEEEE10policy1000EiNS7_6negateIfEESC_JPfEEEvT0_iT1_T2_DpNS2_10kernel_argIT3_EE,"aw",@nobits
	.sectionflags	@""
	.align	128
.nv.shared._ZN3cub18CUB_300001_SM_10006detail9transform16transform_kernelINS2_10policy_hubILb0EN4cuda3std3__45tupleIJN6thrust24THRUST_300001_SM_1000_NS10device_ptrIfEEEEEE10policy1000EiNS7_6negateIfEESC_JPfEEEvT0_iT1_T2_DpNS2_10kernel_argIT3_EE:
	.zero		1152


//--------------------- .nv.shared._ZN3cub18CUB_300001_SM_10006detail11EmptyKernelIvEEvv --------------------------
	.section	.nv.shared._ZN3cub18CUB_300001_SM_10006detail11EmptyKernelIvEEvv,"aw",@nobits
	.sectionflags	@""
	.align	128
	.zero		1024


//--------------------- .nv.shared.box_and_score_1024 --------------------------
	.section	.nv.shared.box_and_score_1024,"aw",@nobits
	.sectionflags	@""
	.align	128
	.zero		1024


//--------------------- .nv.shared._Z10nms_kernelifPKfPy --------------------------
	.section	.nv.shared._Z10nms_kernelifPKfPy,"aw",@nobits
	.sectionflags	@""
	.align	128
.nv.shared._Z10nms_kernelifPKfPy:
	.zero		2304


//--------------------- .nv.shared.delta2box_2    --------------------------
	.section	.nv.shared.delta2box_2,"aw",@nobits
	.sectionflags	@""
	.align	128
	.zero		1024


//--------------------- .nv.shared.delta2box_1    --------------------------
	.section	.nv.shared.delta2box_1,"aw",@nobits
	.sectionflags	@""
	.align	128
	.zero		1024


//--------------------- .nv.shared.slice_2d_1024_2 --------------------------
	.section	.nv.shared.slice_2d_1024_2,"aw",@nobits
	.sectionflags	@""
	.align	128
	.zero		1024


//--------------------- .nv.shared.slice_2d_1024  --------------------------
	.section	.nv.shared.slice_2d_1024,"aw",@nobits
	.sectionflags	@""
	.align	128
	.zero		1024


//--------------------- .nv.constant0._ZN3cub18CUB_300001_SM_10006detail10merge_sort26DeviceMergeSortMergeKernelINS2_10policy_hubIN6thrust24THRUST_300001_SM_1000_NS12zip_iteratorIN4cuda3std3__45tupleIJNS6_10device_ptrIfEENSC_IiEEEEEEEE9Policy600ESG_PNS0_8NullTypeESG_SK_mNSA_4lessINSB_IJfiEEEEESM_SJ_EEvbT2_T3_T4_PT6_PT7_T5_PSQ_SQ_NS1_7vsmem_tE --------------------------
	.section	.nv.constant0._ZN3cub18CUB_300001_SM_10006detail10merge_sort26DeviceMergeSortMergeKernelINS2_10policy_hubIN6thrust24THRUST_300001_SM_1000_NS12zip_iteratorIN4cuda3std3__45tupleIJNS6_10device_ptrIfEENSC_IiEEEEEEEE9Policy600ESG_PNS0_8NullTypeESG_SK_mNSA_4lessINSB_IJfiEEEEESM_SJ_EEvbT2_T3_T4_PT6_PT7_T5_PSQ_SQ_NS1_7vsmem_tE,"a",@progbits
	.sectionflags	@""
	.align	4
.nv.constant0._ZN3cub18CUB_300001_SM_10006detail10merge_sort26DeviceMergeSortMergeKernelINS2_10policy_hubIN6thrust24THRUST_300001_SM_1000_NS12zip_iteratorIN4cuda3std3__45tupleIJNS6_10device_ptrIfEENSC_IiEEEEEEEE9Policy600ESG_PNS0_8NullTypeESG_SK_mNSA_4lessINSB_IJfiEEEEESM_SJ_EEvbT2_T3_T4_PT6_PT7_T5_PSQ_SQ_NS1_7vsmem_tE:
	.zero		984


//--------------------- .nv.constant0._ZN3cub18CUB_300001_SM_10006detail10merge_sort30DeviceMergeSortPartitionKernelIN6thrust24THRUST_300001_SM_1000_NS12zip_iteratorIN4cuda3std3__45tupleIJNS5_10device_ptrIfEENSB_IiEEEEEEEmNS9_4lessINSA_IJfiEEEEESH_EEvbT_PT2_T0_SM_PSM_T1_SM_i --------------------------
	.section	.nv.constant0._ZN3cub18CUB_300001_SM_10006detail10merge_sort30DeviceMergeSortPartitionKernelIN6thrust24THRUST_300001_SM_1000_NS12zip_iteratorIN4cuda3std3__45tupleIJNS5_10device_ptrIfEENSB_IiEEEEEEEmNS9_4lessINSA_IJfiEEEEESH_EEvbT_PT2_T0_SM_PSM_T1_SM_i,"a",@progbits
	.sectionflags	@""
	.align	4
.nv.constant0._ZN3cub18CUB_300001_SM_10006detail10merge_sort30DeviceMergeSortPartitionKernelIN6thrust24THRUST_300001_SM_1000_NS12zip_iteratorIN4cuda3std3__45tupleIJNS5_10device_ptrIfEENSB_IiEEEEEEEmNS9_4lessINSA_IJfiEEEEESH_EEvbT_PT2_T0_SM_PSM_T1_SM_i:
	.zero		972


//--------------------- .nv.constant0._ZN3cub18CUB_300001_SM_10006detail10merge_sort30DeviceMergeSortBlockSortKernelINS2_10policy_hubIN6thrust24THRUST_300001_SM_1000_NS12zip_iteratorIN4cuda3std3__45tupleIJNS6_10device_ptrIfEENSC_IiEEEEEEEE9Policy600ESG_PNS0_8NullTypeESG_SK_mNSA_4lessINSB_IJfiEEEEESM_SJ_EEvbT0_T1_T2_T3_T4_PT6_PT7_T5_NS1_7vsmem_tE --------------------------
	.section	.nv.constant0._ZN3cub18CUB_300001_SM_10006detail10merge_sort30DeviceMergeSortBlockSortKernelINS2_10policy_hubIN6thrust24THRUST_300001_SM_1000_NS12zip_iteratorIN4cuda3std3__45tupleIJNS6_10device_ptrIfEENSC_IiEEEEEEEE9Policy600ESG_PNS0_8NullTypeESG_SK_mNSA_4lessINSB_IJfiEEEEESM_SJ_EEvbT0_T1_T2_T3_T4_PT6_PT7_T5_NS1_7vsmem_tE,"a",@progbits
	.sectionflags	@""
	.align	4
.nv.constant0._ZN3cub18CUB_300001_SM_10006detail10merge_sort30DeviceMergeSortBlockSortKernelINS2_10policy_hubIN6thrust24THRUST_300001_SM_1000_NS12zip_iteratorIN4cuda3std3__45tupleIJNS6_10device_ptrIfEENSC_IiEEEEEEEE9Policy600ESG_PNS0_8NullTypeESG_SK_mNSA_4lessINSB_IJfiEEEEESM_SJ_EEvbT0_T1_T2_T3_T4_PT6_PT7_T5_NS1_7vsmem_tE:
	.zero		992


//--------------------- .nv.constant0._ZN3cub18CUB_300001_SM_10006detail10merge_sort26DeviceMergeSortMergeKernelINS2_10policy_hubIN6thrust24THRUST_300001_SM_1000_NS12zip_iteratorIN4cuda3std3__45tupleIJNS6_10device_ptrIfEENSC_IiEEEEEEEE9Policy600ESG_PNS0_8NullTypeESG_SK_jNSA_4lessINSB_IJfiEEEEESM_SJ_EEvbT2_T3_T4_PT6_PT7_T5_PSQ_SQ_NS1_7vsmem_tE --------------------------
	.section	.nv.constant0._ZN3cub18CUB_300001_SM_10006detail10merge_sort26DeviceMergeSortMergeKernelINS2_10policy_hubIN6thrust24THRUST_300001_SM_1000_NS12zip_iteratorIN4cuda3std3__45tupleIJNS6_10device_ptrIfEENSC_IiEEEEEEEE9Policy600ESG_PNS0_8NullTypeESG_SK_jNSA_4lessINSB_IJfiEEEEESM_SJ_EEvbT2_T3_T4_PT6_PT7_T5_PSQ_SQ_NS1_7vsmem_tE,"a",@progbits
	.sectionflags	@""
	.align	4
.nv.constant0._ZN3cub18CUB_300001_SM_10006detail10merge_sort26DeviceMergeSortMergeKernelINS2_10policy_hubIN6thrust24THRUST_300001_SM_1000_NS12zip_iteratorIN4cuda3std3__45tupleIJNS6_10device_ptrIfEENSC_IiEEEEEEEE9Policy600ESG_PNS0_8NullTypeESG_SK_jNSA_4lessINSB_IJfiEEEEESM_SJ_EEvbT2_T3_T4_PT6_PT7_T5_PSQ_SQ_NS1_7vsmem_tE:
	.zero		984


//--------------------- .nv.constant0._ZN3cub18CUB_300001_SM_10006detail10merge_sort30DeviceMergeSortPartitionKernelIN6thrust24THRUST_300001_SM_1000_NS12zip_iteratorIN4cuda3std3__45tupleIJNS5_10device_ptrIfEENSB_IiEEEEEEEjNS9_4lessINSA_IJfiEEEEESH_EEvbT_PT2_T0_SM_PSM_T1_SM_i --------------------------
	.section	.nv.constant0._ZN3cub18CUB_300001_SM_10006detail10merge_sort30DeviceMergeSortPartitionKernelIN6thrust24THRUST_300001_SM_1000_NS12zip_iteratorIN4cuda3std3__45tupleIJNS5_10device_ptrIfEENSB_IiEEEEEEEjNS9_4lessINSA_IJfiEEEEESH_EEvbT_PT2_T0_SM_PSM_T1_SM_i,"a",@progbits
	.sectionflags	@""
	.align	4
.nv.constant0._ZN3cub18CUB_300001_SM_10006detail10merge_sort30DeviceMergeSortPartitionKernelIN6thrust24THRUST_300001_SM_1000_NS12zip_iteratorIN4cuda3std3__45tupleIJNS5_10device_ptrIfEENSB_IiEEEEEEEjNS9_4lessINSA_IJfiEEEEESH_EEvbT_PT2_T0_SM_PSM_T1_SM_i:
	.zero		956


//--------------------- .nv.constant0._ZN3cub18CUB_300001_SM_10006detail10merge_sort30DeviceMergeSortBlockSortKernelINS2_10policy_hubIN6thrust24THRUST_300001_SM_1000_NS12zip_iteratorIN4cuda3std3__45tupleIJNS6_10device_ptrIfEENSC_IiEEEEEEEE9Policy600ESG_PNS0_8NullTypeESG_SK_jNSA_4lessINSB_IJfiEEEEESM_SJ_EEvbT0_T1_T2_T3_T4_PT6_PT7_T5_NS1_7vsmem_tE --------------------------
	.section	.nv.constant0._ZN3cub18CUB_300001_SM_10006detail10merge_sort30DeviceMergeSortBlockSortKernelINS2_10policy_hubIN6thrust24THRUST_300001_SM_1000_NS12zip_iteratorIN4cuda3std3__45tupleIJNS6_10device_ptrIfEENSC_IiEEEEEEEE9Policy600ESG_PNS0_8NullTypeESG_SK_jNSA_4lessINSB_IJfiEEEEESM_SJ_EEvbT0_T1_T2_T3_T4_PT6_PT7_T5_NS1_7vsmem_tE,"a",@progbits
	.sectionflags	@""
	.align	4
.nv.constant0._ZN3cub18CUB_300001_SM_10006detail10merge_sort30DeviceMergeSortBlockSortKernelINS2_10policy_hubIN6thrust24THRUST_300001_SM_1000_NS12zip_iteratorIN4cuda3std3__45tupleIJNS6_10device_ptrIfEENSC_IiEEEEEEEE9Policy600ESG_PNS0_8NullTypeESG_SK_jNSA_4lessINSB_IJfiEEEEESM_SJ_EEvbT0_T1_T2_T3_T4_PT6_PT7_T5_NS1_7vsmem_tE:
	.zero		992


//--------------------- .nv.constant0._ZN3cub18CUB_300001_SM_10006detail9transform16transform_kernelINS2_10policy_hubILb0EN4cuda3std3__45tupleIJN6thrust24THRUST_300001_SM_1000_NS10device_ptrIfEEEEEE10policy1000ElNS7_6negateIfEESC_JPfEEEvT0_iT1_T2_DpNS2_10kernel_argIT3_EE --------------------------
	.section	.nv.constant0._ZN3cub18CUB_300001_SM_10006detail9transform16transform_kernelINS2_10policy_hubILb0EN4cuda3std3__45tupleIJN6thrust24THRUST_300001_SM_1000_NS10device_ptrIfEEEEEE10policy1000ElNS7_6negateIfEESC_JPfEEEvT0_iT1_T2_DpNS2_10kernel_argIT3_EE,"a",@progbits
	.sectionflags	@""
	.align	4
.nv.constant0._ZN3cub18CUB_300001_SM_10006detail9transform16transform_kernelINS2_10policy_hubILb0EN4cuda3std3__45tupleIJN6thrust24THRUST_300001_SM_1000_NS10device_ptrIfEEEEEE10policy1000ElNS7_6negateIfEESC_JPfEEEvT0_iT1_T2_DpNS2_10kernel_argIT3_EE:
	.zero		936


//--------------------- .nv.constant0._ZN3cub18CUB_300001_SM_10006detail9transform16transform_kernelINS2_10policy_hubILb0EN4cuda3std3__45tupleIJN6thrust24THRUST_300001_SM_1000_NS10device_ptrIfEEEEEE10policy1000EiNS7_6negateIfEESC_JPfEEEvT0_iT1_T2_DpNS2_10kernel_argIT3_EE --------------------------
	.section	.nv.constant0._ZN3cub18CUB_300001_SM_10006detail9transform16transform_kernelINS2_10policy_hubILb0EN4cuda3std3__45tupleIJN6thrust24THRUST_300001_SM_1000_NS10device_ptrIfEEEEEE10policy1000EiNS7_6negateIfEESC_JPfEEEvT0_iT1_T2_DpNS2_10kernel_argIT3_EE,"a",@progbits
	.sectionflags	@""
	.align	4
.nv.constant0._ZN3cub18CUB_300001_SM_10006detail9transform16transform_kernelINS2_10policy_hubILb0EN4cuda3std3__45tupleIJN6thrust24THRUST_300001_SM_1000_NS10device_ptrIfEEEEEE10policy1000EiNS7_6negateIfEESC_JPfEEEvT0_iT1_T2_DpNS2_10kernel_argIT3_EE:
	.zero		936


//--------------------- .nv.constant0._ZN3cub18CUB_300001_SM_10006detail11EmptyKernelIvEEvv --------------------------
	.section	.nv.constant0._ZN3cub18CUB_300001_SM_10006detail11EmptyKernelIvEEvv,"a",@progbits
	.sectionflags	@""
	.align	4
.nv.constant0._ZN3cub18CUB_300001_SM_10006detail11EmptyKernelIvEEvv:
	.zero		896


//--------------------- .nv.constant0.box_and_score_1024 --------------------------
	.section	.nv.constant0.box_and_score_1024,"a",@progbits
	.sectionflags	@""
	.align	4
.nv.constant0.box_and_score_1024:
	.zero		924


//--------------------- .nv.constant0._Z10nms_kernelifPKfPy --------------------------
	.section	.nv.constant0._Z10nms_kernelifPKfPy,"a",@progbits
	.sectionflags	@""
	.align	4
.nv.constant0._Z10nms_kernelifPKfPy:
	.zero		920


//--------------------- .nv.constant0.delta2box_2 --------------------------
	.section	.nv.constant0.delta2box_2,"a",@progbits
	.sectionflags	@""
	.align	4
.nv.constant0.delta2box_2:
	.zero		924


//--------------------- .nv.constant0.delta2box_1 --------------------------
	.section	.nv.constant0.delta2box_1,"a",@progbits
	.sectionflags	@""
	.align	4
.nv.constant0.delta2box_1:
	.zero		928


//--------------------- .nv.constant0.slice_2d_1024_2 --------------------------
	.section	.nv.constant0.slice_2d_1024_2,"a",@progbits
	.sectionflags	@""
	.align	4
.nv.constant0.slice_2d_1024_2:
	.zero		928


//--------------------- .nv.constant0.slice_2d_1024 --------------------------
	.section	.nv.constant0.slice_2d_1024,"a",@progbits
	.sectionflags	@""
	.align	4
.nv.constant0.slice_2d_1024:
	.zero		928


//--------------------- SYMBOLS --------------------------

	.type		.nv.reservedSmem.offset0,@object
	.size		.nv.reservedSmem.offset0,0x4
	.type		.nv.reservedSmem.cap,@object
	.size		.nv.reservedSmem.cap,0x4
